	.target	sm_90a

	.elftype	@"ET_EXEC"


//--------------------- .note.nv.tkinfo           --------------------------
	.section	.note.nv.tkinfo,"",@"SHT_NOTE"
	.sectionflags	@"SHF_NOTE_NV_TKINFO"
	.tkinfo
        /*0018*/ 	.word	0x00000002
        /*0030*/ 	.string	""
        /*0030*/ 	.string	"ptxas"
        /*0030*/ 	.string	"Cuda compilation tools, release 13.0, V13.0.88"
        /*0030*/ 	.string	"Build cuda_13.0.r13.0/compiler.36424714_0"
        /*0030*/ 	.string	"-v  -suppress-debug-info  -lineinfo  -arch sm_90a "



//--------------------- .note.nv.cuinfo           --------------------------
	.section	.note.nv.cuinfo,"",@"SHT_NOTE"
	.sectionflags	@"SHF_NOTE_NV_CUINFO"
        /*0018*/ 	.short	0x0002
        /*001a*/ 	.short	0x005a
        /*001c*/ 	.short	0x0082
	.zero		2


//--------------------- .nv.info                  --------------------------
	.section	.nv.info,"",@"SHT_CUDA_INFO"
	.align	4


	//----- nvinfo : EIATTR_REGCOUNT
	.align		4
        /*0000*/ 	.byte	0x04, 0x2f
        /*0002*/ 	.short	(.L_1 - .L_0)
	.align		4
.L_0:
        /*0004*/ 	.word	index@(matmul_kernel)
        /*0008*/ 	.word	0x000000ff


	//----- nvinfo : EIATTR_FRAME_SIZE
	.align		4
.L_1:
        /*000c*/ 	.byte	0x04, 0x11
        /*000e*/ 	.short	(.L_3 - .L_2)
	.align		4
.L_2:
        /*0010*/ 	.word	index@(matmul_kernel)
        /*0014*/ 	.word	0x00001aa8


	//----- nvinfo : EIATTR_MIN_STACK_SIZE
	.align		4
.L_3:
        /*0018*/ 	.byte	0x04, 0x12
        /*001a*/ 	.short	(.L_5 - .L_4)
	.align		4
.L_4:
        /*001c*/ 	.word	index@(matmul_kernel)
        /*0020*/ 	.word	0x00001aa8
.L_5:


//--------------------- .nv.compat                --------------------------
	.section	.nv.compat,"",@"SHT_CUDA_COMPAT_INFO"
	.align	4
        /*0000*/ 	.byte	0x02, 0x09, 0x01, 0x00, 0x02, 0x02, 0x04, 0x00, 0x02, 0x05, 0x05, 0x00, 0x03, 0x07, 0x01, 0x01
        /*0010*/ 	.byte	0x02, 0x03, 0x00, 0x00, 0x02, 0x06, 0x01, 0x00, 0x04, 0x0b, 0x08, 0x00, 0x00, 0x00, 0x00, 0x00
        /*0020*/ 	.byte	0x00, 0x00, 0x00, 0x00


//--------------------- .nv.info.matmul_kernel    --------------------------
	.section	.nv.info.matmul_kernel,"",@"SHT_CUDA_INFO"
	.sectionflags	@""
	.align	4


	//----- nvinfo : EIATTR_CUDA_API_VERSION
	.align		4
        /*0000*/ 	.byte	0x04, 0x37
        /*0002*/ 	.short	(.L_7 - .L_6)
.L_6:
        /*0004*/ 	.word	0x00000082


	//----- nvinfo : EIATTR_KPARAM_INFO
	.align		4
.L_7:
        /*0008*/ 	.byte	0x04, 0x17
        /*000a*/ 	.short	(.L_9 - .L_8)
.L_8:
        /*000c*/ 	.word	0x00000000
        /*0010*/ 	.short	0x000d
        /*0012*/ 	.short	0x0048
        /*0014*/ 	.byte	0x00, 0xf4, 0x21, 0x00


	//----- nvinfo : EIATTR_KPARAM_INFO
	.align		4
.L_9:
        /*0018*/ 	.byte	0x04, 0x17
        /*001a*/ 	.short	(.L_11 - .L_10)
.L_10:
        /*001c*/ 	.word	0x00000000
        /*0020*/ 	.short	0x000c
        /*0022*/ 	.short	0x0040
        /*0024*/ 	.byte	0x00, 0xf4, 0x21, 0x00


	//----- nvinfo : EIATTR_KPARAM_INFO
	.align		4
.L_11:
        /*0028*/ 	.byte	0x04, 0x17
        /*002a*/ 	.short	(.L_13 - .L_12)
.L_12:
        /*002c*/ 	.word	0x00000000
        /*0030*/ 	.short	0x000b
        /*0032*/ 	.short	0x0038
        /*0034*/ 	.byte	0x00, 0xf0, 0x11, 0x00


	//----- nvinfo : EIATTR_KPARAM_INFO
	.align		4
.L_13:
        /*0038*/ 	.byte	0x04, 0x17
        /*003a*/ 	.short	(.L_15 - .L_14)
.L_14:
        /*003c*/ 	.word	0x00000000
        /*0040*/ 	.short	0x000a
        /*0042*/ 	.short	0x0034
        /*0044*/ 	.byte	0x00, 0xf0, 0x11, 0x00


	//----- nvinfo : EIATTR_KPARAM_INFO
	.align		4
.L_15:
        /*0048*/ 	.byte	0x04, 0x17
        /*004a*/ 	.short	(.L_17 - .L_16)
.L_16:
        /*004c*/ 	.word	0x00000000
        /*0050*/ 	.short	0x0009
        /*0052*/ 	.short	0x0030
        /*0054*/ 	.byte	0x00, 0xf0, 0x11, 0x00


	//----- nvinfo : EIATTR_KPARAM_INFO
	.align		4
.L_17:
        /*0058*/ 	.byte	0x04, 0x17
        /*005a*/ 	.short	(.L_19 - .L_18)
.L_18:
        /*005c*/ 	.word	0x00000000
        /*0060*/ 	.short	0x0008
        /*0062*/ 	.short	0x002c
        /*0064*/ 	.byte	0x00, 0xf0, 0x11, 0x00


	//----- nvinfo : EIATTR_KPARAM_INFO
	.align		4
.L_19:
        /*0068*/ 	.byte	0x04, 0x17
        /*006a*/ 	.short	(.L_21 - .L_20)
.L_20:
        /*006c*/ 	.word	0x00000000
        /*0070*/ 	.short	0x0007
        /*0072*/ 	.short	0x0028
        /*0074*/ 	.byte	0x00, 0xf0, 0x11, 0x00


	//----- nvinfo : EIATTR_KPARAM_INFO
	.align		4
.L_21:
        /*0078*/ 	.byte	0x04, 0x17
        /*007a*/ 	.short	(.L_23 - .L_22)
.L_22:
        /*007c*/ 	.word	0x00000000
        /*0080*/ 	.short	0x0006
        /*0082*/ 	.short	0x0024
        /*0084*/ 	.byte	0x00, 0xf0, 0x11, 0x00


	//----- nvinfo : EIATTR_KPARAM_INFO
	.align		4
.L_23:
        /*0088*/ 	.byte	0x04, 0x17
        /*008a*/ 	.short	(.L_25 - .L_24)
.L_24:
        /*008c*/ 	.word	0x00000000
        /*0090*/ 	.short	0x0005
        /*0092*/ 	.short	0x0020
        /*0094*/ 	.byte	0x00, 0xf0, 0x11, 0x00


	//----- nvinfo : EIATTR_KPARAM_INFO
	.align		4
.L_25:
        /*0098*/ 	.byte	0x04, 0x17
        /*009a*/ 	.short	(.L_27 - .L_26)
.L_26:
        /*009c*/ 	.word	0x00000000
        /*00a0*/ 	.short	0x0004
        /*00a2*/ 	.short	0x001c
        /*00a4*/ 	.byte	0x00, 0xf0, 0x11, 0x00


	//----- nvinfo : EIATTR_KPARAM_INFO
	.align		4
.L_27:
        /*00a8*/ 	.byte	0x04, 0x17
        /*00aa*/ 	.short	(.L_29 - .L_28)
.L_28:
        /*00ac*/ 	.word	0x00000000
        /*00b0*/ 	.short	0x0003
        /*00b2*/ 	.short	0x0018
        /*00b4*/ 	.byte	0x00, 0xf0, 0x11, 0x00


	//----- nvinfo : EIATTR_KPARAM_INFO
	.align		4
.L_29:
        /*00b8*/ 	.byte	0x04, 0x17
        /*00ba*/ 	.short	(.L_31 - .L_30)
.L_30:
        /*00bc*/ 	.word	0x00000000
        /*00c0*/ 	.short	0x0002
        /*00c2*/ 	.short	0x0010
        /*00c4*/ 	.byte	0x00, 0xf4, 0x21, 0x00


	//----- nvinfo : EIATTR_KPARAM_INFO
	.align		4
.L_31:
        /*00c8*/ 	.byte	0x04, 0x17
        /*00ca*/ 	.short	(.L_33 - .L_32)
.L_32:
        /*00cc*/ 	.word	0x00000000
        /*00d0*/ 	.short	0x0001
        /*00d2*/ 	.short	0x0008
        /*00d4*/ 	.byte	0x00, 0xf4, 0x21, 0x00


	//----- nvinfo : EIATTR_KPARAM_INFO
	.align		4
.L_33:
        /*00d8*/ 	.byte	0x04, 0x17
        /*00da*/ 	.short	(.L_35 - .L_34)
.L_34:
        /*00dc*/ 	.word	0x00000000
        /*00e0*/ 	.short	0x0000
        /*00e2*/ 	.short	0x0000
        /*00e4*/ 	.byte	0x00, 0xf4, 0x21, 0x00


	//----- nvinfo : EIATTR_SPARSE_MMA_MASK
	.align		4
.L_35:
        /*00e8*/ 	.byte	0x03, 0x50
        /*00ea*/ 	.short	0x0000


	//----- nvinfo : EIATTR_MAXREG_COUNT
	.align		4
        /*00ec*/ 	.byte	0x03, 0x1b
        /*00ee*/ 	.short	0x00ff


	//----- nvinfo : EIATTR_NUM_BARRIERS
	.align		4
        /*00f0*/ 	.byte	0x02, 0x4c
        /*00f2*/ 	.byte	0x01
	.zero		1


	//----- nvinfo : EIATTR_ANNOTATIONS
	.align		4
        /*00f4*/ 	.byte	0x04, 0x55
        /*00f6*/ 	.short	(.L_37 - .L_36)


	//   ....[0]....
.L_36:
        /*00f8*/ 	.word	0x00000001
        /*00fc*/ 	.byte	0x70, 0x00, 0x00, 0x00, 0x01, 0x00, 0x00, 0x00, 0xb0, 0x00, 0x00, 0x00, 0x01, 0x00, 0x00, 0x00
        /* <DEDUP_REMOVED lines=2255> */
        /*8dfc*/ 	.byte	0x30, 0xa0, 0x03, 0x00, 0x01, 0x00, 0x00, 0x00, 0x90, 0xa2, 0x03, 0x00


	//----- nvinfo : EIATTR_MERCURY_ISA_VERSION
	.align		4
.L_37:
        /*8e08*/ 	.byte	0x03, 0x5f
        /*8e0a*/ 	.short	0x0101


	//----- nvinfo : EIATTR_EXIT_INSTR_OFFSETS
	.align		4
        /*8e0c*/ 	.byte	0x04, 0x1c
        /*8e0e*/ 	.short	(.L_39 - .L_38)


	//   ....[0]....
.L_38:
        /*8e10*/ 	.word	0x0003a280


	//   ....[1]....
        /*8e14*/ 	.word	0x0003a2b0


	//----- nvinfo : EIATTR_REQNTID
	.align		4
.L_39:
        /*8e18*/ 	.byte	0x04, 0x10
        /*8e1a*/ 	.short	(.L_41 - .L_40)
.L_40:
        /*8e1c*/ 	.word	0x00000080
        /*8e20*/ 	.word	0x00000001
        /*8e24*/ 	.word	0x00000001


	//----- nvinfo : EIATTR_CBANK_PARAM_SIZE
	.align		4
.L_41:
        /*8e28*/ 	.byte	0x03, 0x19
        /*8e2a*/ 	.short	0x0050


	//----- nvinfo : EIATTR_PARAM_CBANK
	.align		4
        /*8e2c*/ 	.byte	0x04, 0x0a
        /*8e2e*/ 	.short	(.L_43 - .L_42)
	.align		4
.L_42:
        /*8e30*/ 	.word	index@(.nv.constant0.matmul_kernel)
        /*8e34*/ 	.short	0x0210
        /*8e36*/ 	.short	0x0050


	//----- nvinfo : EIATTR_SW_WAR
	.align		4
.L_43:
        /*8e38*/ 	.byte	0x04, 0x36
        /*8e3a*/ 	.short	(.L_45 - .L_44)
.L_44:
        /*8e3c*/ 	.word	0x00000008
.L_45:


//--------------------- .nv.callgraph             --------------------------
	.section	.nv.callgraph,"",@"SHT_CUDA_CALLGRAPH"
	.align	4
	.sectionentsize	8
	.align		4
        /*0000*/ 	.word	0x00000000
	.align		4
        /*0004*/ 	.word	0xffffffff
	.align		4
        /*0008*/ 	.word	0x00000000
	.align		4
        /*000c*/ 	.word	0xfffffffe
	.align		4
        /*0010*/ 	.word	0x00000000
	.align		4
        /*0014*/ 	.word	0xfffffffd
	.align		4
        /*0018*/ 	.word	0x00000000
	.align		4
        /*001c*/ 	.word	0xfffffffc


//--------------------- .text.matmul_kernel       --------------------------
	.section	.text.matmul_kernel,"ax",@progbits
	.align	128
        .global         matmul_kernel
        .type           matmul_kernel,@function
        .size           matmul_kernel,(.L_x_3 - matmul_kernel)
        .other          matmul_kernel,@"STO_CUDA_ENTRY STV_DEFAULT"
matmul_kernel:
.text.matmul_kernel:
[----:B------:R-:W0:Y:S02]  /*0000*/  LDC R1, c[0x0][0x28] ;  /* 0x00000a00ff017b82 */ /* 0x000e240000000800 */
[----:B0-----:R-:W-:-:S06]  /*0010*/  VIADD R1, R1, 0xffffe558 ;  /* 0xffffe55801017836 */ /* 0x001fcc0000000000 */
[----:B------:R-:W0:Y:S01]  /*0020*/  LDC.64 R2, c[0x0][0x228] ;  /* 0x00008a00ff027b82 */ /* 0x000e220000000a00 */
[----:B------:R-:W1:Y:S01]  /*0030*/  S2R R7, SR_CTAID.X ;  /* 0x0000000000077919 */ /* 0x000e620000002500 */
[----:B------:R-:W-:Y:S01]  /*0040*/  UMOV UR4, 0x400 ;  /* 0x0000040000047882 */ /* 0x000fe20000000000 */
[----:B------:R-:W-:Y:S01]  /*0050*/  ULDC.64 UR20, c[0x0][0x208] ;  /* 0x0000820000147ab9 */ /* 0x000fe20000000a00 */
[----:B------:R-:W-:Y:S01]  /*0060*/  CS2R R24, SRZ ;  /* 0x0000000000187805 */ /* 0x000fe2000001ff00 */
[----:B------:R2:W-:Y:S01]  /*0070*/  STL [R1+0x400], RZ ;  /* 0x000400ff01007387 */ /* 0x0005e20000100800 */
[----:B------:R-:W-:Y:S02]  /*0080*/  CS2R R26, SRZ ;  /* 0x00000000001a7805 */ /* 0x000fe4000001ff00 */
[----:B------:R-:W-:Y:S01]  /*0090*/  CS2R R28, SRZ ;  /* 0x00000000001c7805 */ /* 0x000fe2000001ff00 */
[----:B------:R-:W3:Y:S01]  /*00a0*/  LDC R222, c[0x0][0x230] ;  /* 0x00008c00ffde7b82 */ /* 0x000ee20000000800 */
[----:B------:R2:W-:Y:S01]  /*00b0*/  STL [R1+0x404], RZ ;  /* 0x000404ff01007387 */ /* 0x0005e20000100800 */
[----:B------:R-:W-:-:S02]  /*00c0*/  CS2R R30, SRZ ;  /* 0x00000000001e7805 */ /* 0x000fc4000001ff00 */
[----:B------:R-:W-:Y:S02]  /*00d0*/  CS2R R32, SRZ ;  /* 0x0000000000207805 */ /* 0x000fe4000001ff00 */
[----:B------:R-:W-:Y:S01]  /*00e0*/  CS2R R34, SRZ ;  /* 0x0000000000227805 */ /* 0x000fe2000001ff00 */
[----:B------:R2:W-:Y:S01]  /*00f0*/  STL [R1+0x408], RZ ;  /* 0x000408ff01007387 */ /* 0x0005e20000100800 */
[----:B------:R-:W-:Y:S02]  /*0100*/  CS2R R36, SRZ ;  /* 0x0000000000247805 */ /* 0x000fe4000001ff00 */
[----:B------:R-:W-:Y:S01]  /*0110*/  CS2R R38, SRZ ;  /* 0x0000000000267805 */ /* 0x000fe2000001ff00 */
[----:B------:R-:W4:Y:S01]  /*0120*/  S2UR UR5, SR_CgaCtaId ;  /* 0x00000000000579c3 */ /* 0x000f220000008800 */
[----:B------:R2:W-:Y:S01]  /*0130*/  STL [R1+0x40c], RZ ;  /* 0x00040cff01007387 */ /* 0x0005e20000100800 */
[----:B------:R-:W-:Y:S02]  /*0140*/  CS2R R40, SRZ ;  /* 0x0000000000287805 */ /* 0x000fe4000001ff00 */
[----:B------:R-:W-:-:S02]  /*0150*/  CS2R R42, SRZ ;  /* 0x00000000002a7805 */ /* 0x000fc4000001ff00 */
[----:B------:R-:W-:Y:S01]  /*0160*/  CS2R R44, SRZ ;  /* 0x00000000002c7805 */ /* 0x000fe2000001ff00 */
[----:B------:R2:W-:Y:S01]  /*0170*/  STL [R1+0x410], RZ ;  /* 0x000410ff01007387 */ /* 0x0005e20000100800 */
[----:B------:R-:W-:Y:S02]  /*0180*/  CS2R R46, SRZ ;  /* 0x00000000002e7805 */ /* 0x000fe4000001ff00 */
[----:B------:R-:W-:Y:S01]  /*0190*/  CS2R R48, SRZ ;  /* 0x0000000000307805 */ /* 0x000fe2000001ff00 */
[----:B0-----:R-:W-:Y:S01]  /*01a0*/  VIADD R0, R3, 0xff ;  /* 0x000000ff03007836 */ /* 0x001fe20000000000 */
[----:B------:R2:W-:Y:S01]  /*01b0*/  STL [R1+0x414], RZ ;  /* 0x000414ff01007387 */ /* 0x0005e20000100800 */
[----:B------:R-:W-:Y:S02]  /*01c0*/  CS2R R50, SRZ ;  /* 0x0000000000327805 */ /* 0x000fe4000001ff00 */
[----:B------:R-:W-:Y:S02]  /*01d0*/  CS2R R52, SRZ ;  /* 0x0000000000347805 */ /* 0x000fe4000001ff00 */
[----:B------:R-:W-:Y:S01]  /*01e0*/  CS2R R54, SRZ ;  /* 0x0000000000367805 */ /* 0x000fe2000001ff00 */
[----:B------:R2:W-:Y:S01]  /*01f0*/  STL [R1+0x418], RZ ;  /* 0x000418ff01007387 */ /* 0x0005e20000100800 */
[----:B------:R-:W-:-:S02]  /*0200*/  SHF.R.S32.HI R5, RZ, 0x1f, R0 ;  /* 0x0000001fff057819 */ /* 0x000fc40000011400 */
[----:B------:R-:W-:Y:S01]  /*0210*/  CS2R R56, SRZ ;  /* 0x0000000000387805 */ /* 0x000fe2000001ff00 */
[----:B---3--:R-:W-:Y:S01]  /*0220*/  VIADD R222, R222, 0x1f ;  /* 0x0000001fdede7836 */ /* 0x008fe20000000000 */
[----:B------:R2:W-:Y:S01]  /*0230*/  STL [R1+0x41c], RZ ;  /* 0x00041cff01007387 */ /* 0x0005e20000100800 */
[----:B------:R-:W-:Y:S02]  /*0240*/  LEA.HI R5, R5, R0, RZ, 0x8 ;  /* 0x0000000005057211 */ /* 0x000fe400078f40ff */
[----:B------:R-:W-:Y:S02]  /*0250*/  CS2R R58, SRZ ;  /* 0x00000000003a7805 */ /* 0x000fe4000001ff00 */
[----:B-1----:R-:W-:Y:S01]  /*0260*/  IABS R10, R7 ;  /* 0x00000007000a7213 */ /* 0x002fe20000000000 */
[----:B------:R2:W-:Y:S01]  /*0270*/  STL [R1+0x420], RZ ;  /* 0x000420ff01007387 */ /* 0x0005e20000100800 */
[----:B------:R-:W-:Y:S02]  /*0280*/  SHF.R.S32.HI R5, RZ, 0x8, R5 ;  /* 0x00000008ff057819 */ /* 0x000fe40000011405 */
[----:B------:R-:W-:Y:S01]  /*0290*/  CS2R R60, SRZ ;  /* 0x00000000003c7805 */ /* 0x000fe2000001ff00 */
[----:B----4-:R-:W-:Y:S01]  /*02a0*/  ULEA UR4, UR5, UR4, 0x18 ;  /* 0x0000000405047291 */ /* 0x010fe2000f8ec03f */
[----:B------:R2:W-:Y:S01]  /*02b0*/  STL [R1+0x424], RZ ;  /* 0x000424ff01007387 */ /* 0x0005e20000100800 */
[----:B------:R-:W-:Y:S01]  /*02c0*/  CS2R R62, SRZ ;  /* 0x00000000003e7805 */ /* 0x000fe2000001ff00 */
[----:B------:R-:W-:Y:S01]  /*02d0*/  IMAD.SHL.U32 R6, R5, 0x8, RZ ;  /* 0x0000000805067824 */ /* 0x000fe200078e00ff */
[----:B------:R-:W-:Y:S01]  /*02e0*/  CS2R R64, SRZ ;  /* 0x0000000000407805 */ /* 0x000fe2000001ff00 */
[----:B------:R2:W-:Y:S01]  /*02f0*/  STL [R1+0x428], RZ ;  /* 0x000428ff01007387 */ /* 0x0005e20000100800 */
[----:B------:R-:W-:-:S02]  /*0300*/  CS2R R66, SRZ ;  /* 0x0000000000427805 */ /* 0x000fc4000001ff00 */
[----:B------:R-:W-:Y:S02]  /*0310*/  CS2R R68, SRZ ;  /* 0x0000000000447805 */ /* 0x000fe4000001ff00 */
[-C--:B------:R-:W-:Y:S01]  /*0320*/  IABS R9, R6.reuse ;  /* 0x0000000600097213 */ /* 0x080fe20000000000 */
[----:B------:R2:W-:Y:S01]  /*0330*/  STL [R1+0x42c], RZ ;  /* 0x00042cff01007387 */ /* 0x0005e20000100800 */
[----:B------:R-:W-:Y:S02]  /*0340*/  IABS R12, R6 ;  /* 0x00000006000c7213 */ /* 0x000fe40000000000 */
[----:B------:R-:W-:Y:S01]  /*0350*/  CS2R R70, SRZ ;  /* 0x0000000000467805 */ /* 0x000fe2000001ff00 */
[----:B------:R-:W0:Y:S01]  /*0360*/  I2F.RP R0, R9 ;  /* 0x0000000900007306 */ /* 0x000e220000209400 */
[----:B------:R2:W-:Y:S01]  /*0370*/  STL [R1+0x430], RZ ;  /* 0x000430ff01007387 */ /* 0x0005e20000100800 */
[----:B------:R-:W-:Y:S02]  /*0380*/  CS2R R72, SRZ ;  /* 0x0000000000487805 */ /* 0x000fe4000001ff00 */
[----:B------:R-:W-:-:S02]  /*0390*/  CS2R R74, SRZ ;  /* 0x00000000004a7805 */ /* 0x000fc4000001ff00 */
[----:B------:R-:W-:Y:S01]  /*03a0*/  CS2R R76, SRZ ;  /* 0x00000000004c7805 */ /* 0x000fe2000001ff00 */
[----:B------:R2:W-:Y:S01]  /*03b0*/  STL [R1+0x434], RZ ;  /* 0x000434ff01007387 */ /* 0x0005e20000100800 */
[----:B------:R-:W-:Y:S02]  /*03c0*/  CS2R R78, SRZ ;  /* 0x00000000004e7805 */ /* 0x000fe4000001ff00 */
[----:B------:R-:W-:Y:S02]  /*03d0*/  CS2R R80, SRZ ;  /* 0x0000000000507805 */ /* 0x000fe4000001ff00 */
[----:B------:R-:W-:Y:S01]  /*03e0*/  CS2R R82, SRZ ;  /* 0x0000000000527805 */ /* 0x000fe2000001ff00 */
[----:B------:R2:W-:Y:S01]  /*03f0*/  STL [R1+0x438], RZ ;  /* 0x000438ff01007387 */ /* 0x0005e20000100800 */
[----:B------:R-:W-:Y:S02]  /*0400*/  CS2R R84, SRZ ;  /* 0x0000000000547805 */ /* 0x000fe4000001ff00 */
[----:B------:R-:W-:-:S02]  /*0410*/  CS2R R86, SRZ ;  /* 0x0000000000567805 */ /* 0x000fc4000001ff00 */
[----:B------:R-:W-:Y:S01]  /*0420*/  CS2R R88, SRZ ;  /* 0x0000000000587805 */ /* 0x000fe2000001ff00 */
[----:B------:R2:W-:Y:S01]  /*0430*/  STL [R1+0x43c], RZ ;  /* 0x00043cff01007387 */ /* 0x0005e20000100800 */
[----:B------:R-:W-:Y:S01]  /*0440*/  CS2R R90, SRZ ;  /* 0x00000000005a7805 */ /* 0x000fe2000001ff00 */
[----:B0-----:R-:W0:Y:S01]  /*0450*/  MUFU.RCP R0, R0 ;  /* 0x0000000000007308 */ /* 0x001e220000001000 */
[----:B------:R-:W-:Y:S01]  /*0460*/  CS2R R92, SRZ ;  /* 0x00000000005c7805 */ /* 0x000fe2000001ff00 */
[----:B------:R2:W-:Y:S01]  /*0470*/  STL [R1+0x440], RZ ;  /* 0x000440ff01007387 */ /* 0x0005e20000100800 */
[----:B------:R-:W-:Y:S02]  /*0480*/  CS2R R94, SRZ ;  /* 0x00000000005e7805 */ /* 0x000fe4000001ff00 */
[----:B------:R-:W-:Y:S02]  /*0490*/  CS2R R96, SRZ ;  /* 0x0000000000607805 */ /* 0x000fe4000001ff00 */
[----:B------:R-:W-:Y:S01]  /*04a0*/  CS2R R98, SRZ ;  /* 0x0000000000627805 */ /* 0x000fe2000001ff00 */
[----:B------:R2:W-:Y:S01]  /*04b0*/  STL [R1+0x444], RZ ;  /* 0x000444ff01007387 */ /* 0x0005e20000100800 */
[----:B------:R-:W-:-:S02]  /*04c0*/  CS2R R100, SRZ ;  /* 0x0000000000647805 */ /* 0x000fc4000001ff00 */
[----:B------:R-:W-:Y:S02]  /*04d0*/  CS2R R102, SRZ ;  /* 0x0000000000667805 */ /* 0x000fe4000001ff00 */
[----:B------:R-:W-:Y:S01]  /*04e0*/  CS2R R104, SRZ ;  /* 0x0000000000687805 */ /* 0x000fe2000001ff00 */
[----:B------:R2:W-:Y:S01]  /*04f0*/  STL [R1+0x448], RZ ;  /* 0x000448ff01007387 */ /* 0x0005e20000100800 */
[----:B------:R-:W-:Y:S02]  /*0500*/  CS2R R106, SRZ ;  /* 0x00000000006a7805 */ /* 0x000fe4000001ff00 */
[----:B------:R-:W-:Y:S02]  /*0510*/  CS2R R108, SRZ ;  /* 0x00000000006c7805 */ /* 0x000fe4000001ff00 */
[----:B------:R-:W-:Y:S01]  /*0520*/  CS2R R110, SRZ ;  /* 0x00000000006e7805 */ /* 0x000fe2000001ff00 */
[----:B------:R2:W-:Y:S01]  /*0530*/  STL [R1+0x44c], RZ ;  /* 0x00044cff01007387 */ /* 0x0005e20000100800 */
[----:B------:R-:W-:-:S02]  /*0540*/  CS2R R112, SRZ ;  /* 0x0000000000707805 */ /* 0x000fc4000001ff00 */
[----:B------:R-:W-:Y:S01]  /*0550*/  CS2R R114, SRZ ;  /* 0x0000000000727805 */ /* 0x000fe2000001ff00 */
[----:B0-----:R-:W-:Y:S01]  /*0560*/  VIADD R4, R0, 0xffffffe ;  /* 0x0ffffffe00047836 */ /* 0x001fe20000000000 */
[----:B------:R2:W-:Y:S01]  /*0570*/  STL [R1+0x450], RZ ;  /* 0x000450ff01007387 */ /* 0x0005e20000100800 */
[----:B------:R-:W-:Y:S01]  /*0580*/  IMAD.MOV R0, RZ, RZ, -R12 ;  /* 0x000000ffff007224 */ /* 0x000fe200078e0a0c */
[----:B------:R-:W-:Y:S01]  /*0590*/  CS2R R116, SRZ ;  /* 0x0000000000747805 */ /* 0x000fe2000001ff00 */
[----:B------:R0:W1:Y:S01]  /*05a0*/  F2I.FTZ.U32.TRUNC.NTZ R5, R4 ;  /* 0x0000000400057305 */ /* 0x000062000021f000 */
        /* <DEDUP_REMOVED lines=9> */
[----:B0-----:R-:W-:Y:S01]  /*0640*/  IMAD.MOV.U32 R4, RZ, RZ, RZ ;  /* 0x000000ffff047224 */ /* 0x001fe200078e00ff */
[----:B------:R-:W-:Y:S02]  /*0650*/  CS2R R130, SRZ ;  /* 0x0000000000827805 */ /* 0x000fe4000001ff00 */
[----:B------:R-:W-:Y:S01]  /*0660*/  CS2R R132, SRZ ;  /* 0x0000000000847805 */ /* 0x000fe2000001ff00 */
[----:B------:R2:W-:Y:S01]  /*0670*/  STL [R1+0x460], RZ ;  /* 0x000460ff01007387 */ /* 0x0005e20000100800 */
[----:B------:R-:W-:Y:S01]  /*0680*/  CS2R R134, SRZ ;  /* 0x0000000000867805 */ /* 0x000fe2000001ff00 */
[--C-:B-1----:R-:W-:Y:S01]  /*0690*/  IMAD.MOV R8, RZ, RZ, -R5.reuse ;  /* 0x000000ffff087224 */ /* 0x102fe200078e0a05 */
[----:B------:R-:W-:Y:S01]  /*06a0*/  CS2R R136, SRZ ;  /* 0x0000000000887805 */ /* 0x000fe2000001ff00 */
[----:B------:R2:W-:Y:S01]  /*06b0*/  STL [R1+0x464], RZ ;  /* 0x000464ff01007387 */ /* 0x0005e20000100800 */
[----:B------:R-:W-:Y:S01]  /*06c0*/  CS2R R138, SRZ ;  /* 0x00000000008a7805 */ /* 0x000fe2000001ff00 */
[----:B------:R-:W-:Y:S01]  /*06d0*/  IMAD R11, R8, R9, RZ ;  /* 0x00000009080b7224 */ /* 0x000fe200078e02ff */
[----:B------:R-:W-:Y:S01]  /*06e0*/  CS2R R140, SRZ ;  /* 0x00000000008c7805 */ /* 0x000fe2000001ff00 */
[----:B------:R2:W-:Y:S01]  /*06f0*/  STL [R1+0x468], RZ ;  /* 0x000468ff01007387 */ /* 0x0005e20000100800 */
[----:B------:R-:W-:Y:S01]  /*0700*/  IMAD.MOV.U32 R8, RZ, RZ, R10 ;  /* 0x000000ffff087224 */ /* 0x000fe200078e000a */
[----:B------:R-:W-:Y:S01]  /*0710*/  CS2R R142, SRZ ;  /* 0x00000000008e7805 */ /* 0x000fe2000001ff00 */
[----:B------:R-:W-:Y:S01]  /*0720*/  IMAD.HI.U32 R5, R5, R11, R4 ;  /* 0x0000000b05057227 */ /* 0x000fe200078e0004 */
[----:B------:R2:W-:Y:S01]  /*0730*/  STL [R1+0x46c], RZ ;  /* 0x00046cff01007387 */ /* 0x0005e20000100800 */
[----:B------:R-:W-:-:S02]  /*0740*/  CS2R R144, SRZ ;  /* 0x0000000000907805 */ /* 0x000fc4000001ff00 */
[----:B------:R-:W-:Y:S02]  /*0750*/  CS2R R146, SRZ ;  /* 0x0000000000927805 */ /* 0x000fe4000001ff00 */
[----:B------:R-:W-:Y:S01]  /*0760*/  CS2R R148, SRZ ;  /* 0x0000000000947805 */ /* 0x000fe2000001ff00 */
[----:B------:R2:W-:Y:S01]  /*0770*/  STL [R1+0x470], RZ ;  /* 0x000470ff01007387 */ /* 0x0005e20000100800 */
[----:B------:R-:W-:Y:S01]  /*0780*/  IMAD.HI.U32 R5, R5, R8, RZ ;  /* 0x0000000805057227 */ /* 0x000fe200078e00ff */
[----:B------:R-:W-:Y:S02]  /*0790*/  CS2R R150, SRZ ;  /* 0x0000000000967805 */ /* 0x000fe4000001ff00 */
[----:B------:R2:W-:Y:S01]  /*07a0*/  STL [R1+0x474], RZ ;  /* 0x000474ff01007387 */ /* 0x0005e20000100800 */
[----:B------:R-:W-:-:S03]  /*07b0*/  IMAD R0, R5, R0, R8 ;  /* 0x0000000005007224 */ /* 0x000fc600078e0208 */
[----:B------:R2:W-:Y:S02]  /*07c0*/  STL [R1+0x478], RZ ;  /* 0x000478ff01007387 */ /* 0x0005e40000100800 */
[----:B------:R-:W-:Y:S02]  /*07d0*/  ISETP.GT.U32.AND P1, PT, R9, R0, PT ;  /* 0x000000000900720c */ /* 0x000fe40003f24070 */
[----:B------:R2:W-:Y:S04]  /*07e0*/  STL [R1+0x47c], RZ ;  /* 0x00047cff01007387 */ /* 0x0005e80000100800 */
[----:B------:R2:W-:Y:S04]  /*07f0*/  STL [R1+0x480], RZ ;  /* 0x000480ff01007387 */ /* 0x0005e80000100800 */
[----:B------:R2:W-:Y:S03]  /*0800*/  STL [R1+0x484], RZ ;  /* 0x000484ff01007387 */ /* 0x0005e60000100800 */
[----:B------:R-:W-:Y:S01]  /*0810*/  @!P1 IMAD.IADD R0, R0, 0x1, -R9 ;  /* 0x0000000100009824 */ /* 0x000fe200078e0a09 */
[----:B------:R2:W-:Y:S01]  /*0820*/  STL [R1+0x488], RZ ;  /* 0x000488ff01007387 */ /* 0x0005e20000100800 */
[----:B------:R-:W-:Y:S01]  /*0830*/  @!P1 VIADD R5, R5, 0x1 ;  /* 0x0000000105059836 */ /* 0x000fe20000000000 */
[----:B------:R-:W-:-:S02]  /*0840*/  ISETP.NE.AND P1, PT, R6, RZ, PT ;  /* 0x000000ff0600720c */ /* 0x000fc40003f25270 */
[----:B------:R2:W-:Y:S01]  /*0850*/  STL [R1+0x48c], RZ ;  /* 0x00048cff01007387 */ /* 0x0005e20000100800 */
[----:B------:R-:W-:Y:S02]  /*0860*/  ISETP.GE.U32.AND P0, PT, R0, R9, PT ;  /* 0x000000090000720c */ /* 0x000fe40003f06070 */
[----:B------:R-:W-:Y:S01]  /*0870*/  LOP3.LUT R0, R7, R6, RZ, 0x3c, !PT ;  /* 0x0000000607007212 */ /* 0x000fe200078e3cff */
[----:B------:R2:W-:Y:S03]  /*0880*/  STL [R1+0x490], RZ ;  /* 0x000490ff01007387 */ /* 0x0005e60000100800 */
[----:B------:R-:W-:Y:S01]  /*0890*/  ISETP.GE.AND P2, PT, R0, RZ, PT ;  /* 0x000000ff0000720c */ /* 0x000fe20003f46270 */
[----:B------:R2:W-:Y:S01]  /*08a0*/  STL [R1+0x494], RZ ;  /* 0x000494ff01007387 */ /* 0x0005e20000100800 */
[----:B------:R-:W-:-:S03]  /*08b0*/  VIADD R0, R2, 0xff ;  /* 0x000000ff02007836 */ /* 0x000fc60000000000 */
[----:B------:R2:W-:Y:S02]  /*08c0*/  STL [R1+0x498], RZ ;  /* 0x000498ff01007387 */ /* 0x0005e40000100800 */
[----:B------:R-:W-:Y:S02]  /*08d0*/  @P0 VIADD R5, R5, 0x1 ;  /* 0x0000000105050836 */ /* 0x000fe40000000000 */
[----:B------:R2:W-:Y:S02]  /*08e0*/  STL [R1+0x49c], RZ ;  /* 0x00049cff01007387 */ /* 0x0005e40000100800 */
[----:B------:R-:W-:Y:S01]  /*08f0*/  IMAD.MOV.U32 R4, RZ, RZ, R5 ;  /* 0x000000ffff047224 */ /* 0x000fe200078e0005 */
[----:B------:R-:W-:Y:S01]  /*0900*/  SHF.R.S32.HI R5, RZ, 0x1f, R0 ;  /* 0x0000001fff057819 */ /* 0x000fe20000011400 */
[----:B------:R2:W-:Y:S02]  /*0910*/  STL [R1+0x4a0], RZ ;  /* 0x0004a0ff01007387 */ /* 0x0005e40000100800 */
[----:B------:R-:W-:Y:S01]  /*0920*/  @!P2 IMAD.MOV R4, RZ, RZ, -R4 ;  /* 0x000000ffff04a224 */ /* 0x000fe200078e0a04 */
[----:B------:R-:W-:Y:S01]  /*0930*/  @!P1 LOP3.LUT R4, RZ, R6, RZ, 0x33, !PT ;  /* 0x00000006ff049212 */ /* 0x000fe200078e33ff */
[----:B------:R2:W-:Y:S01]  /*0940*/  STL [R1+0x4a4], RZ ;  /* 0x0004a4ff01007387 */ /* 0x0005e20000100800 */
[----:B------:R-:W-:-:S03]  /*0950*/  LEA.HI R5, R5, R0, RZ, 0x8 ;  /* 0x0000000005057211 */ /* 0x000fc600078f40ff */
[----:B------:R2:W-:Y:S01]  /*0960*/  STL [R1+0x4a8], RZ ;  /* 0x0004a8ff01007387 */ /* 0x0005e20000100800 */
[----:B------:R-:W-:Y:S02]  /*0970*/  IMAD.SHL.U32 R8, R4, 0x8, RZ ;  /* 0x0000000804087824 */ /* 0x000fe400078e00ff */
[----:B------:R-:W-:Y:S01]  /*0980*/  IMAD.MOV R4, RZ, RZ, -R4 ;  /* 0x000000ffff047224 */ /* 0x000fe200078e0a04 */
[----:B------:R2:W-:Y:S02]  /*0990*/  STL [R1+0x4ac], RZ ;  /* 0x0004acff01007387 */ /* 0x0005e40000100800 */
[----:B------:R-:W-:Y:S01]  /*09a0*/  LEA.HI.SX32 R5, R5, -R8, 0x18 ;  /* 0x8000000805057211 */ /* 0x000fe200078fc2ff */
[----:B------:R-:W-:Y:S01]  /*09b0*/  IMAD R13, R6, R4, R7 ;  /* 0x00000004060d7224 */ /* 0x000fe200078e0207 */
[----:B------:R2:W-:Y:S02]  /*09c0*/  STL [R1+0x4b0], RZ ;  /* 0x0004b0ff01007387 */ /* 0x0005e40000100800 */
[----:B------:R-:W-:-:S02]  /*09d0*/  VIMNMX R10, R5, 0x8, PT ;  /* 0x00000008050a7848 */ /* 0x000fc40003fe0100 */
[----:B------:R2:W-:Y:S02]  /*09e0*/  STL [R1+0x4b4], RZ ;  /* 0x0004b4ff01007387 */ /* 0x0005e40000100800 */
[-C--:B------:R-:W-:Y:S02]  /*09f0*/  IABS R9, R10.reuse ;  /* 0x0000000a00097213 */ /* 0x080fe40000000000 */
[----:B------:R2:W-:Y:S01]  /*0a00*/  STL [R1+0x4b8], RZ ;  /* 0x0004b8ff01007387 */ /* 0x0005e20000100800 */
[----:B------:R-:W-:Y:S01]  /*0a10*/  IABS R6, R10 ;  /* 0x0000000a00067213 */ /* 0x000fe20000000000 */
[----:B------:R-:W0:Y:S02]  /*0a20*/  I2F.RP R0, R9 ;  /* 0x0000000900007306 */ /* 0x000e240000209400 */
[----:B------:R2:W-:Y:S04]  /*0a30*/  STL [R1+0x4bc], RZ ;  /* 0x0004bcff01007387 */ /* 0x0005e80000100800 */
[----:B------:R2:W-:Y:S04]  /*0a40*/  STL [R1+0x4c0], RZ ;  /* 0x0004c0ff01007387 */ /* 0x0005e80000100800 */
[----:B------:R2:W-:Y:S04]  /*0a50*/  STL [R1+0x4c4], RZ ;  /* 0x0004c4ff01007387 */ /* 0x0005e80000100800 */
[----:B------:R2:W-:Y:S01]  /*0a60*/  STL [R1+0x4c8], RZ ;  /* 0x0004c8ff01007387 */ /* 0x0005e20000100800 */
[----:B0-----:R-:W0:Y:S03]  /*0a70*/  MUFU.RCP R0, R0 ;  /* 0x0000000000007308 */ /* 0x001e260000001000 */
[----:B------:R2:W-:Y:S04]  /*0a80*/  STL [R1+0x4cc], RZ ;  /* 0x0004ccff01007387 */ /* 0x0005e80000100800 */
[----:B------:R2:W-:Y:S04]  /*0a90*/  STL [R1+0x4d0], RZ ;  /* 0x0004d0ff01007387 */ /* 0x0005e80000100800 */
[----:B------:R2:W-:Y:S04]  /*0aa0*/  STL [R1+0x4d4], RZ ;  /* 0x0004d4ff01007387 */ /* 0x0005e80000100800 */
[----:B------:R2:W-:Y:S01]  /*0ab0*/  STL [R1+0x4d8], RZ ;  /* 0x0004d8ff01007387 */ /* 0x0005e20000100800 */
[----:B0-----:R-:W-:-:S03]  /*0ac0*/  VIADD R5, R0, 0xffffffe ;  /* 0x0ffffffe00057836 */ /* 0x001fc60000000000 */
[----:B------:R2:W-:Y:S01]  /*0ad0*/  STL [R1+0x4dc], RZ ;  /* 0x0004dcff01007387 */ /* 0x0005e20000100800 */
[----:B------:R-:W-:-:S03]  /*0ae0*/  IMAD.MOV R0, RZ, RZ, -R6 ;  /* 0x000000ffff007224 */ /* 0x000fc600078e0a06 */
[----:B------:R2:W-:Y:S01]  /*0af0*/  STL [R1+0x4e0], RZ ;  /* 0x0004e0ff01007387 */ /* 0x0005e20000100800 */
[----:B------:R-:W0:Y:S03]  /*0b00*/  F2I.FTZ.U32.TRUNC.NTZ R5, R5 ;  /* 0x0000000500057305 */ /* 0x000e26000021f000 */
[----:B------:R2:W-:Y:S04]  /*0b10*/  STL [R1+0x4e4], RZ ;  /* 0x0004e4ff01007387 */ /* 0x0005e80000100800 */
[----:B------:R2:W-:Y:S04]  /*0b20*/  STL [R1+0x4e8], RZ ;  /* 0x0004e8ff01007387 */ /* 0x0005e80000100800 */
[----:B------:R2:W-:Y:S04]  /*0b30*/  STL [R1+0x4ec], RZ ;  /* 0x0004ecff01007387 */ /* 0x0005e80000100800 */
[----:B------:R2:W-:Y:S01]  /*0b40*/  STL [R1+0x4f0], RZ ;  /* 0x0004f0ff01007387 */ /* 0x0005e20000100800 */
[----:B0-----:R-:W-:-:S03]  /*0b50*/  IMAD.MOV R11, RZ, RZ, -R5 ;  /* 0x000000ffff0b7224 */ /* 0x001fc600078e0a05 */
[----:B------:R2:W-:Y:S01]  /*0b60*/  STL [R1+0x4f4], RZ ;  /* 0x0004f4ff01007387 */ /* 0x0005e20000100800 */
[----:B------:R-:W-:Y:S01]  /*0b70*/  IMAD.MOV.U32 R4, RZ, RZ, R11 ;  /* 0x000000ffff047224 */ /* 0x000fe200078e000b */
[----:B------:R-:W-:Y:S02]  /*0b80*/  IABS R11, R13 ;  /* 0x0000000d000b7213 */ /* 0x000fe40000000000 */
[----:B------:R2:W-:Y:S01]  /*0b90*/  STL [R1+0x4f8], RZ ;  /* 0x0004f8ff01007387 */ /* 0x0005e20000100800 */
[----:B------:R-:W-:Y:S02]  /*0ba0*/  IMAD R7, R4, R9, RZ ;  /* 0x0000000904077224 */ /* 0x000fe400078e02ff */
[----:B------:R-:W-:Y:S01]  /*0bb0*/  IMAD.MOV.U32 R4, RZ, RZ, RZ ;  /* 0x000000ffff047224 */ /* 0x000fe200078e00ff */
[----:B------:R2:W-:Y:S03]  /*0bc0*/  STL [R1+0x4fc], RZ ;  /* 0x0004fcff01007387 */ /* 0x0005e60000100800 */
[----:B------:R-:W-:Y:S01]  /*0bd0*/  IMAD.HI.U32 R4, R5, R7, R4 ;  /* 0x0000000705047227 */ /* 0x000fe200078e0004 */
[----:B------:R2:W-:Y:S04]  /*0be0*/  STL [R1+0x500], RZ ;  /* 0x000500ff01007387 */ /* 0x0005e80000100800 */
[----:B------:R2:W-:Y:S01]  /*0bf0*/  STL [R1+0x504], RZ ;  /* 0x000504ff01007387 */ /* 0x0005e20000100800 */
[----:B------:R-:W-:-:S03]  /*0c00*/  IMAD.HI.U32 R4, R4, R11, RZ ;  /* 0x0000000b04047227 */ /* 0x000fc600078e00ff */
        /* <DEDUP_REMOVED lines=13> */
[-C--:B------:R-:W-:Y:S01]  /*0ce0*/  LOP3.LUT R0, R13, R10.reuse, RZ, 0x3c, !PT ;  /* 0x0000000a0d007212 */ /* 0x080fe200078e3cff */
[----:B------:R2:W-:Y:S03]  /*0cf0*/  STL [R1+0x524], RZ ;  /* 0x000524ff01007387 */ /* 0x0005e60000100800 */
[----:B------:R-:W-:Y:S01]  /*0d00*/  ISETP.GE.AND P2, PT, R0, RZ, PT ;  /* 0x000000ff0000720c */ /* 0x000fe20003f46270 */
[----:B------:R2:W-:Y:S04]  /*0d10*/  STL [R1+0x528], RZ ;  /* 0x000528ff01007387 */ /* 0x0005e80000100800 */
[----:B------:R2:W-:Y:S02]  /*0d20*/  STL [R1+0x52c], RZ ;  /* 0x00052cff01007387 */ /* 0x0005e40000100800 */
[----:B------:R-:W-:Y:S01]  /*0d30*/  @P0 VIADD R4, R4, 0x1 ;  /* 0x0000000104040836 */ /* 0x000fe20000000000 */
[----:B------:R-:W-:Y:S01]  /*0d40*/  ISETP.GE.AND P0, PT, R222, 0x20, PT ;  /* 0x00000020de00780c */ /* 0x000fe20003f06270 */
[----:B------:R2:W-:Y:S04]  /*0d50*/  STL [R1+0x530], RZ ;  /* 0x000530ff01007387 */ /* 0x0005e80000100800 */
[----:B------:R2:W-:Y:S01]  /*0d60*/  STL [R1+0x534], RZ ;  /* 0x000534ff01007387 */ /* 0x0005e20000100800 */
[----:B------:R-:W-:Y:S01]  /*0d70*/  @!P2 IMAD.MOV R4, RZ, RZ, -R4 ;  /* 0x000000ffff04a224 */ /* 0x000fe200078e0a04 */
[----:B------:R-:W-:-:S02]  /*0d80*/  @!P1 LOP3.LUT R4, RZ, R10, RZ, 0x33, !PT ;  /* 0x0000000aff049212 */ /* 0x000fc400078e33ff */
[----:B------:R2:W-:Y:S03]  /*0d90*/  STL [R1+0x538], RZ ;  /* 0x000538ff01007387 */ /* 0x0005e60000100800 */
[----:B------:R-:W-:Y:S01]  /*0da0*/  IMAD.MOV R5, RZ, RZ, -R4 ;  /* 0x000000ffff057224 */ /* 0x000fe200078e0a04 */
[----:B------:R2:W-:Y:S01]  /*0db0*/  STL [R1+0x53c], RZ ;  /* 0x00053cff01007387 */ /* 0x0005e20000100800 */
[----:B------:R-:W-:Y:S02]  /*0dc0*/  IMAD.SHL.U32 R4, R4, 0x100, RZ ;  /* 0x0000010004047824 */ /* 0x000fe400078e00ff */
[----:B------:R-:W-:Y:S01]  /*0dd0*/  IMAD R5, R10, R5, R13 ;  /* 0x000000050a057224 */ /* 0x000fe200078e020d */
[----:B------:R2:W-:Y:S03]  /*0de0*/  STL [R1+0x540], RZ ;  /* 0x000540ff01007387 */ /* 0x0005e60000100800 */
[----:B------:R-:W-:Y:S01]  /*0df0*/  IMAD.IADD R5, R8, 0x1, R5 ;  /* 0x0000000108057824 */ /* 0x000fe200078e0205 */
[----:B------:R2:W-:Y:S04]  /*0e00*/  STL [R1+0x544], RZ ;  /* 0x000544ff01007387 */ /* 0x0005e80000100800 */
        /* <DEDUP_REMOVED lines=174> */
[----:B------:R2:W-:Y:S04]  /*18f0*/  STL [R1], RZ ;  /* 0x000000ff01007387 */ /* 0x0005e80000100800 */
        /* <DEDUP_REMOVED lines=104> */
[----:B------:R2:W-:Y:S01]  /*1f80*/  STL [R1+0x1a4], RZ ;  /* 0x0001a4ff01007387 */ /* 0x0005e20000100800 */
[----:B------:R-:W0:Y:S03]  /*1f90*/  S2R R14, SR_TID.X ;  /* 0x00000000000e7919 */ /* 0x000e260000002100 */
        /* <DEDUP_REMOVED lines=8> */
[----:B0-----:R-:W-:-:S02]  /*2020*/  LOP3.LUT R152, R14, 0x7f, RZ, 0xc0, !PT ;  /* 0x0000007f0e987812 */ /* 0x001fc400078ec0ff */
[----:B------:R-:W-:Y:S01]  /*2030*/  LOP3.LUT R18, R14, 0x60, RZ, 0xc0, !PT ;  /* 0x000000600e127812 */ /* 0x000fe200078ec0ff */
[----:B------:R2:W-:Y:S02]  /*2040*/  STL [R1+0x1c8], RZ ;  /* 0x0001c8ff01007387 */ /* 0x0005e40000100800 */
[----:B------:R-:W-:Y:S02]  /*2050*/  IMAD R5, R5, 0x100, R152 ;  /* 0x0000010005057824 */ /* 0x000fe400078e0298 */
[----:B------:R2:W-:Y:S02]  /*2060*/  STL [R1+0x1cc], RZ ;  /* 0x0001ccff01007387 */ /* 0x0005e40000100800 */
[----:B------:R-:W-:Y:S02]  /*2070*/  VIADD R6, R5, 0x80 ;  /* 0x0000008005067836 */ /* 0x000fe40000000000 */
        /* <DEDUP_REMOVED lines=12> */
[----:B------:R-:W-:Y:S05]  /*2140*/  @!P0 BRA `(.L_x_0) ;  /* 0x00000100004c8947 */ /* 0x000fea0003800000 */
[----:B------:R-:W-:Y:S01]  /*2150*/  IABS R22, R2 ;  /* 0x0000000200167213 */ /* 0x000fe20000000000 */
[----:B------:R-:W-:Y:S01]  /*2160*/  ULDC UR5, c[0x0][0x240] ;  /* 0x0000900000057ab9 */ /* 0x000fe20000000800 */
[----:B------:R-:W-:Y:S01]  /*2170*/  IABS R0, R3 ;  /* 0x0000000300007213 */ /* 0x000fe20000000000 */
[----:B------:R-:W-:Y:S01]  /*2180*/  ULDC.64 UR6, c[0x0][0x218] ;  /* 0x0000860000067ab9 */ /* 0x000fe20000000a00 */
[----:B------:R-:W0:Y:S01]  /*2190*/  I2F.RP R12, R22 ;  /* 0x00000016000c7306 */ /* 0x000e220000209400 */
[----:B------:R-:W-:Y:S01]  /*21a0*/  IABS R15, R6 ;  /* 0x00000006000f7213 */ /* 0x000fe20000000000 */
[----:B------:R-:W-:Y:S01]  /*21b0*/  ULDC UR11, c[0x0][0x234] ;  /* 0x00008d00000b7ab9 */ /* 0x000fe20000000800 */
[----:B------:R-:W-:Y:S01]  /*21c0*/  IABS R16, R5 ;  /* 0x0000000500107213 */ /* 0x000fe20000000000 */
[----:B------:R-:W-:Y:S01]  /*21d0*/  USHF.R.U32.HI UR8, URZ, 0x4, UR4 ;  /* 0x000000043f087899 */ /* 0x000fe20008011604 */
[----:B------:R-:W-:Y:S01]  /*21e0*/  ISETP.GE.AND P6, PT, R6, RZ, PT ;  /* 0x000000ff0600720c */ /* 0x000fe20003fc6270 */
[----:B------:R-:W-:Y:S01]  /*21f0*/  ULDC UR9, c[0x0][0x23c] ;  /* 0x00008f0000097ab9 */ /* 0x000fe20000000800 */
[----:B------:R-:W-:Y:S01]  /*2200*/  LOP3.LUT R221, R152, 0x10, RZ, 0x3c, !PT ;  /* 0x0000001098dd7812 */ /* 0x000fe200078e3cff */
[----:B------:R-:W1:Y:S01]  /*2210*/  I2F.RP R7, R0 ;  /* 0x0000000000077306 */ /* 0x000e620000209400 */
[----:B------:R-:W-:Y:S01]  /*2220*/  USGXT.U32 UR8, UR8, 0xe ;  /* 0x0000000e0808789a */ /* 0x000fe20008000000 */
[----:B------:R-:W-:Y:S01]  /*2230*/  CS2R R98, SRZ ;  /* 0x0000000000627805 */ /* 0x000fe2000001ff00 */
[----:B------:R-:W-:Y:S01]  /*2240*/  ULDC UR14, c[0x0][0x230] ;  /* 0x00008c00000e7ab9 */ /* 0x000fe20000000800 */
[----:B------:R-:W-:Y:S01]  /*2250*/  ULDC UR15, c[0x0][0x210] ;  /* 0x00008400000f7ab9 */ /* 0x000fe20000000800 */
[----:B------:R-:W-:Y:S01]  /*2260*/  UIADD3 UR12, UP0, UR8, 0x80, URZ ;  /* 0x00000080080c7890 */ /* 0x000fe2000ff1e03f */
[----:B------:R-:W-:-:S02]  /*2270*/  CS2R R100, SRZ ;  /* 0x0000000000647805 */ /* 0x000fc4000001ff00 */
[----:B------:R-:W-:Y:S01]  /*2280*/  CS2R R102, SRZ ;  /* 0x0000000000667805 */ /* 0x000fe2000001ff00 */
[----:B0-----:R-:W0:Y:S01]  /*2290*/  MUFU.RCP R12, R12 ;  /* 0x0000000c000c7308 */ /* 0x001e220000001000 */
[----:B------:R-:W-:Y:S02]  /*22a0*/  CS2R R104, SRZ ;  /* 0x0000000000687805 */ /* 0x000fe4000001ff00 */
[----:B------:R-:W-:Y:S02]  /*22b0*/  CS2R R106, SRZ ;  /* 0x00000000006a7805 */ /* 0x000fe4000001ff00 */
[----:B------:R-:W-:Y:S02]  /*22c0*/  CS2R R108, SRZ ;  /* 0x00000000006c7805 */ /* 0x000fe4000001ff00 */
[----:B------:R-:W-:Y:S01]  /*22d0*/  CS2R R110, SRZ ;  /* 0x00000000006e7805 */ /* 0x000fe2000001ff00 */
[----:B-1----:R-:W1:Y:S01]  /*22e0*/  MUFU.RCP R7, R7 ;  /* 0x0000000700077308 */ /* 0x002e620000001000 */
[----:B0-----:R-:W-:-:S07]  /*22f0*/  VIADD R8, R12, 0xffffffe ;  /* 0x0ffffffe0c087836 */ /* 0x001fce0000000000 */
[----:B------:R0:W3:Y:S01]  /*2300*/  F2I.FTZ.U32.TRUNC.NTZ R9, R8 ;  /* 0x0000000800097305 */ /* 0x0000e2000021f000 */
[----:B-1----:R-:W-:-:S07]  /*2310*/  VIADD R10, R7, 0xffffffe ;  /* 0x0ffffffe070a7836 */ /* 0x002fce0000000000 */
[----:B------:R1:W4:Y:S01]  /*2320*/  F2I.FTZ.U32.TRUNC.NTZ R11, R10 ;  /* 0x0000000a000b7305 */ /* 0x000322000021f000 */
[----:B0-----:R-:W-:Y:S02]  /*2330*/  IMAD.MOV.U32 R8, RZ, RZ, RZ ;  /* 0x000000ffff087224 */ /* 0x001fe400078e00ff */
[----:B---3--:R-:W-:Y:S02]  /*2340*/  IMAD.MOV R13, RZ, RZ, -R9 ;  /* 0x000000ffff0d7224 */ /* 0x008fe400078e0a09 */
[----:B-1----:R-:W-:Y:S02]  /*2350*/  IMAD.MOV.U32 R10, RZ, RZ, RZ ;  /* 0x000000ffff0a7224 */ /* 0x002fe400078e00ff */
[----:B------:R-:W-:-:S04]  /*2360*/  IMAD R13, R13, R22, RZ ;  /* 0x000000160d0d7224 */ /* 0x000fc800078e02ff */
[----:B------:R-:W-:-:S04]  /*2370*/  IMAD.HI.U32 R9, R9, R13, R8 ;  /* 0x0000000d09097227 */ /* 0x000fc800078e0008 */
[----:B----4-:R-:W-:Y:S02]  /*2380*/  IMAD.MOV R13, RZ, RZ, -R11 ;  /* 0x000000ffff0d7224 */ /* 0x010fe400078e0a0b */
[----:B------:R-:W-:-:S04]  /*2390*/  IMAD.HI.U32 R7, R9, R15, RZ ;  /* 0x0000000f09077227 */ /* 0x000fc800078e00ff */
[----:B------:R-:W-:-:S04]  /*23a0*/  IMAD.HI.U32 R9, R9, R16, RZ ;  /* 0x0000001009097227 */ /* 0x000fc800078e00ff */
[----:B------:R-:W-:Y:S01]  /*23b0*/  IMAD.MOV R17, RZ, RZ, -R9 ;  /* 0x000000ffff117224 */ /* 0x000fe200078e0a09 */
[----:B------:R-:W-:Y:S01]  /*23c0*/  LEA.HI R9, R18, R4, RZ, 0x1b ;  /* 0x0000000412097211 */ /* 0x000fe200078fd8ff */
[----:B------:R-:W-:Y:S02]  /*23d0*/  IMAD.MOV R8, RZ, RZ, -R7 ;  /* 0x000000ffff087224 */ /* 0x000fe400078e0a07 */
[C---:B------:R-:W-:Y:S01]  /*23e0*/  IMAD R16, R22.reuse, R17, R16 ;  /* 0x0000001116107224 */ /* 0x040fe200078e0210 */
[----:B------:R-:W-:Y:S01]  /*23f0*/  IABS R97, R9 ;  /* 0x0000000900617213 */ /* 0x000fe20000000000 */
[C---:B------:R-:W-:Y:S02]  /*2400*/  IMAD R15, R22.reuse, R8, R15 ;  /* 0x00000008160f7224 */ /* 0x040fe400078e020f */
[----:B------:R-:W-:Y:S01]  /*2410*/  IMAD R13, R13, R0, RZ ;  /* 0x000000000d0d7224 */ /* 0x000fe200078e02ff */
[C---:B------:R-:W-:Y:S01]  /*2420*/  ISETP.GT.U32.AND P2, PT, R22.reuse, R16, PT ;  /* 0x000000101600720c */ /* 0x040fe20003f44070 */
[C---:B------:R-:W-:Y:S01]  /*2430*/  VIADD R8, R9.reuse, 0xfc ;  /* 0x000000fc09087836 */ /* 0x040fe20000000000 */
[----:B------:R-:W-:Y:S01]  /*2440*/  ISETP.GT.U32.AND P1, PT, R22, R15, PT ;  /* 0x0000000f1600720c */ /* 0x000fe20003f24070 */
[----:B------:R-:W-:-:S02]  /*2450*/  VIADD R23, R9, 0xf4 ;  /* 0x000000f409177836 */ /* 0x000fc40000000000 */
[----:B------:R-:W-:Y:S01]  /*2460*/  IMAD.HI.U32 R7, R11, R13, R10 ;  /* 0x0000000d0b077227 */ /* 0x000fe200078e000a */
[----:B------:R-:W-:Y:S02]  /*2470*/  IABS R13, R8 ;  /* 0x00000008000d7213 */ /* 0x000fe40000000000 */
[----:B------:R-:W-:Y:S01]  /*2480*/  IABS R18, R23 ;  /* 0x0000001700127213 */ /* 0x000fe20000000000 */
[----:B------:R-:W-:Y:S01]  /*2490*/  VIADD R24, R9, 0xf0 ;  /* 0x000000f009187836 */ /* 0x000fe20000000000 */
[----:B------:R-:W-:Y:S01]  /*24a0*/  ISETP.GE.AND P5, PT, R8, RZ, PT ;  /* 0x000000ff0800720c */ /* 0x000fe20003fa6270 */
[----:B------:R-:W-:-:S03]  /*24b0*/  IMAD.HI.U32 R8, R7, R13, RZ ;  /* 0x0000000d07087227 */ /* 0x000fc600078e00ff */
[----:B------:R-:W-:Y:S01]  /*24c0*/  IABS R20, R24 ;  /* 0x0000001800147213 */ /* 0x000fe20000000000 */
[----:B------:R-:W-:-:S04]  /*24d0*/  IMAD.HI.U32 R11, R7, R18, RZ ;  /* 0x00000012070b7227 */ /* 0x000fc800078e00ff */
[----:B------:R-:W-:Y:S02]  /*24e0*/  @!P2 IMAD.IADD R16, R16, 0x1, -R22 ;  /* 0x000000011010a824 */ /* 0x000fe400078e0a16 */
[----:B------:R-:W-:Y:S02]  /*24f0*/  IMAD.MOV R8, RZ, RZ, -R8 ;  /* 0x000000ffff087224 */ /* 0x000fe400078e0a08 */
[----:B------:R-:W-:Y:S01]  /*2500*/  VIADD R10, R9, 0xf8 ;  /* 0x000000f8090a7836 */ /* 0x000fe20000000000 */
[----:B------:R-:W-:Y:S01]  /*2510*/  ISETP.GT.U32.AND P4, PT, R22, R16, PT ;  /* 0x000000101600720c */ /* 0x000fe20003f84070 */
[----:B------:R-:W-:Y:S01]  /*2520*/  @!P1 IMAD.IADD R15, R15, 0x1, -R22 ;  /* 0x000000010f0f9824 */ /* 0x000fe200078e0a16 */
[----:B------:R-:W-:Y:S01]  /*2530*/  ISETP.GE.AND P1, PT, R5, RZ, PT ;  /* 0x000000ff0500720c */ /* 0x000fe20003f26270 */
[----:B------:R-:W-:Y:S01]  /*2540*/  IMAD.MOV R19, RZ, RZ, -R11 ;  /* 0x000000ffff137224 */ /* 0x000fe200078e0a0b */
[----:B------:R-:W-:Y:S01]  /*2550*/  IABS R17, R10 ;  /* 0x0000000a00117213 */ /* 0x000fe20000000000 */
[----:B------:R-:W-:Y:S01]  /*2560*/  IMAD R11, R0, R8, R13 ;  /* 0x00000008000b7224 */ /* 0x000fe200078e020d */
[----:B------:R-:W-:Y:S01]  /*2570*/  ISETP.GT.U32.AND P2, PT, R22, R15, PT ;  /* 0x0000000f1600720c */ /* 0x000fe20003f44070 */
[----:B------:R-:W-:Y:S01]  /*2580*/  IMAD.HI.U32 R12, R7, R20, RZ ;  /* 0x00000014070c7227 */ /* 0x000fe200078e00ff */
[----:B------:R-:W-:-:S02]  /*2590*/  ISETP.GE.AND P0, PT, R10, RZ, PT ;  /* 0x000000ff0a00720c */ /* 0x000fc40003f06270 */
[----:B------:R-:W-:Y:S01]  /*25a0*/  ISETP.GT.U32.AND P3, PT, R0, R11, PT ;  /* 0x0000000b0000720c */ /* 0x000fe20003f64070 */
[----:B------:R-:W-:-:S04]  /*25b0*/  IMAD.HI.U32 R10, R7, R17, RZ ;  /* 0x00000011070a7227 */ /* 0x000fc800078e00ff */
[----:B------:R-:W-:Y:S02]  /*25c0*/  IMAD.MOV R21, RZ, RZ, -R12 ;  /* 0x000000ffff157224 */ /* 0x000fe400078e0a0c */
[----:B------:R-:W-:Y:S02]  /*25d0*/  IMAD.MOV R10, RZ, RZ, -R10 ;  /* 0x000000ffff0a7224 */ /* 0x000fe400078e0a0a */
[----:B------:R-:W-:Y:S02]  /*25e0*/  IMAD R12, R0, R21, R20 ;  /* 0x00000015000c7224 */ /* 0x000fe400078e0214 */
[----:B------:R-:W-:Y:S01]  /*25f0*/  @!P4 IMAD.IADD R16, R16, 0x1, -R22 ;  /* 0x000000011010c824 */ /* 0x000fe200078e0a16 */
[----:B------:R-:W-:Y:S01]  /*2600*/  ISETP.NE.AND P4, PT, R2, RZ, PT ;  /* 0x000000ff0200720c */ /* 0x000fe20003f85270 */
[C---:B------:R-:W-:Y:S01]  /*2610*/  IMAD R8, R0.reuse, R10, R17 ;  /* 0x0000000a00087224 */ /* 0x040fe200078e0211 */
[----:B------:R-:W-:Y:S01]  /*2620*/  LOP3.LUT R10, RZ, R2, RZ, 0x33, !PT ;  /* 0x00000002ff0a7212 */ /* 0x000fe200078e33ff */
[----:B------:R-:W-:-:S02]  /*2630*/  IMAD R13, R0, R19, R18 ;  /* 0x00000013000d7224 */ /* 0x000fc400078e0212 */
[----:B------:R-:W-:Y:S01]  /*2640*/  @!P2 IMAD.IADD R15, R15, 0x1, -R22 ;  /* 0x000000010f0fa824 */ /* 0x000fe200078e0a16 */
[C---:B------:R-:W-:Y:S01]  /*2650*/  ISETP.GT.U32.AND P2, PT, R0.reuse, R8, PT ;  /* 0x000000080000720c */ /* 0x040fe20003f44070 */
[----:B------:R-:W-:Y:S01]  /*2660*/  @!P1 IMAD.MOV R16, RZ, RZ, -R16 ;  /* 0x000000ffff109224 */ /* 0x000fe200078e0a10 */
[----:B------:R-:W-:Y:S01]  /*2670*/  ISETP.GT.U32.AND P1, PT, R0, R12, PT ;  /* 0x0000000c0000720c */ /* 0x000fe20003f24070 */
[--C-:B------:R-:W-:Y:S02]  /*2680*/  @!P3 IMAD.IADD R11, R11, 0x1, -R0.reuse ;  /* 0x000000010b0bb824 */ /* 0x100fe400078e0a00 */
[C---:B------:R-:W-:Y:S01]  /*2690*/  VIADD R25, R9.reuse, 0xec ;  /* 0x000000ec09197836 */ /* 0x040fe20000000000 */
[----:B------:R-:W-:Y:S01]  /*26a0*/  SEL R223, R10, R16, !P4 ;  /* 0x000000100adf7207 */ /* 0x000fe20006000000 */
[----:B------:R-:W-:Y:S01]  /*26b0*/  @!P6 IMAD.MOV R15, RZ, RZ, -R15 ;  /* 0x000000ffff0fe224 */ /* 0x000fe200078e0a0f */
[C---:B------:R-:W-:Y:S01]  /*26c0*/  ISETP.GT.U32.AND P6, PT, R0.reuse, R13, PT ;  /* 0x0000000d0000720c */ /* 0x040fe20003fc4070 */
[C---:B------:R-:W-:Y:S01]  /*26d0*/  VIADD R18, R9.reuse, 0xe8 ;  /* 0x000000e809127836 */ /* 0x040fe20000000000 */
[----:B------:R-:W-:Y:S01]  /*26e0*/  ISETP.GT.U32.AND P3, PT, R0, R11, PT ;  /* 0x0000000b0000720c */ /* 0x000fe20003f64070 */
[----:B------:R-:W-:Y:S01]  /*26f0*/  VIADD R19, R9, 0xe4 ;  /* 0x000000e409137836 */ /* 0x000fe20000000000 */
[----:B------:R-:W-:Y:S01]  /*2700*/  IABS R17, R25 ;  /* 0x0000001900117213 */ /* 0x000fe20000000000 */
[--C-:B------:R-:W-:Y:S01]  /*2710*/  @!P2 IMAD.IADD R8, R8, 0x1, -R0.reuse ;  /* 0x000000010808a824 */ /* 0x100fe200078e0a00 */
[----:B------:R-:W-:Y:S01]  /*2720*/  IABS R16, R18 ;  /* 0x0000001200107213 */ /* 0x000fe20000000000 */
[----:B------:R-:W-:Y:S01]  /*2730*/  @!P1 IMAD.IADD R12, R12, 0x1, -R0 ;  /* 0x000000010c0c9824 */ /* 0x000fe200078e0a00 */
[----:B------:R-:W-:Y:S01]  /*2740*/  SEL R224, R10, R15, !P4 ;  /* 0x0000000f0ae07207 */ /* 0x000fe20006000000 */
[----:B------:R-:W-:Y:S01]  /*2750*/  IMAD.HI.U32 R2, R7, R17, RZ ;  /* 0x0000001107027227 */ /* 0x000fe200078e00ff */
[----:B------:R-:W-:-:S02]  /*2760*/  ISETP.GT.U32.AND P2, PT, R0, R8, PT ;  /* 0x000000080000720c */ /* 0x000fc40003f44070 */
[----:B------:R-:W-:Y:S01]  /*2770*/  ISETP.GE.AND P4, PT, R23, RZ, PT ;  /* 0x000000ff1700720c */ /* 0x000fe20003f86270 */
[----:B------:R-:W-:Y:S01]  /*2780*/  IMAD.MOV R2, RZ, RZ, -R2 ;  /* 0x000000ffff027224 */ /* 0x000fe200078e0a02 */
[----:B------:R-:W-:Y:S01]  /*2790*/  ISETP.GE.AND P1, PT, R24, RZ, PT ;  /* 0x000000ff1800720c */ /* 0x000fe20003f26270 */
[--C-:B------:R-:W-:Y:S01]  /*27a0*/  @!P6 IMAD.IADD R13, R13, 0x1, -R0.reuse ;  /* 0x000000010d0de824 */ /* 0x100fe200078e0a00 */
[C---:B------:R-:W-:Y:S01]  /*27b0*/  ISETP.GT.U32.AND P6, PT, R0.reuse, R12, PT ;  /* 0x0000000c0000720c */ /* 0x040fe20003fc4070 */
[----:B------:R-:W-:Y:S02]  /*27c0*/  @!P3 IMAD.IADD R11, R11, 0x1, -R0 ;  /* 0x000000010b0bb824 */ /* 0x000fe400078e0a00 */
[----:B------:R-:W-:Y:S01]  /*27d0*/  IMAD.HI.U32 R10, R7, R16, RZ ;  /* 0x00000010070a7227 */ /* 0x000fe200078e00ff */
[----:B------:R-:W-:-:S03]  /*27e0*/  ISETP.GT.U32.AND P3, PT, R0, R13, PT ;  /* 0x0000000d0000720c */ /* 0x000fc60003f64070 */
[C---:B------:R-:W-:Y:S01]  /*27f0*/  IMAD R15, R0.reuse, R2, R17 ;  /* 0x00000002000f7224 */ /* 0x040fe200078e0211 */
[----:B------:R-:W-:Y:S01]  /*2800*/  IABS R17, R19 ;  /* 0x0000001300117213 */ /* 0x000fe20000000000 */
[----:B------:R-:W-:Y:S02]  /*2810*/  IMAD.MOV.U32 R2, RZ, RZ, R11 ;  /* 0x000000ffff027224 */ /* 0x000fe400078e000b */
[----:B------:R-:W-:Y:S02]  /*2820*/  IMAD.MOV R11, RZ, RZ, -R10 ;  /* 0x000000ffff0b7224 */ /* 0x000fe400078e0a0a */
[----:B------:R-:W-:Y:S01]  /*2830*/  @!P5 IMAD.MOV R2, RZ, RZ, -R2 ;  /* 0x000000ffff02d224 */ /* 0x000fe200078e0a02 */
[C---:B------:R-:W-:Y:S01]  /*2840*/  ISETP.GT.U32.AND P5, PT, R0.reuse, R15, PT ;  /* 0x0000000f0000720c */ /* 0x040fe20003fa4070 */
[----:B------:R-:W-:Y:S02]  /*2850*/  IMAD R10, R0, R11, R16 ;  /* 0x0000000b000a7224 */ /* 0x000fe400078e0210 */
[----:B------:R-:W-:-:S02]  /*2860*/  @!P6 IMAD.IADD R12, R12, 0x1, -R0 ;  /* 0x000000010c0ce824 */ /* 0x000fc400078e0a00 */
[----:B------:R-:W-:Y:S01]  /*2870*/  @!P2 IMAD.IADD R8, R8, 0x1, -R0 ;  /* 0x000000010808a824 */ /* 0x000fe200078e0a00 */
[----:B------:R-:W-:Y:S01]  /*2880*/  ISETP.GT.U32.AND P6, PT, R0, R10, PT ;  /* 0x0000000a0000720c */ /* 0x000fe20003fc4070 */
[----:B------:R-:W-:Y:S01]  /*2890*/  IMAD.HI.U32 R11, R7, R17, RZ ;  /* 0x00000011070b7227 */ /* 0x000fe200078e00ff */
[----:B------:R-:W-:-:S03]  /*28a0*/  ISETP.GE.AND P2, PT, R25, RZ, PT ;  /* 0x000000ff1900720c */ /* 0x000fc60003f46270 */
[----:B------:R-:W-:Y:S02]  /*28b0*/  VIADD R25, R9, 0xe0 ;  /* 0x000000e009197836 */ /* 0x000fe40000000000 */
[--C-:B------:R-:W-:Y:S01]  /*28c0*/  @!P3 IMAD.IADD R13, R13, 0x1, -R0.reuse ;  /* 0x000000010d0db824 */ /* 0x100fe200078e0a00 */
[----:B------:R-:W-:Y:S01]  /*28d0*/  ISETP.GE.AND P3, PT, R18, RZ, PT ;  /* 0x000000ff1200720c */ /* 0x000fe20003f66270 */
[----:B------:R-:W-:Y:S01]  /*28e0*/  @!P5 IMAD.IADD R15, R15, 0x1, -R0 ;  /* 0x000000010f0fd824 */ /* 0x000fe200078e0a00 */
[----:B------:R-:W-:Y:S01]  /*28f0*/  IABS R18, R25 ;  /* 0x0000001900127213 */ /* 0x000fe20000000000 */
[----:B------:R-:W-:Y:S01]  /*2900*/  IMAD.MOV R11, RZ, RZ, -R11 ;  /* 0x000000ffff0b7224 */ /* 0x000fe200078e0a0b */
[----:B------:R-:W-:Y:S01]  /*2910*/  ISETP.GE.AND P5, PT, R19, RZ, PT ;  /* 0x000000ff1300720c */ /* 0x000fe20003fa6270 */
[----:B------:R-:W-:Y:S01]  /*2920*/  @!P0 IMAD.MOV R8, RZ, RZ, -R8 ;  /* 0x000000ffff088224 */ /* 0x000fe200078e0a08 */
[----:B------:R-:W-:Y:S01]  /*2930*/  ISETP.GT.U32.AND P0, PT, R0, R15, PT ;  /* 0x0000000f0000720c */ /* 0x000fe20003f04070 */
[----:B------:R-:W-:-:S02]  /*2940*/  @!P6 IMAD.IADD R10, R10, 0x1, -R0 ;  /* 0x000000010a0ae824 */ /* 0x000fc400078e0a00 */
[C---:B------:R-:W-:Y:S02]  /*2950*/  IMAD R16, R0.reuse, R11, R17 ;  /* 0x0000000b00107224 */ /* 0x040fe400078e0211 */
[----:B------:R-:W-:Y:S01]  /*2960*/  IMAD.MOV.U32 R17, RZ, RZ, R18 ;  /* 0x000000ffff117224 */ /* 0x000fe200078e0012 */
[----:B------:R-:W-:Y:S01]  /*2970*/  ISETP.GT.U32.AND P6, PT, R0, R10, PT ;  /* 0x0000000a0000720c */ /* 0x000fe20003fc4070 */
[----:B------:R-:W-:Y:S02]  /*2980*/  VIADD R26, R9, 0xdc ;  /* 0x000000dc091a7836 */ /* 0x000fe40000000000 */
[----:B------:R-:W-:-:S03]  /*2990*/  IMAD.HI.U32 R11, R7, R17, RZ ;  /* 0x00000011070b7227 */ /* 0x000fc600078e00ff */
[----:B------:R-:W-:Y:S01]  /*29a0*/  IABS R20, R26 ;  /* 0x0000001a00147213 */ /* 0x000fe20000000000 */
[----:B------:R-:W-:Y:S02]  /*29b0*/  IMAD.MOV R11, RZ, RZ, -R11 ;  /* 0x000000ffff0b7224 */ /* 0x000fe400078e0a0b */
[--C-:B------:R-:W-:Y:S01]  /*29c0*/  @!P0 IMAD.IADD R15, R15, 0x1, -R0.reuse ;  /* 0x000000010f0f8824 */ /* 0x100fe200078e0a00 */
[C---:B------:R-:W-:Y:S01]  /*29d0*/  ISETP.GT.U32.AND P0, PT, R0.reuse, R16, PT ;  /* 0x000000100000720c */ /* 0x040fe20003f04070 */
[----:B------:R-:W-:Y:S02]  /*29e0*/  IMAD R17, R0, R11, R17 ;  /* 0x0000000b00117224 */ /* 0x000fe400078e0211 */
[----:B------:R-:W-:Y:S02]  /*29f0*/  @!P6 IMAD.IADD R10, R10, 0x1, -R0 ;  /* 0x000000010a0ae824 */ /* 0x000fe400078e0a00 */
[C---:B------:R-:W-:Y:S01]  /*2a00*/  VIADD R27, R9.reuse, 0xd8 ;  /* 0x000000d8091b7836 */ /* 0x040fe20000000000 */
[----:B------:R-:W-:Y:S01]  /*2a10*/  ISETP.GT.U32.AND P6, PT, R0, R17, PT ;  /* 0x000000110000720c */ /* 0x000fe20003fc4070 */
[----:B------:R-:W-:-:S02]  /*2a20*/  VIADD R28, R9, 0xd4 ;  /* 0x000000d4091c7836 */ /* 0x000fc40000000000 */
[----:B------:R-:W-:Y:S01]  /*2a30*/  IMAD.HI.U32 R11, R7, R20, RZ ;  /* 0x00000014070b7227 */ /* 0x000fe200078e00ff */
[----:B------:R-:W-:Y:S02]  /*2a40*/  IABS R21, R27 ;  /* 0x0000001b00157213 */ /* 0x000fe40000000000 */
[----:B------:R-:W-:Y:S01]  /*2a50*/  IABS R23, R28 ;  /* 0x0000001c00177213 */ /* 0x000fe20000000000 */
[----:B------:R-:W-:Y:S01]  /*2a60*/  @!P0 IMAD.IADD R16, R16, 0x1, -R0 ;  /* 0x0000000110108824 */ /* 0x000fe200078e0a00 */
[----:B------:R-:W-:Y:S01]  /*2a70*/  ISETP.GE.AND P0, PT, R25, RZ, PT ;  /* 0x000000ff1900720c */ /* 0x000fe20003f06270 */
[----:B------:R-:W-:-:S04]  /*2a80*/  IMAD.HI.U32 R18, R7, R21, RZ ;  /* 0x0000001507127227 */ /* 0x000fc800078e00ff */
[----:B------:R-:W-:Y:S01]  /*2a90*/  @!P6 IMAD.IADD R17, R17, 0x1, -R0 ;  /* 0x000000011111e824 */ /* 0x000fe200078e0a00 */
[----:B------:R-:W-:Y:S01]  /*2aa0*/  ISETP.GT.U32.AND P6, PT, R0, R16, PT ;  /* 0x000000100000720c */ /* 0x000fe20003fc4070 */
[----:B------:R-:W-:-:S04]  /*2ab0*/  IMAD.HI.U32 R19, R7, R23, RZ ;  /* 0x0000001707137227 */ /* 0x000fc800078e00ff */
[----:B------:R-:W-:Y:S02]  /*2ac0*/  IMAD.MOV R11, RZ, RZ, -R11 ;  /* 0x000000ffff0b7224 */ /* 0x000fe400078e0a0b */
[----:B------:R-:W-:Y:S02]  /*2ad0*/  IMAD.MOV R22, RZ, RZ, -R18 ;  /* 0x000000ffff167224 */ /* 0x000fe400078e0a12 */
[----:B------:R-:W-:Y:S02]  /*2ae0*/  IMAD.MOV R24, RZ, RZ, -R19 ;  /* 0x000000ffff187224 */ /* 0x000fe400078e0a13 */
[C---:B------:R-:W-:Y:S02]  /*2af0*/  IMAD R18, R0.reuse, R11, R20 ;  /* 0x0000000b00127224 */ /* 0x040fe400078e0214 */
[----:B------:R-:W-:Y:S02]  /*2b00*/  VIADD R29, R9, 0xd0 ;  /* 0x000000d0091d7836 */ /* 0x000fe40000000000 */
[----:B------:R-:W-:-:S02]  /*2b10*/  IMAD R19, R0, R22, R21 ;  /* 0x0000001600137224 */ /* 0x000fc400078e0215 */
[----:B------:R-:W-:Y:S01]  /*2b20*/  IMAD.MOV.U32 R11, RZ, RZ, R15 ;  /* 0x000000ffff0b7224 */ /* 0x000fe200078e000f */
[----:B------:R-:W-:Y:S01]  /*2b30*/  IABS R20, R29 ;  /* 0x0000001d00147213 */ /* 0x000fe20000000000 */
[C---:B------:R-:W-:Y:S02]  /*2b40*/  IMAD R21, R0.reuse, R24, R23 ;  /* 0x0000001800157224 */ /* 0x040fe400078e0217 */
[----:B------:R-:W-:Y:S01]  /*2b50*/  @!P4 IMAD.MOV R13, RZ, RZ, -R13 ;  /* 0x000000ffff0dc224 */ /* 0x000fe200078e0a0d */
[C---:B------:R-:W-:Y:S01]  /*2b60*/  ISETP.GT.U32.AND P4, PT, R0.reuse, R17, PT ;  /* 0x000000110000720c */ /* 0x040fe20003f84070 */
[----:B------:R-:W-:Y:S01]  /*2b70*/  @!P2 IMAD.MOV R11, RZ, RZ, -R11 ;  /* 0x000000ffff0ba224 */ /* 0x000fe200078e0a0b */
[C---:B------:R-:W-:Y:S01]  /*2b80*/  ISETP.GT.U32.AND P2, PT, R0.reuse, R19, PT ;  /* 0x000000130000720c */ /* 0x040fe20003f44070 */
[----:B------:R-:W-:Y:S01]  /*2b90*/  @!P1 IMAD.MOV R12, RZ, RZ, -R12 ;  /* 0x000000ffff0c9224 */ /* 0x000fe200078e0a0c */
[----:B------:R-:W-:Y:S01]  /*2ba0*/  ISETP.GT.U32.AND P1, PT, R0, R18, PT ;  /* 0x000000120000720c */ /* 0x000fe20003f24070 */
[----:B------:R-:W-:Y:S01]  /*2bb0*/  @!P6 IMAD.IADD R16, R16, 0x1, -R0 ;  /* 0x000000011010e824 */ /* 0x000fe200078e0a00 */
[----:B------:R-:W-:Y:S01]  /*2bc0*/  ISETP.GT.U32.AND P6, PT, R0, R21, PT ;  /* 0x000000150000720c */ /* 0x000fe20003fc4070 */
[----:B------:R-:W-:-:S04]  /*2bd0*/  IMAD.HI.U32 R15, R7, R20, RZ ;  /* 0x00000014070f7227 */ /* 0x000fc800078e00ff */
[----:B------:R-:W-:Y:S02]  /*2be0*/  IMAD.MOV R15, RZ, RZ, -R15 ;  /* 0x000000ffff0f7224 */ /* 0x000fe400078e0a0f */
[----:B------:R-:W-:Y:S02]  /*2bf0*/  VIADD R25, R9, 0xcc ;  /* 0x000000cc09197836 */ /* 0x000fe40000000000 */
[----:B------:R-:W-:Y:S01]  /*2c00*/  @!P4 IMAD.IADD R17, R17, 0x1, -R0 ;  /* 0x000000011111c824 */ /* 0x000fe200078e0a00 */
[----:B------:R-:W-:Y:S01]  /*2c10*/  ISETP.GE.AND P4, PT, R27, RZ, PT ;  /* 0x000000ff1b00720c */ /* 0x000fe20003f86270 */
[----:B------:R-:W-:Y:S01]  /*2c20*/  IMAD R20, R0, R15, R20 ;  /* 0x0000000f00147224 */ /* 0x000fe200078e0214 */
[----:B------:R-:W-:Y:S01]  /*2c30*/  IABS R23, R25 ;  /* 0x0000001900177213 */ /* 0x000fe20000000000 */
[--C-:B------:R-:W-:Y:S02]  /*2c40*/  @!P2 IMAD.IADD R19, R19, 0x1, -R0.reuse ;  /* 0x000000011313a824 */ /* 0x100fe400078e0a00 */
[--C-:B------:R-:W-:Y:S01]  /*2c50*/  @!P1 IMAD.IADD R18, R18, 0x1, -R0.reuse ;  /* 0x0000000112129824 */ /* 0x100fe200078e0a00 */
[----:B------:R-:W-:Y:S01]  /*2c60*/  ISETP.GE.AND P1, PT, R28, RZ, PT ;  /* 0x000000ff1c00720c */ /* 0x000fe20003f26270 */
[----:B------:R-:W-:-:S02]  /*2c70*/  @!P6 IMAD.IADD R21, R21, 0x1, -R0 ;  /* 0x000000011515e824 */ /* 0x000fc400078e0a00 */
[----:B------:R-:W-:Y:S01]  /*2c80*/  IMAD.MOV.U32 R15, RZ, RZ, R17 ;  /* 0x000000ffff0f7224 */ /* 0x000fe200078e0011 */
[----:B------:R-:W-:Y:S01]  /*2c90*/  ISETP.GT.U32.AND P2, PT, R0, R18, PT ;  /* 0x000000120000720c */ /* 0x000fe20003f44070 */
[----:B------:R-:W-:Y:S01]  /*2ca0*/  @!P3 IMAD.MOV R10, RZ, RZ, -R10 ;  /* 0x000000ffff0ab224 */ /* 0x000fe200078e0a0a */
[----:B------:R-:W-:Y:S01]  /*2cb0*/  ISETP.GE.AND P3, PT, R26, RZ, PT ;  /* 0x000000ff1a00720c */ /* 0x000fe20003f66270 */
[----:B------:R-:W-:Y:S01]  /*2cc0*/  @!P5 IMAD.MOV R16, RZ, RZ, -R16 ;  /* 0x000000ffff10d224 */ /* 0x000fe200078e0a10 */
[C---:B------:R-:W-:Y:S01]  /*2cd0*/  ISETP.GT.U32.AND P5, PT, R0.reuse, R19, PT ;  /* 0x000000130000720c */ /* 0x040fe20003fa4070 */
[----:B------:R-:W-:Y:S01]  /*2ce0*/  @!P0 IMAD.MOV R15, RZ, RZ, -R15 ;  /* 0x000000ffff0f8224 */ /* 0x000fe200078e0a0f */
[C---:B------:R-:W-:Y:S01]  /*2cf0*/  ISETP.GT.U32.AND P6, PT, R0.reuse, R21, PT ;  /* 0x000000150000720c */ /* 0x040fe20003fc4070 */
[----:B------:R-:W-:Y:S01]  /*2d00*/  VIADD R26, R9, 0xc8 ;  /* 0x000000c8091a7836 */ /* 0x000fe20000000000 */
[----:B------:R-:W-:Y:S01]  /*2d10*/  ISETP.GT.U32.AND P0, PT, R0, R20, PT ;  /* 0x000000140000720c */ /* 0x000fe20003f04070 */
[----:B------:R-:W-:-:S03]  /*2d20*/  IMAD.HI.U32 R22, R7, R23, RZ ;  /* 0x0000001707167227 */ /* 0x000fc600078e00ff */
[----:B------:R-:W-:Y:S01]  /*2d30*/  IABS R24, R26 ;  /* 0x0000001a00187213 */ /* 0x000fe20000000000 */
[----:B------:R-:W-:Y:S02]  /*2d40*/  IMAD.MOV R22, RZ, RZ, -R22 ;  /* 0x000000ffff167224 */ /* 0x000fe400078e0a16 */
[----:B------:R-:W-:Y:S02]  /*2d50*/  VIADD R28, R9, 0xc4 ;  /* 0x000000c4091c7836 */ /* 0x000fe40000000000 */
[----:B------:R-:W-:Y:S02]  /*2d60*/  IMAD R23, R0, R22, R23 ;  /* 0x0000001600177224 */ /* 0x000fe400078e0217 */
[----:B------:R-:W-:-:S04]  /*2d70*/  IMAD.HI.U32 R17, R7, R24, RZ ;  /* 0x0000001807117227 */ /* 0x000fc800078e00ff */
[--C-:B------:R-:W-:Y:S01]  /*2d80*/  @!P5 IMAD.IADD R19, R19, 0x1, -R0.reuse ;  /* 0x000000011313d824 */ /* 0x100fe200078e0a00 */
[----:B------:R-:W-:Y:S01]  /*2d90*/  ISETP.GE.AND P5, PT, R25, RZ, PT ;  /* 0x000000ff1900720c */ /* 0x000fe20003fa6270 */
[--C-:B------:R-:W-:Y:S01]  /*2da0*/  @!P2 IMAD.IADD R18, R18, 0x1, -R0.reuse ;  /* 0x000000011212a824 */ /* 0x100fe200078e0a00 */
[----:B------:R-:W-:Y:S01]  /*2db0*/  IABS R25, R28 ;  /* 0x0000001c00197213 */ /* 0x000fe20000000000 */
[--C-:B------:R-:W-:Y:S01]  /*2dc0*/  @!P6 IMAD.IADD R21, R21, 0x1, -R0.reuse ;  /* 0x000000011515e824 */ /* 0x100fe200078e0a00 */
[----:B------:R-:W-:Y:S01]  /*2dd0*/  ISETP.GT.U32.AND P6, PT, R0, R23, PT ;  /* 0x000000170000720c */ /* 0x000fe20003fc4070 */
[----:B------:R-:W-:Y:S01]  /*2de0*/  @!P0 IMAD.IADD R20, R20, 0x1, -R0 ;  /* 0x0000000114148824 */ /* 0x000fe200078e0a00 */
[----:B------:R-:W-:Y:S01]  /*2df0*/  ISETP.GE.AND P2, PT, R29, RZ, PT ;  /* 0x000000ff1d00720c */ /* 0x000fe20003f46270 */
[----:B------:R-:W-:Y:S01]  /*2e00*/  IMAD.MOV R17, RZ, RZ, -R17 ;  /* 0x000000ffff117224 */ /* 0x000fe200078e0a11 */
[----:B------:R-:W-:Y:S01]  /*2e10*/  ISETP.GE.AND P0, PT, R26, RZ, PT ;  /* 0x000000ff1a00720c */ /* 0x000fe20003f06270 */
[----:B------:R-:W-:Y:S01]  /*2e20*/  @!P3 IMAD.MOV R18, RZ, RZ, -R18 ;  /* 0x000000ffff12b224 */ /* 0x000fe200078e0a12 */
[C---:B------:R-:W-:Y:S01]  /*2e30*/  ISETP.GT.U32.AND P3, PT, R0.reuse, R20, PT ;  /* 0x000000140000720c */ /* 0x040fe20003f64070 */
[----:B------:R-:W-:-:S02]  /*2e40*/  IMAD R22, R0, R17, R24 ;  /* 0x0000001100167224 */ /* 0x000fc400078e0218 */
[----:B------:R-:W-:-:S04]  /*2e50*/  IMAD.HI.U32 R24, R7, R25, RZ ;  /* 0x0000001907187227 */ /* 0x000fc800078e00ff */
[----:B------:R-:W-:Y:S02]  /*2e60*/  IMAD.MOV R24, RZ, RZ, -R24 ;  /* 0x000000ffff187224 */ /* 0x000fe400078e0a18 */
[--C-:B------:R-:W-:Y:S01]  /*2e70*/  @!P6 IMAD.IADD R23, R23, 0x1, -R0.reuse ;  /* 0x000000011717e824 */ /* 0x100fe200078e0a00 */
[C---:B------:R-:W-:Y:S01]  /*2e80*/  ISETP.GT.U32.AND P6, PT, R0.reuse, R22, PT ;  /* 0x000000160000720c */ /* 0x040fe20003fc4070 */
[----:B------:R-:W-:Y:S02]  /*2e90*/  IMAD R25, R0, R24, R25 ;  /* 0x0000001800197224 */ /* 0x000fe400078e0219 */
[----:B------:R-:W-:Y:S02]  /*2ea0*/  IMAD.MOV.U32 R17, RZ, RZ, R19 ;  /* 0x000000ffff117224 */ /* 0x000fe400078e0013 */
[----:B------:R-:W-:Y:S01]  /*2eb0*/  @!P3 IMAD.IADD R20, R20, 0x1, -R0 ;  /* 0x000000011414b824 */ /* 0x000fe200078e0a00 */
[----:B------:R-:W-:Y:S01]  /*2ec0*/  ISETP.GT.U32.AND P3, PT, R0, R25, PT ;  /* 0x000000190000720c */ /* 0x000fe20003f64070 */
[----:B------:R-:W-:-:S02]  /*2ed0*/  VIADD R29, R9, 0xc0 ;  /* 0x000000c0091d7836 */ /* 0x000fc40000000000 */
[----:B------:R-:W-:Y:S01]  /*2ee0*/  @!P4 IMAD.MOV R17, RZ, RZ, -R17 ;  /* 0x000000ffff11c224 */ /* 0x000fe200078e0a11 */
[----:B------:R-:W-:Y:S01]  /*2ef0*/  ISETP.GT.U32.AND P4, PT, R0, R23, PT ;  /* 0x000000170000720c */ /* 0x000fe20003f84070 */
[----:B------:R-:W-:Y:S01]  /*2f00*/  VIADD R30, R9, 0xbc ;  /* 0x000000bc091e7836 */ /* 0x000fe20000000000 */
[----:B------:R-:W-:Y:S01]  /*2f10*/  IABS R26, R29 ;  /* 0x0000001d001a7213 */ /* 0x000fe20000000000 */
[----:B------:R-:W-:Y:S02]  /*2f20*/  @!P6 IMAD.IADD R22, R22, 0x1, -R0 ;  /* 0x000000011616e824 */ /* 0x000fe400078e0a00 */
[----:B------:R-:W-:Y:S01]  /*2f30*/  IMAD.MOV.U32 R19, RZ, RZ, R21 ;  /* 0x000000ffff137224 */ /* 0x000fe200078e0015 */
[----:B------:R-:W-:Y:S01]  /*2f40*/  IABS R27, R30 ;  /* 0x0000001e001b7213 */ /* 0x000fe20000000000 */
[----:B------:R-:W-:Y:S01]  /*2f50*/  IMAD.HI.U32 R21, R7, R26, RZ ;  /* 0x0000001a07157227 */ /* 0x000fe200078e00ff */
[----:B------:R-:W-:-:S03]  /*2f60*/  ISETP.GE.AND P6, PT, R30, RZ, PT ;  /* 0x000000ff1e00720c */ /* 0x000fc60003fc6270 */
[----:B------:R-:W-:Y:S01]  /*2f70*/  @!P3 IMAD.IADD R25, R25, 0x1, -R0 ;  /* 0x000000011919b824 */ /* 0x000fe200078e0a00 */
[----:B------:R-:W-:Y:S01]  /*2f80*/  ISETP.GT.U32.AND P3, PT, R0, R22, PT ;  /* 0x000000160000720c */ /* 0x000fe20003f64070 */
[----:B------:R-:W-:-:S04]  /*2f90*/  IMAD.HI.U32 R24, R7, R27, RZ ;  /* 0x0000001b07187227 */ /* 0x000fc800078e00ff */
[----:B------:R-:W-:Y:S02]  /*2fa0*/  IMAD.MOV R21, RZ, RZ, -R21 ;  /* 0x000000ffff157224 */ /* 0x000fe400078e0a15 */
[----:B------:R-:W-:Y:S01]  /*2fb0*/  @!P1 IMAD.MOV R19, RZ, RZ, -R19 ;  /* 0x000000ffff139224 */ /* 0x000fe200078e0a13 */
[----:B------:R-:W-:Y:S01]  /*2fc0*/  ISETP.GE.AND P1, PT, R28, RZ, PT ;  /* 0x000000ff1c00720c */ /* 0x000fe20003f26270 */
[----:B------:R-:W-:Y:S01]  /*2fd0*/  @!P4 IMAD.IADD R23, R23, 0x1, -R0 ;  /* 0x000000011717c824 */ /* 0x000fe200078e0a00 */
[----:B------:R-:W-:Y:S01]  /*2fe0*/  ISETP.GE.AND P4, PT, R29, RZ, PT ;  /* 0x000000ff1d00720c */ /* 0x000fe20003f86270 */
[----:B------:R-:W-:Y:S02]  /*2ff0*/  IMAD.MOV R28, RZ, RZ, -R24 ;  /* 0x000000ffff1c7224 */ /* 0x000fe400078e0a18 */
[----:B------:R-:W-:Y:S02]  /*3000*/  IMAD R24, R0, R21, R26 ;  /* 0x0000001500187224 */ /* 0x000fe400078e021a */
[----:B------:R-:W-:-:S02]  /*3010*/  IMAD.MOV.U32 R21, RZ, RZ, R23 ;  /* 0x000000ffff157224 */ /* 0x000fc400078e0017 */
[C---:B------:R-:W-:Y:S02]  /*3020*/  IMAD R27, R0.reuse, R28, R27 ;  /* 0x0000001c001b7224 */ /* 0x040fe400078e021b */
[----:B------:R-:W-:Y:S01]  /*3030*/  @!P5 IMAD.MOV R21, RZ, RZ, -R21 ;  /* 0x000000ffff15d224 */ /* 0x000fe200078e0a15 */
[----:B------:R-:W-:Y:S01]  /*3040*/  ISETP.GT.U32.AND P5, PT, R0, R24, PT ;  /* 0x000000180000720c */ /* 0x000fe20003fa4070 */
[----:B------:R-:W-:Y:S01]  /*3050*/  @!P3 IMAD.IADD R22, R22, 0x1, -R0 ;  /* 0x000000011616b824 */ /* 0x000fe200078e0a00 */
[C---:B------:R-:W-:Y:S01]  /*3060*/  ISETP.GT.U32.AND P3, PT, R0.reuse, R27, PT ;  /* 0x0000001b0000720c */ /* 0x040fe20003f64070 */
[C---:B------:R-:W-:Y:S02]  /*3070*/  VIADD R29, R9.reuse, 0xb8 ;  /* 0x000000b8091d7836 */ /* 0x040fe40000000000 */
[----:B------:R-:W-:Y:S01]  /*3080*/  @!P2 IMAD.MOV R20, RZ, RZ, -R20 ;  /* 0x000000ffff14a224 */ /* 0x000fe200078e0a14 */
[----:B------:R-:W-:Y:S01]  /*3090*/  ISETP.GT.U32.AND P2, PT, R0, R25, PT ;  /* 0x000000190000720c */ /* 0x000fe20003f44070 */
[C---:B------:R-:W-:Y:S01]  /*30a0*/  VIADD R34, R9.reuse, 0xb4 ;  /* 0x000000b409227836 */ /* 0x040fe20000000000 */
[----:B------:R-:W-:Y:S01]  /*30b0*/  IABS R26, R29 ;  /* 0x0000001d001a7213 */ /* 0x000fe20000000000 */
[----:B------:R-:W-:-:S02]  /*30c0*/  VIADD R35, R9, 0xb0 ;  /* 0x000000b009237836 */ /* 0x000fc40000000000 */
[----:B------:R-:W-:Y:S01]  /*30d0*/  @!P0 IMAD.MOV R22, RZ, RZ, -R22 ;  /* 0x000000ffff168224 */ /* 0x000fe200078e0a16 */
[----:B------:R-:W-:Y:S01]  /*30e0*/  IABS R31, R34 ;  /* 0x00000022001f7213 */ /* 0x000fe20000000000 */
[--C-:B------:R-:W-:Y:S01]  /*30f0*/  @!P5 IMAD.IADD R24, R24, 0x1, -R0.reuse ;  /* 0x000000011818d824 */ /* 0x100fe200078e0a00 */
[----:B------:R-:W-:Y:S01]  /*3100*/  IABS R32, R35 ;  /* 0x0000002300207213 */ /* 0x000fe20000000000 */
[----:B------:R-:W-:Y:S02]  /*3110*/  @!P3 IMAD.IADD R27, R27, 0x1, -R0 ;  /* 0x000000011b1bb824 */ /* 0x000fe400078e0a00 */
[----:B------:R-:W-:Y:S01]  /*3120*/  IMAD.HI.U32 R23, R7, R26, RZ ;  /* 0x0000001a07177227 */ /* 0x000fe200078e00ff */
[C---:B------:R-:W-:Y:S02]  /*3130*/  ISETP.GT.U32.AND P0, PT, R0.reuse, R24, PT ;  /* 0x000000180000720c */ /* 0x040fe40003f04070 */
[----:B------:R-:W-:Y:S01]  /*3140*/  ISETP.GT.U32.AND P3, PT, R0, R27, PT ;  /* 0x0000001b0000720c */ /* 0x000fe20003f64070 */
[----:B------:R-:W-:-:S02]  /*3150*/  VIADD R36, R9, 0xac ;  /* 0x000000ac09247836 */ /* 0x000fc40000000000 */
[----:B------:R-:W-:-:S03]  /*3160*/  IMAD.HI.U32 R28, R7, R31, RZ ;  /* 0x0000001f071c7227 */ /* 0x000fc600078e00ff */
[----:B------:R-:W-:Y:S01]  /*3170*/  IABS R33, R36 ;  /* 0x0000002400217213 */ /* 0x000fe20000000000 */
[----:B------:R-:W-:Y:S02]  /*3180*/  IMAD.MOV R23, RZ, RZ, -R23 ;  /* 0x000000ffff177224 */ /* 0x000fe400078e0a17 */
[----:B------:R-:W-:Y:S01]  /*3190*/  @!P2 IMAD.IADD R25, R25, 0x1, -R0 ;  /* 0x000000011919a824 */ /* 0x000fe200078e0a00 */
[----:B------:R-:W-:Y:S01]  /*31a0*/  ISETP.GE.AND P2, PT, R29, RZ, PT ;  /* 0x000000ff1d00720c */ /* 0x000fe20003f46270 */
[----:B------:R-:W-:-:S04]  /*31b0*/  IMAD.HI.U32 R29, R7, R32, RZ ;  /* 0x00000020071d7227 */ /* 0x000fc800078e00ff */
[----:B------:R-:W-:Y:S02]  /*31c0*/  IMAD.MOV R28, RZ, RZ, -R28 ;  /* 0x000000ffff1c7224 */ /* 0x000fe400078e0a1c */
[C---:B------:R-:W-:Y:S02]  /*31d0*/  IMAD R26, R0.reuse, R23, R26 ;  /* 0x00000017001a7224 */ /* 0x040fe400078e021a */
[----:B------:R-:W-:Y:S02]  /*31e0*/  IMAD.MOV.U32 R23, RZ, RZ, R25 ;  /* 0x000000ffff177224 */ /* 0x000fe400078e0019 */
[----:B------:R-:W-:Y:S01]  /*31f0*/  IMAD.MOV R25, RZ, RZ, -R29 ;  /* 0x000000ffff197224 */ /* 0x000fe200078e0a1d */
[C---:B------:R-:W-:Y:S01]  /*3200*/  ISETP.GT.U32.AND P5, PT, R0.reuse, R26, PT ;  /* 0x0000001a0000720c */ /* 0x040fe20003fa4070 */
[----:B------:R-:W-:Y:S02]  /*3210*/  IMAD R29, R0, R28, R31 ;  /* 0x0000001c001d7224 */ /* 0x000fe400078e021f */
[----:B------:R-:W-:-:S04]  /*3220*/  IMAD.HI.U32 R30, R7, R33, RZ ;  /* 0x00000021071e7227 */ /* 0x000fc800078e00ff */
[----:B------:R-:W-:Y:S01]  /*3230*/  @!P0 IMAD.IADD R24, R24, 0x1, -R0 ;  /* 0x0000000118188824 */ /* 0x000fe200078e0a00 */
[C---:B------:R-:W-:Y:S01]  /*3240*/  ISETP.GT.U32.AND P0, PT, R0.reuse, R29, PT ;  /* 0x0000001d0000720c */ /* 0x040fe20003f04070 */
[----:B------:R-:W-:Y:S02]  /*3250*/  IMAD.MOV R30, RZ, RZ, -R30 ;  /* 0x000000ffff1e7224 */ /* 0x000fe400078e0a1e */
[----:B------:R-:W-:Y:S02]  /*3260*/  @!P3 IMAD.IADD R27, R27, 0x1, -R0 ;  /* 0x000000011b1bb824 */ /* 0x000fe400078e0a00 */
[C---:B------:R-:W-:Y:S02]  /*3270*/  IMAD R28, R0.reuse, R25, R32 ;  /* 0x00000019001c7224 */ /* 0x040fe400078e0220 */
[C---:B------:R-:W-:Y:S02]  /*3280*/  IMAD R31, R0.reuse, R30, R33 ;  /* 0x0000001e001f7224 */ /* 0x040fe400078e0221 */
[----:B------:R-:W-:Y:S01]  /*3290*/  IMAD.MOV.U32 R25, RZ, RZ, R27 ;  /* 0x000000ffff197224 */ /* 0x000fe200078e001b */
[----:B------:R-:W-:Y:S01]  /*32a0*/  ISETP.GT.U32.AND P3, PT, R0, R28, PT ;  /* 0x0000001c0000720c */ /* 0x000fe20003f64070 */
[----:B------:R-:W-:-:S02]  /*32b0*/  VIADD R32, R9, 0xa8 ;  /* 0x000000a809207836 */ /* 0x000fc40000000000 */
[----:B------:R-:W-:Y:S01]  /*32c0*/  @!P6 IMAD.MOV R25, RZ, RZ, -R25 ;  /* 0x000000ffff19e224 */ /* 0x000fe200078e0a19 */
[----:B------:R-:W-:Y:S01]  /*32d0*/  ISETP.GT.U32.AND P6, PT, R0, R31, PT ;  /* 0x0000001f0000720c */ /* 0x000fe20003fc4070 */
[--C-:B------:R-:W-:Y:S01]  /*32e0*/  @!P5 IMAD.IADD R26, R26, 0x1, -R0.reuse ;  /* 0x000000011a1ad824 */ /* 0x100fe200078e0a00 */
[----:B------:R-:W-:Y:S01]  /*32f0*/  IABS R30, R32 ;  /* 0x00000020001e7213 */ /* 0x000fe20000000000 */
[----:B------:R-:W-:Y:S02]  /*3300*/  @!P0 IMAD.IADD R29, R29, 0x1, -R0 ;  /* 0x000000011d1d8824 */ /* 0x000fe400078e0a00 */
[----:B------:R-:W-:Y:S01]  /*3310*/  @!P4 IMAD.MOV R24, RZ, RZ, -R24 ;  /* 0x000000ffff18c224 */ /* 0x000fe200078e0a18 */
[C---:B------:R-:W-:Y:S01]  /*3320*/  ISETP.GT.U32.AND P5, PT, R0.reuse, R26, PT ;  /* 0x0000001a0000720c */ /* 0x040fe20003fa4070 */
[----:B------:R-:W-:Y:S01]  /*3330*/  IMAD.HI.U32 R27, R7, R30, RZ ;  /* 0x0000001e071b7227 */ /* 0x000fe200078e00ff */
[----:B------:R-:W-:Y:S02]  /*3340*/  ISETP.GE.AND P4, PT, R35, RZ, PT ;  /* 0x000000ff2300720c */ /* 0x000fe40003f86270 */
[----:B------:R-:W-:Y:S01]  /*3350*/  ISETP.GT.U32.AND P0, PT, R0, R29, PT ;  /* 0x0000001d0000720c */ /* 0x000fe20003f04070 */
[----:B------:R-:W-:-:S02]  /*3360*/  VIADD R35, R9, 0xa4 ;  /* 0x000000a409237836 */ /* 0x000fc40000000000 */
[--C-:B------:R-:W-:Y:S02]  /*3370*/  @!P6 IMAD.IADD R31, R31, 0x1, -R0.reuse ;  /* 0x000000011f1fe824 */ /* 0x100fe400078e0a00 */
[----:B------:R-:W-:Y:S01]  /*3380*/  IMAD.MOV R27, RZ, RZ, -R27 ;  /* 0x000000ffff1b7224 */ /* 0x000fe200078e0a1b */
[----:B------:R-:W-:Y:S01]  /*3390*/  IABS R33, R35 ;  /* 0x0000002300217213 */ /* 0x000fe20000000000 */
[----:B------:R-:W-:Y:S01]  /*33a0*/  @!P3 IMAD.IADD R28, R28, 0x1, -R0 ;  /* 0x000000011c1cb824 */ /* 0x000fe200078e0a00 */
[C---:B------:R-:W-:Y:S01]  /*33b0*/  ISETP.GT.U32.AND P6, PT, R0.reuse, R31, PT ;  /* 0x0000001f0000720c */ /* 0x040fe20003fc4070 */
[----:B------:R-:W-:Y:S02]  /*33c0*/  IMAD R30, R0, R27, R30 ;  /* 0x0000001b001e7224 */ /* 0x000fe400078e021e */
[----:B------:R-:W-:Y:S01]  /*33d0*/  @!P5 IMAD.IADD R26, R26, 0x1, -R0 ;  /* 0x000000011a1ad824 */ /* 0x000fe200078e0a00 */
[----:B------:R-:W-:Y:S01]  /*33e0*/  ISETP.GT.U32.AND P3, PT, R0, R28, PT ;  /* 0x0000001c0000720c */ /* 0x000fe20003f64070 */
[----:B------:R-:W-:Y:S01]  /*33f0*/  IMAD.HI.U32 R27, R7, R33, RZ ;  /* 0x00000021071b7227 */ /* 0x000fe200078e00ff */
[----:B------:R-:W-:-:S03]  /*3400*/  ISETP.GE.AND P5, PT, R36, RZ, PT ;  /* 0x000000ff2400720c */ /* 0x000fc60003fa6270 */
[----:B------:R-:W-:Y:S01]  /*3410*/  @!P0 IMAD.IADD R29, R29, 0x1, -R0 ;  /* 0x000000011d1d8824 */ /* 0x000fe200078e0a00 */
[----:B------:R-:W-:Y:S01]  /*3420*/  ISETP.GE.AND P0, PT, R32, RZ, PT ;  /* 0x000000ff2000720c */ /* 0x000fe20003f06270 */
[----:B------:R-:W-:Y:S02]  /*3430*/  VIADD R37, R9, 0xa0 ;  /* 0x000000a009257836 */ /* 0x000fe40000000000 */
[----:B------:R-:W-:Y:S01]  /*3440*/  @!P2 IMAD.MOV R26, RZ, RZ, -R26 ;  /* 0x000000ffff1aa224 */ /* 0x000fe200078e0a1a */
[----:B------:R-:W-:Y:S01]  /*3450*/  ISETP.GT.U32.AND P2, PT, R0, R30, PT ;  /* 0x0000001e0000720c */ /* 0x000fe20003f44070 */
[----:B------:R-:W-:Y:S02]  /*3460*/  IMAD.MOV R32, RZ, RZ, -R27 ;  /* 0x000000ffff207224 */ /* 0x000fe400078e0a1b */
[----:B------:R-:W-:Y:S01]  /*3470*/  @!P1 IMAD.MOV R23, RZ, RZ, -R23 ;  /* 0x000000ffff179224 */ /* 0x000fe200078e0a17 */
[----:B------:R-:W-:Y:S01]  /*3480*/  ISETP.GE.AND P1, PT, R34, RZ, PT ;  /* 0x000000ff2200720c */ /* 0x000fe20003f26270 */
[----:B------:R-:W-:Y:S01]  /*3490*/  IMAD R33, R0, R32, R33 ;  /* 0x0000002000217224 */ /* 0x000fe200078e0221 */
[----:B------:R-:W-:Y:S01]  /*34a0*/  IABS R34, R37 ;  /* 0x0000002500227213 */ /* 0x000fe20000000000 */
[----:B------:R-:W-:-:S02]  /*34b0*/  @!P6 IMAD.IADD R31, R31, 0x1, -R0 ;  /* 0x000000011f1fe824 */ /* 0x000fc400078e0a00 */
[----:B------:R-:W-:Y:S01]  /*34c0*/  @!P3 IMAD.IADD R28, R28, 0x1, -R0 ;  /* 0x000000011c1cb824 */ /* 0x000fe200078e0a00 */
[----:B------:R-:W-:Y:S01]  /*34d0*/  ISETP.GT.U32.AND P6, PT, R0, R33, PT ;  /* 0x000000210000720c */ /* 0x000fe20003fc4070 */
[----:B------:R-:W-:Y:S01]  /*34e0*/  IMAD.HI.U32 R27, R7, R34, RZ ;  /* 0x00000022071b7227 */ /* 0x000fe200078e00ff */
[----:B------:R-:W-:-:S03]  /*34f0*/  ISETP.GE.AND P3, PT, R35, RZ, PT ;  /* 0x000000ff2300720c */ /* 0x000fc60003f66270 */
[----:B------:R-:W-:Y:S02]  /*3500*/  IMAD.MOV R35, RZ, RZ, -R27 ;  /* 0x000000ffff237224 */ /* 0x000fe400078e0a1b */
[----:B------:R-:W-:Y:S02]  /*3510*/  @!P2 IMAD.IADD R30, R30, 0x1, -R0 ;  /* 0x000000011e1ea824 */ /* 0x000fe400078e0a00 */
[----:B------:R-:W-:Y:S02]  /*3520*/  IMAD.MOV.U32 R27, RZ, RZ, R29 ;  /* 0x000000ffff1b7224 */ /* 0x000fe400078e001d */
[C---:B------:R-:W-:Y:S01]  /*3530*/  IMAD R32, R0.reuse, R35, R34 ;  /* 0x0000002300207224 */ /* 0x040fe200078e0222 */
[----:B------:R-:W-:Y:S01]  /*3540*/  ISETP.GT.U32.AND P2, PT, R0, R30, PT ;  /* 0x0000001e0000720c */ /* 0x000fe20003f44070 */
[----:B------:R-:W-:Y:S02]  /*3550*/  IMAD.MOV.U32 R29, RZ, RZ, R31 ;  /* 0x000000ffff1d7224 */ /* 0x000fe400078e001f */
[----:B------:R-:W-:-:S02]  /*3560*/  VIADD R38, R9, 0x9c ;  /* 0x0000009c09267836 */ /* 0x000fc40000000000 */
[----:B------:R-:W-:Y:S01]  /*3570*/  @!P5 IMAD.MOV R29, RZ, RZ, -R29 ;  /* 0x000000ffff1dd224 */ /* 0x000fe200078e0a1d */
[C---:B------:R-:W-:Y:S01]  /*3580*/  ISETP.GT.U32.AND P5, PT, R0.reuse, R32, PT ;  /* 0x000000200000720c */ /* 0x040fe20003fa4070 */
[----:B------:R-:W-:Y:S01]  /*3590*/  @!P6 IMAD.IADD R33, R33, 0x1, -R0 ;  /* 0x000000012121e824 */ /* 0x000fe200078e0a00 */
[----:B------:R-:W-:Y:S01]  /*35a0*/  IABS R36, R38 ;  /* 0x0000002600247213 */ /* 0x000fe20000000000 */
[C---:B------:R-:W-:Y:S02]  /*35b0*/  VIADD R34, R9.reuse, 0x98 ;  /* 0x0000009809227836 */ /* 0x040fe40000000000 */
[----:B------:R-:W-:Y:S01]  /*35c0*/  VIADD R39, R9, 0x94 ;  /* 0x0000009409277836 */ /* 0x000fe20000000000 */
[----:B------:R-:W-:Y:S01]  /*35d0*/  ISETP.GT.U32.AND P6, PT, R0, R33, PT ;  /* 0x000000210000720c */ /* 0x000fe20003fc4070 */
[----:B------:R-:W-:-:S04]  /*35e0*/  IMAD.HI.U32 R31, R7, R36, RZ ;  /* 0x00000024071f7227 */ /* 0x000fc800078e00ff */
[--C-:B------:R-:W-:Y:S01]  /*35f0*/  @!P2 IMAD.IADD R30, R30, 0x1, -R0.reuse ;  /* 0x000000011e1ea824 */ /* 0x100fe200078e0a00 */
[----:B------:R-:W-:Y:S01]  /*3600*/  ISETP.GE.AND P2, PT, R34, RZ, PT ;  /* 0x000000ff2200720c */ /* 0x000fe20003f46270 */
[----:B------:R-:W-:Y:S01]  /*3610*/  IMAD.MOV R31, RZ, RZ, -R31 ;  /* 0x000000ffff1f7224 */ /* 0x000fe200078e0a1f */
[----:B------:R-:W-:Y:S01]  /*3620*/  IABS R34, R34 ;  /* 0x0000002200227213 */ /* 0x000fe20000000000 */
[----:B------:R-:W-:Y:S02]  /*3630*/  @!P5 IMAD.IADD R32, R32, 0x1, -R0 ;  /* 0x000000012020d824 */ /* 0x000fe400078e0a00 */
[C---:B------:R-:W-:Y:S01]  /*3640*/  IMAD R35, R0.reuse, R31, R36 ;  /* 0x0000001f00237224 */ /* 0x040fe200078e0224 */
[----:B------:R-:W-:Y:S01]  /*3650*/  IABS R36, R39 ;  /* 0x0000002700247213 */ /* 0x000fe20000000000 */
[----:B------:R-:W-:Y:S01]  /*3660*/  IMAD.HI.U32 R31, R7, R34, RZ ;  /* 0x00000022071f7227 */ /* 0x000fe200078e00ff */
[----:B------:R-:W-:-:S03]  /*3670*/  ISETP.GT.U32.AND P5, PT, R0, R32, PT ;  /* 0x000000200000720c */ /* 0x000fc60003fa4070 */
[----:B------:R-:W-:Y:S01]  /*3680*/  @!P6 IMAD.IADD R33, R33, 0x1, -R0 ;  /* 0x000000012121e824 */ /* 0x000fe200078e0a00 */
[----:B------:R-:W-:Y:S01]  /*3690*/  ISETP.GE.AND P6, PT, R39, RZ, PT ;  /* 0x000000ff2700720c */ /* 0x000fe20003fc6270 */
[----:B------:R-:W-:Y:S01]  /*36a0*/  @!P1 IMAD.MOV R27, RZ, RZ, -R27 ;  /* 0x000000ffff1b9224 */ /* 0x000fe200078e0a1b */
[----:B------:R-:W-:Y:S01]  /*36b0*/  ISETP.GE.AND P1, PT, R37, RZ, PT ;  /* 0x000000ff2500720c */ /* 0x000fe20003f26270 */
[----:B------:R-:W-:Y:S01]  /*36c0*/  @!P0 IMAD.MOV R30, RZ, RZ, -R30 ;  /* 0x000000ffff1e8224 */ /* 0x000fe200078e0a1e */
[----:B------:R-:W-:Y:S01]  /*36d0*/  ISETP.GT.U32.AND P0, PT, R0, R35, PT ;  /* 0x000000230000720c */ /* 0x000fe20003f04070 */
[----:B------:R-:W-:Y:S02]  /*36e0*/  IMAD.MOV R37, RZ, RZ, -R31 ;  /* 0x000000ffff257224 */ /* 0x000fe400078e0a1f */
[----:B------:R-:W-:Y:S02]  /*36f0*/  IMAD.MOV.U32 R31, RZ, RZ, R33 ;  /* 0x000000ffff1f7224 */ /* 0x000fe400078e0021 */
[----:B------:R-:W-:-:S04]  /*3700*/  IMAD.HI.U32 R33, R7, R36, RZ ;  /* 0x0000002407217227 */ /* 0x000fc800078e00ff */
[----:B------:R-:W-:Y:S02]  /*3710*/  IMAD R34, R0, R37, R34 ;  /* 0x0000002500227224 */ /* 0x000fe400078e0222 */
[----:B------:R-:W-:Y:S02]  /*3720*/  IMAD.MOV R37, RZ, RZ, -R33 ;  /* 0x000000ffff257224 */ /* 0x000fe400078e0a21 */
[----:B------:R-:W-:Y:S01]  /*3730*/  @!P5 IMAD.IADD R32, R32, 0x1, -R0 ;  /* 0x000000012020d824 */ /* 0x000fe200078e0a00 */
[C---:B------:R-:W-:Y:S01]  /*3740*/  ISETP.GT.U32.AND P5, PT, R0.reuse, R34, PT ;  /* 0x000000220000720c */ /* 0x040fe20003fa4070 */
[C---:B------:R-:W-:Y:S02]  /*3750*/  IMAD R37, R0.reuse, R37, R36 ;  /* 0x0000002500257224 */ /* 0x040fe400078e0224 */
[----:B------:R-:W-:Y:S02]  /*3760*/  @!P0 IMAD.IADD R35, R35, 0x1, -R0 ;  /* 0x0000000123238824 */ /* 0x000fe400078e0a00 */
[----:B------:R-:W-:Y:S01]  /*3770*/  @!P1 IMAD.MOV R32, RZ, RZ, -R32 ;  /* 0x000000ffff209224 */ /* 0x000fe200078e0a20 */
[C---:B------:R-:W-:Y:S01]  /*3780*/  ISETP.GT.U32.AND P1, PT, R0.reuse, R37, PT ;  /* 0x000000250000720c */ /* 0x040fe20003f24070 */
[C---:B------:R-:W-:Y:S01]  /*3790*/  VIADD R40, R9.reuse, 0x90 ;  /* 0x0000009009287836 */ /* 0x040fe20000000000 */
[----:B------:R-:W-:Y:S01]  /*37a0*/  ISETP.GT.U32.AND P0, PT, R0, R35, PT ;  /* 0x000000230000720c */ /* 0x000fe20003f04070 */
[----:B------:R-:W-:Y:S01]  /*37b0*/  @!P4 IMAD.MOV R28, RZ, RZ, -R28 ;  /* 0x000000ffff1cc224 */ /* 0x000fe200078e0a1c */
[----:B------:R-:W-:Y:S01]  /*37c0*/  ISETP.GE.AND P4, PT, R38, RZ, PT ;  /* 0x000000ff2600720c */ /* 0x000fe20003f86270 */
[C---:B------:R-:W-:Y:S01]  /*37d0*/  VIADD R41, R9.reuse, 0x8c ;  /* 0x0000008c09297836 */ /* 0x040fe20000000000 */
[----:B------:R-:W-:Y:S01]  /*37e0*/  IABS R38, R40 ;  /* 0x0000002800267213 */ /* 0x000fe20000000000 */
[----:B------:R-:W-:-:S02]  /*37f0*/  VIADD R43, R9, 0x88 ;  /* 0x00000088092b7836 */ /* 0x000fc40000000000 */
[----:B------:R-:W-:Y:S01]  /*3800*/  @!P3 IMAD.MOV R31, RZ, RZ, -R31 ;  /* 0x000000ffff1fb224 */ /* 0x000fe200078e0a1f */
[----:B------:R-:W-:Y:S01]  /*3810*/  IABS R39, R41 ;  /* 0x0000002900277213 */ /* 0x000fe20000000000 */
[----:B------:R-:W-:Y:S01]  /*3820*/  IMAD.HI.U32 R33, R7, R38, RZ ;  /* 0x0000002607217227 */ /* 0x000fe200078e00ff */
[----:B------:R-:W-:Y:S02]  /*3830*/  ISETP.GE.AND P3, PT, R40, RZ, PT ;  /* 0x000000ff2800720c */ /* 0x000fe40003f66270 */
[----:B------:R-:W-:Y:S01]  /*3840*/  IABS R40, R43 ;  /* 0x0000002b00287213 */ /* 0x000fe20000000000 */
[--C-:B------:R-:W-:Y:S02]  /*3850*/  @!P1 IMAD.IADD R37, R37, 0x1, -R0.reuse ;  /* 0x0000000125259824 */ /* 0x100fe400078e0a00 */
[----:B------:R-:W-:Y:S02]  /*3860*/  IMAD.MOV R33, RZ, RZ, -R33 ;  /* 0x000000ffff217224 */ /* 0x000fe400078e0a21 */
[----:B------:R-:W-:Y:S01]  /*3870*/  @!P0 IMAD.IADD R35, R35, 0x1, -R0 ;  /* 0x0000000123238824 */ /* 0x000fe200078e0a00 */
[C---:B------:R-:W-:Y:S01]  /*3880*/  ISETP.GT.U32.AND P1, PT, R0.reuse, R37, PT ;  /* 0x000000250000720c */ /* 0x040fe20003f24070 */
[----:B------:R-:W-:-:S02]  /*3890*/  IMAD R36, R0, R33, R38 ;  /* 0x0000002100247224 */ /* 0x000fc400078e0226 */
[----:B------:R-:W-:Y:S02]  /*38a0*/  VIADD R44, R9, 0x84 ;  /* 0x00000084092c7836 */ /* 0x000fe40000000000 */
[----:B------:R-:W-:Y:S01]  /*38b0*/  IMAD.MOV.U32 R33, RZ, RZ, R35 ;  /* 0x000000ffff217224 */ /* 0x000fe200078e0023 */
[----:B------:R-:W-:Y:S01]  /*38c0*/  ISETP.GT.U32.AND P0, PT, R0, R36, PT ;  /* 0x000000240000720c */ /* 0x000fe20003f04070 */
[----:B------:R-:W-:Y:S01]  /*38d0*/  IMAD.HI.U32 R35, R7, R39, RZ ;  /* 0x0000002707237227 */ /* 0x000fe200078e00ff */
[----:B------:R-:W-:-:S03]  /*38e0*/  IABS R42, R44 ;  /* 0x0000002c002a7213 */ /* 0x000fc60000000000 */
[----:B------:R-:W-:-:S04]  /*38f0*/  IMAD.HI.U32 R38, R7, R40, RZ ;  /* 0x0000002807267227 */ /* 0x000fc800078e00ff */
[----:B------:R-:W-:Y:S02]  /*3900*/  IMAD.MOV R35, RZ, RZ, -R35 ;  /* 0x000000ffff237224 */ /* 0x000fe400078e0a23 */
[----:B------:R-:W-:Y:S01]  /*3910*/  @!P4 IMAD.MOV R33, RZ, RZ, -R33 ;  /* 0x000000ffff21c224 */ /* 0x000fe200078e0a21 */
[----:B------:R-:W-:Y:S01]  /*3920*/  ISETP.GE.AND P4, PT, R41, RZ, PT ;  /* 0x000000ff2900720c */ /* 0x000fe20003f86270 */
[----:B------:R-:W-:Y:S02]  /*3930*/  IMAD.MOV R41, RZ, RZ, -R38 ;  /* 0x000000ffff297224 */ /* 0x000fe400078e0a26 */
[----:B------:R-:W-:Y:S02]  /*3940*/  IMAD R38, R0, R35, R39 ;  /* 0x0000002300267224 */ /* 0x000fe400078e0227 */
[----:B------:R-:W-:-:S04]  /*3950*/  IMAD.HI.U32 R35, R7, R42, RZ ;  /* 0x0000002a07237227 */ /* 0x000fc800078e00ff */
[----:B------:R-:W-:Y:S01]  /*3960*/  @!P1 IMAD.IADD R37, R37, 0x1, -R0 ;  /* 0x0000000125259824 */ /* 0x000fe200078e0a00 */
[C---:B------:R-:W-:Y:S01]  /*3970*/  ISETP.GT.U32.AND P1, PT, R0.reuse, R38, PT ;  /* 0x000000260000720c */ /* 0x040fe20003f24070 */
[----:B------:R-:W-:Y:S02]  /*3980*/  IMAD R39, R0, R41, R40 ;  /* 0x0000002900277224 */ /* 0x000fe400078e0228 */
[----:B------:R-:W-:Y:S02]  /*3990*/  IMAD.MOV R41, RZ, RZ, -R35 ;  /* 0x000000ffff297224 */ /* 0x000fe400078e0a23 */
[----:B------:R-:W-:Y:S02]  /*39a0*/  IMAD.MOV.U32 R35, RZ, RZ, R37 ;  /* 0x000000ffff237224 */ /* 0x000fe400078e0025 */
[--C-:B------:R-:W-:Y:S02]  /*39b0*/  @!P5 IMAD.IADD R34, R34, 0x1, -R0.reuse ;  /* 0x000000012222d824 */ /* 0x100fe400078e0a00 */
[----:B------:R-:W-:-:S02]  /*39c0*/  @!P0 IMAD.IADD R36, R36, 0x1, -R0 ;  /* 0x0000000124248824 */ /* 0x000fc400078e0a00 */
[----:B------:R-:W-:Y:S01]  /*39d0*/  @!P6 IMAD.MOV R35, RZ, RZ, -R35 ;  /* 0x000000ffff23e224 */ /* 0x000fe200078e0a23 */
[C---:B------:R-:W-:Y:S01]  /*39e0*/  ISETP.GT.U32.AND P6, PT, R0.reuse, R39, PT ;  /* 0x000000270000720c */ /* 0x040fe20003fc4070 */
[C---:B------:R-:W-:Y:S01]  /*39f0*/  VIADD R37, R9.reuse, 0x80 ;  /* 0x0000008009257836 */ /* 0x040fe20000000000 */
[C---:B------:R-:W-:Y:S01]  /*3a00*/  ISETP.GT.U32.AND P5, PT, R0.reuse, R34, PT ;  /* 0x000000220000720c */ /* 0x040fe20003fa4070 */
[C---:B------:R-:W-:Y:S01]  /*3a10*/  VIADD R47, R9.reuse, 0x7c ;  /* 0x0000007c092f7836 */ /* 0x040fe20000000000 */
[C---:B------:R-:W-:Y:S01]  /*3a20*/  ISETP.GT.U32.AND P0, PT, R0.reuse, R36, PT ;  /* 0x000000240000720c */ /* 0x040fe20003f04070 */
[----:B------:R-:W-:Y:S01]  /*3a30*/  IMAD R41, R0, R41, R42 ;  /* 0x0000002900297224 */ /* 0x000fe200078e022a */
[----:B------:R-:W-:Y:S01]  /*3a40*/  IABS R42, R37 ;  /* 0x00000025002a7213 */ /* 0x000fe20000000000 */
[----:B------:R-:W-:Y:S02]  /*3a50*/  VIADD R48, R9, 0x78 ;  /* 0x0000007809307836 */ /* 0x000fe40000000000 */
[----:B------:R-:W-:-:S02]  /*3a60*/  @!P1 IMAD.IADD R38, R38, 0x1, -R0 ;  /* 0x0000000126269824 */ /* 0x000fc400078e0a00 */
[----:B------:R-:W-:Y:S01]  /*3a70*/  VIADD R49, R9, 0x74 ;  /* 0x0000007409317836 */ /* 0x000fe20000000000 */
[----:B------:R-:W-:Y:S01]  /*3a80*/  IABS R45, R48 ;  /* 0x00000030002d7213 */ /* 0x000fe20000000000 */
[--C-:B------:R-:W-:Y:S01]  /*3a90*/  @!P6 IMAD.IADD R39, R39, 0x1, -R0.reuse ;  /* 0x000000012727e824 */ /* 0x100fe200078e0a00 */
[----:B------:R-:W-:Y:S01]  /*3aa0*/  ISETP.GT.U32.AND P1, PT, R0, R38, PT ;  /* 0x000000260000720c */ /* 0x000fe20003f24070 */
[--C-:B------:R-:W-:Y:S01]  /*3ab0*/  @!P5 IMAD.IADD R34, R34, 0x1, -R0.reuse ;  /* 0x000000012222d824 */ /* 0x100fe200078e0a00 */
[----:B------:R-:W-:Y:S01]  /*3ac0*/  ISETP.GE.AND P5, PT, R43, RZ, PT ;  /* 0x000000ff2b00720c */ /* 0x000fe20003fa6270 */
[----:B------:R-:W-:Y:S01]  /*3ad0*/  @!P0 IMAD.IADD R36, R36, 0x1, -R0 ;  /* 0x0000000124248824 */ /* 0x000fe200078e0a00 */
[----:B------:R-:W-:Y:S01]  /*3ae0*/  IABS R43, R47 ;  /* 0x0000002f002b7213 */ /* 0x000fe20000000000 */
[----:B------:R-:W-:Y:S01]  /*3af0*/  @!P2 IMAD.MOV R34, RZ, RZ, -R34 ;  /* 0x000000ffff22a224 */ /* 0x000fe200078e0a22 */
[----:B------:R-:W-:Y:S01]  /*3b00*/  ISETP.GE.AND P0, PT, R37, RZ, PT ;  /* 0x000000ff2500720c */ /* 0x000fe20003f06270 */
[----:B------:R-:W-:Y:S01]  /*3b10*/  IMAD.HI.U32 R37, R7, R42, RZ ;  /* 0x0000002a07257227 */ /* 0x000fe200078e00ff */
[----:B------:R-:W-:-:S02]  /*3b20*/  ISETP.GT.U32.AND P6, PT, R0, R39, PT ;  /* 0x000000270000720c */ /* 0x000fc40003fc4070 */
[----:B------:R-:W-:Y:S01]  /*3b30*/  ISETP.GE.AND P2, PT, R44, RZ, PT ;  /* 0x000000ff2c00720c */ /* 0x000fe20003f46270 */
[----:B------:R-:W-:Y:S01]  /*3b40*/  IMAD.HI.U32 R40, R7, R43, RZ ;  /* 0x0000002b07287227 */ /* 0x000fe200078e00ff */
[----:B------:R-:W-:-:S03]  /*3b50*/  IABS R46, R49 ;  /* 0x00000031002e7213 */ /* 0x000fc60000000000 */
[----:B------:R-:W-:Y:S02]  /*3b60*/  IMAD.MOV R37, RZ, RZ, -R37 ;  /* 0x000000ffff257224 */ /* 0x000fe400078e0a25 */
[----:B------:R-:W-:Y:S02]  /*3b70*/  IMAD.MOV R44, RZ, RZ, -R40 ;  /* 0x000000ffff2c7224 */ /* 0x000fe400078e0a28 */
[C---:B------:R-:W-:Y:S02]  /*3b80*/  IMAD R40, R0.reuse, R37, R42 ;  /* 0x0000002500287224 */ /* 0x040fe400078e022a */
[----:B------:R-:W-:Y:S02]  /*3b90*/  @!P6 IMAD.IADD R39, R39, 0x1, -R0 ;  /* 0x000000012727e824 */ /* 0x000fe400078e0a00 */
[----:B------:R-:W-:Y:S01]  /*3ba0*/  @!P3 IMAD.MOV R36, RZ, RZ, -R36 ;  /* 0x000000ffff24b224 */ /* 0x000fe200078e0a24 */
[C---:B------:R-:W-:Y:S01]  /*3bb0*/  ISETP.GT.U32.AND P6, PT, R0.reuse, R40, PT ;  /* 0x000000280000720c */ /* 0x040fe20003fc4070 */
[----:B------:R-:W-:Y:S01]  /*3bc0*/  IMAD.HI.U32 R37, R7, R45, RZ ;  /* 0x0000002d07257227 */ /* 0x000fe200078e00ff */
[----:B------:R-:W-:-:S03]  /*3bd0*/  ISETP.GT.U32.AND P3, PT, R0, R41, PT ;  /* 0x000000290000720c */ /* 0x000fc60003f64070 */
[----:B------:R-:W-:-:S04]  /*3be0*/  IMAD.HI.U32 R42, R7, R46, RZ ;  /* 0x0000002e072a7227 */ /* 0x000fc800078e00ff */
[----:B------:R-:W-:Y:S02]  /*3bf0*/  IMAD R43, R0, R44, R43 ;  /* 0x0000002c002b7224 */ /* 0x000fe400078e022b */
[----:B------:R-:W-:Y:S02]  /*3c00*/  IMAD.MOV R44, RZ, RZ, -R37 ;  /* 0x000000ffff2c7224 */ /* 0x000fe400078e0a25 */
[----:B------:R-:W-:Y:S02]  /*3c10*/  @!P6 IMAD.IADD R40, R40, 0x1, -R0 ;  /* 0x000000012828e824 */ /* 0x000fe400078e0a00 */
[----:B------:R-:W-:Y:S02]  /*3c20*/  IMAD.MOV.U32 R37, RZ, RZ, R39 ;  /* 0x000000ffff257224 */ /* 0x000fe400078e0027 */
[----:B------:R-:W-:Y:S01]  /*3c30*/  IMAD.MOV R39, RZ, RZ, -R42 ;  /* 0x000000ffff277224 */ /* 0x000fe200078e0a2a */
[----:B------:R-:W-:Y:S01]  /*3c40*/  ISETP.GT.U32.AND P6, PT, R0, R40, PT ;  /* 0x000000280000720c */ /* 0x000fe20003fc4070 */
[----:B------:R-:W-:Y:S01]  /*3c50*/  @!P1 IMAD.IADD R38, R38, 0x1, -R0 ;  /* 0x0000000126269824 */ /* 0x000fe200078e0a00 */
[----:B------:R-:W-:Y:S01]  /*3c60*/  ISETP.GE.AND P1, PT, R47, RZ, PT ;  /* 0x000000ff2f00720c */ /* 0x000fe20003f26270 */
[----:B------:R-:W-:-:S02]  /*3c70*/  IMAD R42, R0, R44, R45 ;  /* 0x0000002c002a7224 */ /* 0x000fc400078e022d */
[C---:B------:R-:W-:Y:S02]  /*3c80*/  IMAD R45, R0.reuse, R39, R46 ;  /* 0x00000027002d7224 */ /* 0x040fe400078e022e */
[----:B------:R-:W-:Y:S02]  /*3c90*/  @!P3 IMAD.IADD R41, R41, 0x1, -R0 ;  /* 0x000000012929b824 */ /* 0x000fe400078e0a00 */
[----:B------:R-:W-:Y:S01]  /*3ca0*/  @!P4 IMAD.MOV R38, RZ, RZ, -R38 ;  /* 0x000000ffff26c224 */ /* 0x000fe200078e0a26 */
[C---:B------:R-:W-:Y:S01]  /*3cb0*/  ISETP.GT.U32.AND P4, PT, R0.reuse, R43, PT ;  /* 0x0000002b0000720c */ /* 0x040fe20003f84070 */
[C---:B------:R-:W-:Y:S01]  /*3cc0*/  VIADD R50, R9.reuse, 0x70 ;  /* 0x0000007009327836 */ /* 0x040fe20000000000 */
[----:B------:R-:W-:Y:S01]  /*3cd0*/  ISETP.GT.U32.AND P3, PT, R0, R41, PT ;  /* 0x000000290000720c */ /* 0x000fe20003f64070 */
[----:B------:R-:W-:Y:S01]  /*3ce0*/  @!P6 IMAD.IADD R40, R40, 0x1, -R0 ;  /* 0x000000012828e824 */ /* 0x000fe200078e0a00 */
[----:B------:R-:W-:Y:S01]  /*3cf0*/  ISETP.GT.U32.AND P6, PT, R0, R45, PT ;  /* 0x0000002d0000720c */ /* 0x000fe20003fc4070 */
[C---:B------:R-:W-:Y:S01]  /*3d00*/  VIADD R51, R9.reuse, 0x6c ;  /* 0x0000006c09337836 */ /* 0x040fe20000000000 */
[----:B------:R-:W-:Y:S01]  /*3d10*/  IABS R46, R50 ;  /* 0x00000032002e7213 */ /* 0x000fe20000000000 */
[----:B------:R-:W-:Y:S01]  /*3d20*/  @!P5 IMAD.MOV R37, RZ, RZ, -R37 ;  /* 0x000000ffff25d224 */ /* 0x000fe200078e0a25 */
[----:B------:R-:W-:Y:S01]  /*3d30*/  ISETP.GE.AND P5, PT, R48, RZ, PT ;  /* 0x000000ff3000720c */ /* 0x000fe20003fa6270 */
[C---:B------:R-:W-:Y:S01]  /*3d40*/  VIADD R54, R9.reuse, 0x58 ;  /* 0x0000005809367836 */ /* 0x040fe20000000000 */
[----:B------:R-:W-:Y:S01]  /*3d50*/  IABS R47, R51 ;  /* 0x00000033002f7213 */ /* 0x000fe20000000000 */
[----:B------:R-:W-:-:S02]  /*3d60*/  VIADD R52, R9, 0x5c ;  /* 0x0000005c09347836 */ /* 0x000fc40000000000 */
[--C-:B------:R-:W-:Y:S01]  /*3d70*/  @!P4 IMAD.IADD R43, R43, 0x1, -R0.reuse ;  /* 0x000000012b2bc824 */ /* 0x100fe200078e0a00 */
[----:B------:R-:W-:Y:S01]  /*3d80*/  IABS R57, R54 ;  /* 0x0000003600397213 */ /* 0x000fe20000000000 */
[--C-:B------:R-:W-:Y:S01]  /*3d90*/  @!P3 IMAD.IADD R41, R41, 0x1, -R0.reuse ;  /* 0x000000012929b824 */ /* 0x100fe200078e0a00 */
[C---:B------:R-:W-:Y:S01]  /*3da0*/  ISETP.GT.U32.AND P3, PT, R0.reuse, R42, PT ;  /* 0x0000002a0000720c */ /* 0x040fe20003f64070 */
[----:B------:R-:W-:Y:S01]  /*3db0*/  @!P6 IMAD.IADD R45, R45, 0x1, -R0 ;  /* 0x000000012d2de824 */ /* 0x000fe200078e0a00 */
[C---:B------:R-:W-:Y:S01]  /*3dc0*/  ISETP.GT.U32.AND P4, PT, R0.reuse, R43, PT ;  /* 0x0000002b0000720c */ /* 0x040fe20003f84070 */
[----:B------:R-:W-:Y:S01]  /*3dd0*/  IMAD.MOV.U32 R39, RZ, RZ, R41 ;  /* 0x000000ffff277224 */ /* 0x000fe200078e0029 */
[----:B------:R-:W-:Y:S01]  /*3de0*/  IABS R55, R52 ;  /* 0x0000003400377213 */ /* 0x000fe20000000000 */
[----:B------:R-:W-:Y:S01]  /*3df0*/  IMAD.HI.U32 R41, R7, R46, RZ ;  /* 0x0000002e07297227 */ /* 0x000fe200078e00ff */
[----:B------:R-:W-:-:S03]  /*3e00*/  ISETP.GT.U32.AND P6, PT, R0, R45, PT ;  /* 0x0000002d0000720c */ /* 0x000fc60003fc4070 */
[----:B------:R-:W-:Y:S01]  /*3e10*/  @!P2 IMAD.MOV R39, RZ, RZ, -R39 ;  /* 0x000000ffff27a224 */ /* 0x000fe200078e0a27 */
[----:B------:R-:W-:Y:S01]  /*3e20*/  ISETP.GE.AND P2, PT, R49, RZ, PT ;  /* 0x000000ff3100720c */ /* 0x000fe20003f46270 */
[----:B------:R-:W-:-:S04]  /*3e30*/  IMAD.HI.U32 R44, R7, R47, RZ ;  /* 0x0000002f072c7227 */ /* 0x000fc800078e00ff */
[----:B------:R-:W-:Y:S02]  /*3e40*/  IMAD.MOV R41, RZ, RZ, -R41 ;  /* 0x000000ffff297224 */ /* 0x000fe400078e0a29 */
[--C-:B------:R-:W-:Y:S02]  /*3e50*/  @!P3 IMAD.IADD R42, R42, 0x1, -R0.reuse ;  /* 0x000000012a2ab824 */ /* 0x100fe400078e0a00 */
[----:B------:R-:W-:Y:S01]  /*3e60*/  @!P4 IMAD.IADD R43, R43, 0x1, -R0 ;  /* 0x000000012b2bc824 */ /* 0x000fe200078e0a00 */
[----:B------:R-:W-:Y:S01]  /*3e70*/  ISETP.GE.AND P4, PT, R51, RZ, PT ;  /* 0x000000ff3300720c */ /* 0x000fe20003f86270 */
[----:B------:R-:W-:Y:S01]  /*3e80*/  IMAD.MOV R48, RZ, RZ, -R44 ;  /* 0x000000ffff307224 */ /* 0x000fe200078e0a2c */
[C---:B------:R-:W-:Y:S01]  /*3e90*/  ISETP.GT.U32.AND P3, PT, R0.reuse, R42, PT ;  /* 0x0000002a0000720c */ /* 0x040fe20003f64070 */
[----:B------:R-:W-:Y:S02]  /*3ea0*/  @!P6 IMAD.IADD R45, R45, 0x1, -R0 ;  /* 0x000000012d2de824 */ /* 0x000fe400078e0a00 */
[----:B------:R-:W-:-:S02]  /*3eb0*/  IMAD R44, R0, R41, R46 ;  /* 0x00000029002c7224 */ /* 0x000fc400078e022e */
[----:B------:R-:W-:Y:S02]  /*3ec0*/  IMAD.MOV.U32 R41, RZ, RZ, R43 ;  /* 0x000000ffff297224 */ /* 0x000fe400078e002b */
[C---:B------:R-:W-:Y:S02]  /*3ed0*/  IMAD R47, R0.reuse, R48, R47 ;  /* 0x00000030002f7224 */ /* 0x040fe400078e022f */
[----:B------:R-:W-:Y:S02]  /*3ee0*/  IMAD.MOV.U32 R43, RZ, RZ, R45 ;  /* 0x000000ffff2b7224 */ /* 0x000fe400078e002d */
[C---:B------:R-:W-:Y:S02]  /*3ef0*/  VIADD R46, R9.reuse, 0x68 ;  /* 0x00000068092e7836 */ /* 0x040fe40000000000 */
[----:B------:R-:W-:Y:S01]  /*3f00*/  @!P2 IMAD.MOV R43, RZ, RZ, -R43 ;  /* 0x000000ffff2ba224 */ /* 0x000fe200078e0a2b */
[----:B------:R-:W-:Y:S01]  /*3f10*/  ISETP.GT.U32.AND P2, PT, R0, R47, PT ;  /* 0x0000002f0000720c */ /* 0x000fe20003f44070 */
[----:B------:R-:W-:Y:S01]  /*3f20*/  @!P1 IMAD.MOV R41, RZ, RZ, -R41 ;  /* 0x000000ffff299224 */ /* 0x000fe200078e0a29 */
[----:B------:R-:W-:Y:S01]  /*3f30*/  ISETP.GE.AND P1, PT, R46, RZ, PT ;  /* 0x000000ff2e00720c */ /* 0x000fe20003f26270 */
[C---:B------:R-:W-:Y:S01]  /*3f40*/  VIADD R48, R9.reuse, 0x64 ;  /* 0x0000006409307836 */ /* 0x040fe20000000000 */
[----:B------:R-:W-:Y:S01]  /*3f50*/  IABS R46, R46 ;  /* 0x0000002e002e7213 */ /* 0x000fe20000000000 */
[----:B------:R-:W-:Y:S01]  /*3f60*/  @!P3 IMAD.IADD R42, R42, 0x1, -R0 ;  /* 0x000000012a2ab824 */ /* 0x000fe200078e0a00 */
[----:B------:R-:W-:Y:S01]  /*3f70*/  ISETP.GT.U32.AND P3, PT, R0, R44, PT ;  /* 0x0000002c0000720c */ /* 0x000fe20003f64070 */
[----:B------:R-:W-:Y:S01]  /*3f80*/  VIADD R49, R9, 0x60 ;  /* 0x0000006009317836 */ /* 0x000fe20000000000 */
[----:B------:R-:W-:Y:S01]  /*3f90*/  IABS R51, R48 ;  /* 0x0000003000337213 */ /* 0x000fe20000000000 */
[----:B------:R-:W-:Y:S01]  /*3fa0*/  @!P5 IMAD.MOV R42, RZ, RZ, -R42 ;  /* 0x000000ffff2ad224 */ /* 0x000fe200078e0a2a */
[----:B------:R-:W-:Y:S01]  /*3fb0*/  ISETP.GE.AND P5, PT, R48, RZ, PT ;  /* 0x000000ff3000720c */ /* 0x000fe20003fa6270 */
[----:B------:R-:W-:Y:S01]  /*3fc0*/  IMAD.MOV.U32 R48, RZ, RZ, R46 ;  /* 0x000000ffff307224 */ /* 0x000fe200078e002e */
[----:B------:R-:W-:Y:S01]  /*3fd0*/  ISETP.GE.AND P6, PT, R49, RZ, PT ;  /* 0x000000ff3100720c */ /* 0x000fe20003fc6270 */
[----:B------:R-:W-:Y:S01]  /*3fe0*/  @!P2 IMAD.IADD R47, R47, 0x1, -R0 ;  /* 0x000000012f2fa824 */ /* 0x000fe200078e0a00 */
[----:B------:R-:W-:Y:S01]  /*3ff0*/  IABS R53, R49 ;  /* 0x0000003100357213 */ /* 0x000fe20000000000 */
[----:B------:R-:W-:-:S03]  /*4000*/  IMAD.HI.U32 R46, R7, R48, RZ ;  /* 0x00000030072e7227 */ /* 0x000fc600078e00ff */
[----:B------:R-:W-:Y:S01]  /*4010*/  ISETP.GT.U32.AND P2, PT, R0, R47, PT ;  /* 0x0000002f0000720c */ /* 0x000fe20003f44070 */
[----:B------:R-:W-:-:S04]  /*4020*/  IMAD.HI.U32 R45, R7, R51, RZ ;  /* 0x00000033072d7227 */ /* 0x000fc800078e00ff */
[----:B------:R-:W-:Y:S02]  /*4030*/  IMAD.MOV R49, RZ, RZ, -R46 ;  /* 0x000000ffff317224 */ /* 0x000fe400078e0a2e */
[----:B------:R-:W-:Y:S02]  /*4040*/  @!P3 IMAD.IADD R44, R44, 0x1, -R0 ;  /* 0x000000012c2cb824 */ /* 0x000fe400078e0a00 */
[----:B------:R-:W-:Y:S02]  /*4050*/  IMAD.MOV R46, RZ, RZ, -R45 ;  /* 0x000000ffff2e7224 */ /* 0x000fe400078e0a2d */
[----:B------:R-:W-:Y:S01]  /*4060*/  IMAD.HI.U32 R45, R7, R53, RZ ;  /* 0x00000035072d7227 */ /* 0x000fe200078e00ff */
[----:B------:R-:W-:-:S03]  /*4070*/  ISETP.GT.U32.AND P3, PT, R0, R44, PT ;  /* 0x0000002c0000720c */ /* 0x000fc60003f64070 */
[----:B------:R-:W-:Y:S02]  /*4080*/  IMAD R51, R0, R46, R51 ;  /* 0x0000002e00337224 */ /* 0x000fe400078e0233 */
[----:B------:R-:W-:Y:S01]  /*4090*/  @!P0 IMAD.MOV R40, RZ, RZ, -R40 ;  /* 0x000000ffff288224 */ /* 0x000fe200078e0a28 */
[----:B------:R-:W-:Y:S01]  /*40a0*/  ISETP.GE.AND P0, PT, R50, RZ, PT ;  /* 0x000000ff3200720c */ /* 0x000fe20003f06270 */
[----:B------:R-:W-:Y:S02]  /*40b0*/  IMAD.MOV R45, RZ, RZ, -R45 ;  /* 0x000000ffff2d7224 */ /* 0x000fe400078e0a2d */
[----:B------:R-:W-:Y:S01]  /*40c0*/  @!P2 IMAD.IADD R47, R47, 0x1, -R0 ;  /* 0x000000012f2fa824 */ /* 0x000fe200078e0a00 */
[----:B------:R-:W-:Y:S01]  /*40d0*/  ISETP.GT.U32.AND P2, PT, R0, R51, PT ;  /* 0x000000330000720c */ /* 0x000fe20003f44070 */
[----:B------:R-:W-:-:S04]  /*40e0*/  IMAD.HI.U32 R46, R7, R57, RZ ;  /* 0x00000039072e7227 */ /* 0x000fc800078e00ff */
[----:B------:R-:W-:Y:S02]  /*40f0*/  IMAD R53, R0, R45, R53 ;  /* 0x0000002d00357224 */ /* 0x000fe400078e0235 */
[----:B------:R-:W-:Y:S02]  /*4100*/  VIADD R56, R9, 0x54 ;  /* 0x0000005409387836 */ /* 0x000fe40000000000 */
[----:B------:R-:W-:-:S04]  /*4110*/  IMAD.HI.U32 R45, R7, R55, RZ ;  /* 0x00000037072d7227 */ /* 0x000fc800078e00ff */
[----:B------:R-:W-:Y:S02]  /*4120*/  VIADD R58, R9, 0x50 ;  /* 0x00000050093a7836 */ /* 0x000fe40000000000 */
[----:B------:R-:W-:Y:S02]  /*4130*/  IMAD.MOV R46, RZ, RZ, -R46 ;  /* 0x000000ffff2e7224 */ /* 0x000fe400078e0a2e */
[----:B------:R-:W-:Y:S01]  /*4140*/  IMAD R49, R0, R49, R48 ;  /* 0x0000003100317224 */ /* 0x000fe200078e0230 */
[----:B------:R-:W-:Y:S01]  /*4150*/  IABS R48, R56 ;  /* 0x0000003800307213 */ /* 0x000fe20000000000 */
[----:B------:R-:W-:Y:S01]  /*4160*/  IMAD.MOV R45, RZ, RZ, -R45 ;  /* 0x000000ffff2d7224 */ /* 0x000fe200078e0a2d */
[----:B------:R-:W-:Y:S01]  /*4170*/  IABS R50, R58 ;  /* 0x0000003a00327213 */ /* 0x000fe20000000000 */
[----:B------:R-:W-:Y:S01]  /*4180*/  @!P3 IMAD.IADD R44, R44, 0x1, -R0 ;  /* 0x000000012c2cb824 */ /* 0x000fe200078e0a00 */
[C---:B------:R-:W-:Y:S01]  /*4190*/  ISETP.GT.U32.AND P3, PT, R0.reuse, R49, PT ;  /* 0x000000310000720c */ /* 0x040fe20003f64070 */
[----:B------:R-:W-:-:S02]  /*41a0*/  IMAD R57, R0, R46, R57 ;  /* 0x0000002e00397224 */ /* 0x000fc400078e0239 */
[----:B------:R-:W-:Y:S02]  /*41b0*/  IMAD R55, R0, R45, R55 ;  /* 0x0000002d00377224 */ /* 0x000fe400078e0237 */
[----:B------:R-:W-:-:S04]  /*41c0*/  IMAD.HI.U32 R45, R7, R48, RZ ;  /* 0x00000030072d7227 */ /* 0x000fc800078e00ff */
[----:B------:R-:W-:Y:S01]  /*41d0*/  @!P0 IMAD.MOV R44, RZ, RZ, -R44 ;  /* 0x000000ffff2c8224 */ /* 0x000fe200078e0a2c */
[C---:B------:R-:W-:Y:S01]  /*41e0*/  ISETP.GT.U32.AND P0, PT, R0.reuse, R53, PT ;  /* 0x000000350000720c */ /* 0x040fe20003f04070 */
[----:B------:R-:W-:Y:S01]  /*41f0*/  @!P2 IMAD.IADD R51, R51, 0x1, -R0 ;  /* 0x000000013333a824 */ /* 0x000fe200078e0a00 */
[----:B------:R-:W-:Y:S01]  /*4200*/  ISETP.GT.U32.AND P2, PT, R0, R57, PT ;  /* 0x000000390000720c */ /* 0x000fe20003f44070 */
[----:B------:R-:W-:-:S04]  /*4210*/  IMAD.HI.U32 R46, R7, R50, RZ ;  /* 0x00000032072e7227 */ /* 0x000fc800078e00ff */
[----:B------:R-:W-:Y:S02]  /*4220*/  IMAD.MOV R59, RZ, RZ, -R45 ;  /* 0x000000ffff3b7224 */ /* 0x000fe400078e0a2d */
[----:B------:R-:W-:Y:S02]  /*4230*/  IMAD.MOV R61, RZ, RZ, -R46 ;  /* 0x000000ffff3d7224 */ /* 0x000fe400078e0a2e */
[----:B------:R-:W-:Y:S02]  /*4240*/  IMAD.MOV.U32 R45, RZ, RZ, R47 ;  /* 0x000000ffff2d7224 */ /* 0x000fe400078e002f */
[C---:B------:R-:W-:Y:S02]  /*4250*/  IMAD R47, R0.reuse, R59, R48 ;  /* 0x0000003b002f7224 */ /* 0x040fe400078e0230 */
[----:B------:R-:W-:Y:S02]  /*4260*/  IMAD R59, R0, R61, R50 ;  /* 0x0000003d003b7224 */ /* 0x000fe400078e0232 */
[----:B------:R-:W-:-:S02]  /*4270*/  VIADD R50, R9, 0x4c ;  /* 0x0000004c09327836 */ /* 0x000fc40000000000 */
[--C-:B------:R-:W-:Y:S01]  /*4280*/  @!P0 IMAD.IADD R53, R53, 0x1, -R0.reuse ;  /* 0x0000000135358824 */ /* 0x100fe200078e0a00 */
[C---:B------:R-:W-:Y:S01]  /*4290*/  ISETP.GT.U32.AND P0, PT, R0.reuse, R51, PT ;  /* 0x000000330000720c */ /* 0x040fe20003f04070 */
[--C-:B------:R-:W-:Y:S01]  /*42a0*/  @!P2 IMAD.IADD R57, R57, 0x1, -R0.reuse ;  /* 0x000000013939a824 */ /* 0x100fe200078e0a00 */
[----:B------:R-:W-:Y:S01]  /*42b0*/  IABS R61, R50 ;  /* 0x00000032003d7213 */ /* 0x000fe20000000000 */
[----:B------:R-:W-:Y:S02]  /*42c0*/  @!P3 IMAD.IADD R49, R49, 0x1, -R0 ;  /* 0x000000013131b824 */ /* 0x000fe400078e0a00 */
[----:B------:R-:W-:Y:S01]  /*42d0*/  @!P4 IMAD.MOV R45, RZ, RZ, -R45 ;  /* 0x000000ffff2dc224 */ /* 0x000fe200078e0a2d */
[C---:B------:R-:W-:Y:S01]  /*42e0*/  ISETP.GT.U32.AND P2, PT, R0.reuse, R57, PT ;  /* 0x000000390000720c */ /* 0x040fe20003f44070 */
[----:B------:R-:W-:Y:S01]  /*42f0*/  IMAD.HI.U32 R46, R7, R61, RZ ;  /* 0x0000003d072e7227 */ /* 0x000fe200078e00ff */
[C---:B------:R-:W-:Y:S02]  /*4300*/  ISETP.GT.U32.AND P3, PT, R0.reuse, R49, PT ;  /* 0x000000310000720c */ /* 0x040fe40003f64070 */
[----:B------:R-:W-:Y:S01]  /*4310*/  ISETP.GT.U32.AND P4, PT, R0, R55, PT ;  /* 0x000000370000720c */ /* 0x000fe20003f84070 */
[----:B------:R-:W-:-:S02]  /*4320*/  IMAD.MOV R48, RZ, RZ, -R46 ;  /* 0x000000ffff307224 */ /* 0x000fc400078e0a2e */
[--C-:B------:R-:W-:Y:S01]  /*4330*/  @!P0 IMAD.IADD R51, R51, 0x1, -R0.reuse ;  /* 0x0000000133338824 */ /* 0x100fe200078e0a00 */
[C---:B------:R-:W-:Y:S01]  /*4340*/  ISETP.GT.U32.AND P0, PT, R0.reuse, R47, PT ;  /* 0x0000002f0000720c */ /* 0x040fe20003f04070 */
[C---:B------:R-:W-:Y:S02]  /*4350*/  IMAD R61, R0.reuse, R48, R61 ;  /* 0x00000030003d7224 */ /* 0x040fe400078e023d */
[----:B------:R-:W-:Y:S02]  /*4360*/  VIADD R60, R9, 0x44 ;  /* 0x00000044093c7836 */ /* 0x000fe40000000000 */
[--C-:B------:R-:W-:Y:S01]  /*4370*/  @!P2 IMAD.IADD R57, R57, 0x1, -R0.reuse ;  /* 0x000000013939a824 */ /* 0x100fe200078e0a00 */
[----:B------:R-:W-:Y:S01]  /*4380*/  ISETP.GT.U32.AND P2, PT, R0, R61, PT ;  /* 0x0000003d0000720c */ /* 0x000fe20003f44070 */
[--C-:B------:R-:W-:Y:S01]  /*4390*/  @!P3 IMAD.IADD R49, R49, 0x1, -R0.reuse ;  /* 0x000000013131b824 */ /* 0x100fe200078e0a00 */
[----:B------:R-:W-:Y:S01]  /*43a0*/  IABS R65, R60 ;  /* 0x0000003c00417213 */ /* 0x000fe20000000000 */
[--C-:B------:R-:W-:Y:S01]  /*43b0*/  @!P4 IMAD.IADD R55, R55, 0x1, -R0.reuse ;  /* 0x000000013737c824 */ /* 0x100fe200078e0a00 */
[----:B------:R-:W-:Y:S01]  /*43c0*/  ISETP.GE.AND P3, PT, R52, RZ, PT ;  /* 0x000000ff3400720c */ /* 0x000fe20003f66270 */
[----:B------:R-:W-:Y:S01]  /*43d0*/  @!P1 IMAD.MOV R49, RZ, RZ, -R49 ;  /* 0x000000ffff319224 */ /* 0x000fe200078e0a31 */
[C---:B------:R-:W-:Y:S01]  /*43e0*/  ISETP.GT.U32.AND P4, PT, R0.reuse, R53, PT ;  /* 0x000000350000720c */ /* 0x040fe20003f84070 */
[----:B------:R-:W-:Y:S01]  /*43f0*/  @!P0 IMAD.IADD R47, R47, 0x1, -R0 ;  /* 0x000000012f2f8824 */ /* 0x000fe200078e0a00 */
[----:B------:R-:W-:Y:S01]  /*4400*/  ISETP.GT.U32.AND P1, PT, R0, R55, PT ;  /* 0x000000370000720c */ /* 0x000fe20003f24070 */
[----:B------:R-:W-:Y:S01]  /*4410*/  IMAD.HI.U32 R48, R7, R65, RZ ;  /* 0x0000004107307227 */ /* 0x000fe200078e00ff */
[----:B------:R-:W-:-:S03]  /*4420*/  ISETP.GE.AND P0, PT, R56, RZ, PT ;  /* 0x000000ff3800720c */ /* 0x000fc60003f06270 */
[----:B------:R-:W-:Y:S01]  /*4430*/  @!P2 IMAD.IADD R61, R61, 0x1, -R0 ;  /* 0x000000013d3da824 */ /* 0x000fe200078e0a00 */
[C---:B------:R-:W-:Y:S01]  /*4440*/  ISETP.GT.U32.AND P2, PT, R0.reuse, R47, PT ;  /* 0x0000002f0000720c */ /* 0x040fe20003f44070 */
[----:B------:R-:W-:Y:S02]  /*4450*/  IMAD.MOV R48, RZ, RZ, -R48 ;  /* 0x000000ffff307224 */ /* 0x000fe400078e0a30 */
[----:B------:R-:W-:Y:S02]  /*4460*/  VIADD R52, R9, 0x48 ;  /* 0x0000004809347836 */ /* 0x000fe40000000000 */
[----:B------:R-:W-:Y:S02]  /*4470*/  IMAD R65, R0, R48, R65 ;  /* 0x0000003000417224 */ /* 0x000fe400078e0241 */
[----:B------:R-:W-:Y:S01]  /*4480*/  @!P1 IMAD.IADD R55, R55, 0x1, -R0 ;  /* 0x0000000137379824 */ /* 0x000fe200078e0a00 */
[----:B------:R-:W-:Y:S01]  /*4490*/  IABS R63, R52 ;  /* 0x00000034003f7213 */ /* 0x000fe20000000000 */
[C---:B------:R-:W-:Y:S01]  /*44a0*/  VIADD R56, R9.reuse, 0x3c ;  /* 0x0000003c09387836 */ /* 0x040fe20000000000 */
[----:B------:R-:W-:Y:S01]  /*44b0*/  ISETP.GE.AND P1, PT, R54, RZ, PT ;  /* 0x000000ff3600720c */ /* 0x000fe20003f26270 */
[----:B------:R-:W-:-:S02]  /*44c0*/  VIADD R54, R9, 0x40 ;  /* 0x0000004009367836 */ /* 0x000fc40000000000 */
[----:B------:R-:W-:Y:S01]  /*44d0*/  @!P2 IMAD.IADD R47, R47, 0x1, -R0 ;  /* 0x000000012f2fa824 */ /* 0x000fe200078e0a00 */
[C---:B------:R-:W-:Y:S01]  /*44e0*/  ISETP.GT.U32.AND P2, PT, R0.reuse, R65, PT ;  /* 0x000000410000720c */ /* 0x040fe20003f44070 */
[----:B------:R-:W-:Y:S01]  /*44f0*/  IMAD.HI.U32 R46, R7, R63, RZ ;  /* 0x0000003f072e7227 */ /* 0x000fe200078e00ff */
[----:B------:R-:W-:Y:S02]  /*4500*/  IABS R67, R54 ;  /* 0x0000003600437213 */ /* 0x000fe40000000000 */
[----:B------:R-:W-:Y:S01]  /*4510*/  IABS R69, R56 ;  /* 0x0000003800457213 */ /* 0x000fe20000000000 */
[----:B------:R-:W-:Y:S02]  /*4520*/  IMAD.MOV R46, RZ, RZ, -R46 ;  /* 0x000000ffff2e7224 */ /* 0x000fe400078e0a2e */
[----:B------:R-:W-:Y:S01]  /*4530*/  @!P4 IMAD.IADD R53, R53, 0x1, -R0 ;  /* 0x000000013535c824 */ /* 0x000fe200078e0a00 */
[C---:B------:R-:W-:Y:S01]  /*4540*/  ISETP.GT.U32.AND P4, PT, R0.reuse, R59, PT ;  /* 0x0000003b0000720c */ /* 0x040fe20003f84070 */
[----:B------:R-:W-:-:S02]  /*4550*/  IMAD R63, R0, R46, R63 ;  /* 0x0000002e003f7224 */ /* 0x000fc400078e023f */
[----:B------:R-:W-:-:S04]  /*4560*/  IMAD.HI.U32 R46, R7, R67, RZ ;  /* 0x00000043072e7227 */ /* 0x000fc800078e00ff */
[----:B------:R-:W-:Y:S02]  /*4570*/  @!P2 IMAD.IADD R65, R65, 0x1, -R0 ;  /* 0x000000014141a824 */ /* 0x000fe400078e0a00 */
[----:B------:R-:W-:Y:S02]  /*4580*/  IMAD.MOV R46, RZ, RZ, -R46 ;  /* 0x000000ffff2e7224 */ /* 0x000fe400078e0a2e */
[----:B------:R-:W-:Y:S01]  /*4590*/  @!P3 IMAD.MOV R55, RZ, RZ, -R55 ;  /* 0x000000ffff37b224 */ /* 0x000fe200078e0a37 */
[C---:B------:R-:W-:Y:S01]  /*45a0*/  ISETP.GT.U32.AND P2, PT, R0.reuse, R65, PT ;  /* 0x000000410000720c */ /* 0x040fe20003f44070 */
[C---:B------:R-:W-:Y:S01]  /*45b0*/  IMAD R67, R0.reuse, R46, R67 ;  /* 0x0000002e00437224 */ /* 0x040fe200078e0243 */
[----:B------:R-:W-:Y:S01]  /*45c0*/  ISETP.GT.U32.AND P3, PT, R0, R63, PT ;  /* 0x0000003f0000720c */ /* 0x000fe20003f64070 */
[----:B------:R-:W-:-:S04]  /*45d0*/  IMAD.HI.U32 R48, R7, R69, RZ ;  /* 0x0000004507307227 */ /* 0x000fc800078e00ff */
[----:B------:R-:W-:Y:S02]  /*45e0*/  IMAD.MOV R48, RZ, RZ, -R48 ;  /* 0x000000ffff307224 */ /* 0x000fe400078e0a30 */
[--C-:B------:R-:W-:Y:S01]  /*45f0*/  @!P4 IMAD.IADD R59, R59, 0x1, -R0.reuse ;  /* 0x000000013b3bc824 */ /* 0x100fe200078e0a00 */
[----:B------:R-:W-:Y:S01]  /*4600*/  ISETP.GE.AND P4, PT, R58, RZ, PT ;  /* 0x000000ff3a00720c */ /* 0x000fe20003f86270 */
[----:B------:R-:W-:Y:S01]  /*4610*/  @!P6 IMAD.MOV R53, RZ, RZ, -R53 ;  /* 0x000000ffff35e224 */ /* 0x000fe200078e0a35 */
[C---:B------:R-:W-:Y:S01]  /*4620*/  ISETP.GT.U32.AND P6, PT, R0.reuse, R61, PT ;  /* 0x0000003d0000720c */ /* 0x040fe20003fc4070 */
[--C-:B------:R-:W-:Y:S01]  /*4630*/  @!P2 IMAD.IADD R65, R65, 0x1, -R0.reuse ;  /* 0x000000014141a824 */ /* 0x100fe200078e0a00 */
[C---:B------:R-:W-:Y:S01]  /*4640*/  ISETP.GT.U32.AND P2, PT, R0.reuse, R67, PT ;  /* 0x000000430000720c */ /* 0x040fe20003f44070 */
[C---:B------:R-:W-:Y:S02]  /*4650*/  IMAD R69, R0.reuse, R48, R69 ;  /* 0x0000003000457224 */ /* 0x040fe400078e0245 */
[----:B------:R-:W-:Y:S01]  /*4660*/  @!P5 IMAD.MOV R51, RZ, RZ, -R51 ;  /* 0x000000ffff33d224 */ /* 0x000fe200078e0a33 */
[----:B------:R-:W-:Y:S01]  /*4670*/  ISETP.GT.U32.AND P5, PT, R0, R59, PT ;  /* 0x0000003b0000720c */ /* 0x000fe20003fa4070 */
[----:B------:R-:W-:Y:S01]  /*4680*/  @!P1 IMAD.MOV R57, RZ, RZ, -R57 ;  /* 0x000000ffff399224 */ /* 0x000fe200078e0a39 */
[----:B------:R-:W-:Y:S01]  /*4690*/  ISETP.GE.AND P1, PT, R50, RZ, PT ;  /* 0x000000ff3200720c */ /* 0x000fe20003f26270 */
[----:B------:R-:W-:Y:S01]  /*46a0*/  @!P3 IMAD.IADD R63, R63, 0x1, -R0 ;  /* 0x000000013f3fb824 */ /* 0x000fe200078e0a00 */
[----:B------:R-:W-:Y:S01]  /*46b0*/  ISETP.GE.AND P3, PT, R54, RZ, PT ;  /* 0x000000ff3600720c */ /* 0x000fe20003f66270 */
[----:B------:R-:W-:-:S02]  /*46c0*/  @!P0 IMAD.MOV R47, RZ, RZ, -R47 ;  /* 0x000000ffff2f8224 */ /* 0x000fc400078e0a2f */
[----:B------:R-:W-:Y:S01]  /*46d0*/  VIADD R46, R9, 0x38 ;  /* 0x00000038092e7836 */ /* 0x000fe20000000000 */
[C---:B------:R-:W-:Y:S01]  /*46e0*/  ISETP.GT.U32.AND P0, PT, R0.reuse, R63, PT ;  /* 0x0000003f0000720c */ /* 0x040fe20003f04070 */
[--C-:B------:R-:W-:Y:S02]  /*46f0*/  @!P2 IMAD.IADD R67, R67, 0x1, -R0.reuse ;  /* 0x000000014343a824 */ /* 0x100fe400078e0a00 */
[--C-:B------:R-:W-:Y:S01]  /*4700*/  @!P6 IMAD.IADD R61, R61, 0x1, -R0.reuse ;  /* 0x000000013d3de824 */ /* 0x100fe200078e0a00 */
[----:B------:R-:W-:Y:S01]  /*4710*/  IABS R71, R46 ;  /* 0x0000002e00477213 */ /* 0x000fe20000000000 */
[----:B------:R-:W-:Y:S01]  /*4720*/  VIADD R48, R9, 0x34 ;  /* 0x0000003409307836 */ /* 0x000fe20000000000 */
[----:B------:R-:W-:Y:S01]  /*4730*/  ISETP.GT.U32.AND P2, PT, R0, R67, PT ;  /* 0x000000430000720c */ /* 0x000fe20003f44070 */
[----:B------:R-:W-:Y:S01]  /*4740*/  @!P5 IMAD.IADD R59, R59, 0x1, -R0 ;  /* 0x000000013b3bd824 */ /* 0x000fe200078e0a00 */
[----:B------:R-:W-:Y:S01]  /*4750*/  ISETP.GE.AND P5, PT, R52, RZ, PT ;  /* 0x000000ff3400720c */ /* 0x000fe20003fa6270 */
[----:B------:R-:W-:Y:S01]  /*4760*/  @!P1 IMAD.MOV R61, RZ, RZ, -R61 ;  /* 0x000000ffff3d9224 */ /* 0x000fe200078e0a3d */
[----:B------:R-:W-:Y:S01]  /*4770*/  ISETP.GE.AND P1, PT, R46, RZ, PT ;  /* 0x000000ff2e00720c */ /* 0x000fe20003f26270 */
[----:B------:R-:W-:Y:S01]  /*4780*/  IMAD.HI.U32 R46, R7, R71, RZ ;  /* 0x00000047072e7227 */ /* 0x000fe200078e00ff */
[----:B------:R-:W-:-:S02]  /*4790*/  IABS R73, R48 ;  /* 0x0000003000497213 */ /* 0x000fc40000000000 */
[----:B------:R-:W-:Y:S01]  /*47a0*/  ISETP.GE.AND P6, PT, R60, RZ, PT ;  /* 0x000000ff3c00720c */ /* 0x000fe20003fc6270 */
[----:B------:R-:W-:Y:S02]  /*47b0*/  VIADD R50, R9, 0x30 ;  /* 0x0000003009327836 */ /* 0x000fe40000000000 */
[--C-:B------:R-:W-:Y:S01]  /*47c0*/  @!P0 IMAD.IADD R63, R63, 0x1, -R0.reuse ;  /* 0x000000013f3f8824 */ /* 0x100fe200078e0a00 */
[----:B------:R-:W-:Y:S01]  /*47d0*/  ISETP.GE.AND P0, PT, R48, RZ, PT ;  /* 0x000000ff3000720c */ /* 0x000fe20003f06270 */
[----:B------:R-:W-:Y:S01]  /*47e0*/  @!P2 IMAD.IADD R67, R67, 0x1, -R0 ;  /* 0x000000014343a824 */ /* 0x000fe200078e0a00 */
[----:B------:R-:W-:Y:S01]  /*47f0*/  ISETP.GT.U32.AND P2, PT, R0, R69, PT ;  /* 0x000000450000720c */ /* 0x000fe20003f44070 */
[----:B------:R-:W-:Y:S01]  /*4800*/  IMAD.HI.U32 R48, R7, R73, RZ ;  /* 0x0000004907307227 */ /* 0x000fe200078e00ff */
[----:B------:R-:W-:-:S03]  /*4810*/  IABS R75, R50 ;  /* 0x00000032004b7213 */ /* 0x000fc60000000000 */
[----:B------:R-:W-:Y:S02]  /*4820*/  IMAD.MOV R54, RZ, RZ, -R46 ;  /* 0x000000ffff367224 */ /* 0x000fe400078e0a2e */
[----:B------:R-:W-:Y:S02]  /*4830*/  VIADD R52, R9, 0x2c ;  /* 0x0000002c09347836 */ /* 0x000fe40000000000 */
[----:B------:R-:W-:Y:S02]  /*4840*/  IMAD.MOV R48, RZ, RZ, -R48 ;  /* 0x000000ffff307224 */ /* 0x000fe400078e0a30 */
[----:B------:R-:W-:Y:S01]  /*4850*/  IMAD R71, R0, R54, R71 ;  /* 0x0000003600477224 */ /* 0x000fe200078e0247 */
[----:B------:R-:W-:Y:S01]  /*4860*/  IABS R77, R52 ;  /* 0x00000034004d7213 */ /* 0x000fe20000000000 */
[----:B------:R-:W-:Y:S02]  /*4870*/  @!P2 IMAD.IADD R69, R69, 0x1, -R0 ;  /* 0x000000014545a824 */ /* 0x000fe400078e0a00 */
[----:B------:R-:W-:Y:S01]  /*4880*/  @!P4 IMAD.MOV R59, RZ, RZ, -R59 ;  /* 0x000000ffff3bc224 */ /* 0x000fe200078e0a3b */
[----:B------:R-:W-:Y:S01]  /*4890*/  ISETP.GE.AND P4, PT, R56, RZ, PT ;  /* 0x000000ff3800720c */ /* 0x000fe20003f86270 */
[----:B------:R-:W-:Y:S01]  /*48a0*/  @!P5 IMAD.MOV R63, RZ, RZ, -R63 ;  /* 0x000000ffff3fd224 */ /* 0x000fe200078e0a3f */
[C---:B------:R-:W-:Y:S01]  /*48b0*/  ISETP.GT.U32.AND P2, PT, R0.reuse, R69, PT ;  /* 0x000000450000720c */ /* 0x040fe20003f44070 */
[----:B------:R-:W-:Y:S01]  /*48c0*/  IMAD R73, R0, R48, R73 ;  /* 0x0000003000497224 */ /* 0x000fe200078e0249 */
[----:B------:R-:W-:Y:S01]  /*48d0*/  ISETP.GE.AND P5, PT, R50, RZ, PT ;  /* 0x000000ff3200720c */ /* 0x000fe20003fa6270 */
[----:B------:R-:W-:-:S04]  /*48e0*/  IMAD.HI.U32 R50, R7, R75, RZ ;  /* 0x0000004b07327227 */ /* 0x000fc800078e00ff */
[----:B------:R-:W-:Y:S01]  /*48f0*/  @!P3 IMAD.MOV R67, RZ, RZ, -R67 ;  /* 0x000000ffff43b224 */ /* 0x000fe200078e0a43 */
[----:B------:R-:W-:Y:S01]  /*4900*/  ISETP.GT.U32.AND P3, PT, R0, R71, PT ;  /* 0x000000470000720c */ /* 0x000fe20003f64070 */
[----:B------:R-:W-:Y:S01]  /*4910*/  @!P6 IMAD.MOV R65, RZ, RZ, -R65 ;  /* 0x000000ffff41e224 */ /* 0x000fe200078e0a41 */
[----:B------:R-:W-:Y:S01]  /*4920*/  ISETP.GE.AND P6, PT, R52, RZ, PT ;  /* 0x000000ff3400720c */ /* 0x000fe20003fc6270 */
[----:B------:R-:W-:Y:S02]  /*4930*/  IMAD.MOV R50, RZ, RZ, -R50 ;  /* 0x000000ffff327224 */ /* 0x000fe400078e0a32 */
[----:B------:R-:W-:Y:S01]  /*4940*/  @!P2 IMAD.IADD R69, R69, 0x1, -R0 ;  /* 0x000000014545a824 */ /* 0x000fe200078e0a00 */
[----:B------:R-:W-:Y:S01]  /*4950*/  ISETP.GT.U32.AND P2, PT, R0, R73, PT ;  /* 0x000000490000720c */ /* 0x000fe20003f44070 */
[----:B------:R-:W-:-:S04]  /*4960*/  IMAD.HI.U32 R52, R7, R77, RZ ;  /* 0x0000004d07347227 */ /* 0x000fc800078e00ff */
[C---:B------:R-:W-:Y:S02]  /*4970*/  IMAD R75, R0.reuse, R50, R75 ;  /* 0x00000032004b7224 */ /* 0x040fe400078e024b */
[----:B------:R-:W-:Y:S02]  /*4980*/  VIADD R56, R9, 0x28 ;  /* 0x0000002809387836 */ /* 0x000fe40000000000 */
[----:B------:R-:W-:Y:S02]  /*4990*/  IMAD.MOV R52, RZ, RZ, -R52 ;  /* 0x000000ffff347224 */ /* 0x000fe400078e0a34 */
[----:B------:R-:W-:Y:S01]  /*49a0*/  @!P4 IMAD.MOV R69, RZ, RZ, -R69 ;  /* 0x000000ffff45c224 */ /* 0x000fe200078e0a45 */
[C---:B------:R-:W-:Y:S01]  /*49b0*/  ISETP.GT.U32.AND P4, PT, R0.reuse, R75, PT ;  /* 0x0000004b0000720c */ /* 0x040fe20003f84070 */
[----:B------:R-:W-:Y:S01]  /*49c0*/  IMAD R77, R0, R52, R77 ;  /* 0x00000034004d7224 */ /* 0x000fe200078e024d */
[----:B------:R-:W-:Y:S01]  /*49d0*/  IABS R79, R56 ;  /* 0x00000038004f7213 */ /* 0x000fe20000000000 */
[----:B------:R-:W-:-:S02]  /*49e0*/  @!P3 IMAD.IADD R71, R71, 0x1, -R0 ;  /* 0x000000014747b824 */ /* 0x000fc400078e0a00 */
[----:B------:R-:W-:Y:S01]  /*49f0*/  @!P2 IMAD.IADD R73, R73, 0x1, -R0 ;  /* 0x000000014949a824 */ /* 0x000fe200078e0a00 */
[C---:B------:R-:W-:Y:S01]  /*4a00*/  ISETP.GT.U32.AND P2, PT, R0.reuse, R77, PT ;  /* 0x0000004d0000720c */ /* 0x040fe20003f44070 */
[----:B------:R-:W-:Y:S01]  /*4a10*/  VIADD R54, R9, 0x24 ;  /* 0x0000002409367836 */ /* 0x000fe20000000000 */
[----:B------:R-:W-:Y:S01]  /*4a20*/  ISETP.GT.U32.AND P3, PT, R0, R71, PT ;  /* 0x000000470000720c */ /* 0x000fe20003f64070 */
[----:B------:R-:W-:-:S03]  /*4a30*/  IMAD.HI.U32 R46, R7, R79, RZ ;  /* 0x0000004f072e7227 */ /* 0x000fc600078e00ff */
[----:B------:R-:W-:Y:S01]  /*4a40*/  IABS R81, R54 ;  /* 0x0000003600517213 */ /* 0x000fe20000000000 */
[----:B------:R-:W-:Y:S02]  /*4a50*/  IMAD.MOV R46, RZ, RZ, -R46 ;  /* 0x000000ffff2e7224 */ /* 0x000fe400078e0a2e */
[----:B------:R-:W-:Y:S01]  /*4a60*/  @!P4 IMAD.IADD R75, R75, 0x1, -R0 ;  /* 0x000000014b4bc824 */ /* 0x000fe200078e0a00 */
[C---:B------:R-:W-:Y:S01]  /*4a70*/  ISETP.GT.U32.AND P4, PT, R0.reuse, R73, PT ;  /* 0x000000490000720c */ /* 0x040fe20003f84070 */
[----:B------:R-:W-:Y:S02]  /*4a80*/  IMAD R79, R0, R46, R79 ;  /* 0x0000002e004f7224 */ /* 0x000fe400078e024f */
[----:B------:R-:W-:Y:S02]  /*4a90*/  VIADD R58, R9, 0x20 ;  /* 0x00000020093a7836 */ /* 0x000fe40000000000 */
[----:B------:R-:W-:-:S03]  /*4aa0*/  IMAD.HI.U32 R46, R7, R81, RZ ;  /* 0x00000051072e7227 */ /* 0x000fc600078e00ff */
[----:B------:R-:W-:Y:S01]  /*4ab0*/  IABS R83, R58 ;  /* 0x0000003a00537213 */ /* 0x000fe20000000000 */
[----:B------:R-:W-:Y:S02]  /*4ac0*/  VIADD R60, R9, 0x1c ;  /* 0x0000001c093c7836 */ /* 0x000fe40000000000 */
[--C-:B------:R-:W-:Y:S01]  /*4ad0*/  @!P3 IMAD.IADD R71, R71, 0x1, -R0.reuse ;  /* 0x000000014747b824 */ /* 0x100fe200078e0a00 */
[----:B------:R-:W-:Y:S01]  /*4ae0*/  ISETP.GE.AND P3, PT, R9, RZ, PT ;  /* 0x000000ff0900720c */ /* 0x000fe20003f66270 */
[----:B------:R-:W-:Y:S01]  /*4af0*/  @!P2 IMAD.IADD R77, R77, 0x1, -R0 ;  /* 0x000000014d4da824 */ /* 0x000fe200078e0a00 */
[C---:B------:R-:W-:Y:S01]  /*4b00*/  ISETP.GT.U32.AND P2, PT, R0.reuse, R75, PT ;  /* 0x0000004b0000720c */ /* 0x040fe20003f44070 */
[----:B------:R-:W-:Y:S01]  /*4b10*/  IMAD.MOV R46, RZ, RZ, -R46 ;  /* 0x000000ffff2e7224 */ /* 0x000fe200078e0a2e */
[----:B------:R-:W-:Y:S01]  /*4b20*/  IABS R85, R60 ;  /* 0x0000003c00557213 */ /* 0x000fe20000000000 */
[----:B------:R-:W-:Y:S01]  /*4b30*/  @!P1 IMAD.MOV R71, RZ, RZ, -R71 ;  /* 0x000000ffff479224 */ /* 0x000fe200078e0a47 */
[C---:B------:R-:W-:Y:S01]  /*4b40*/  ISETP.GT.U32.AND P1, PT, R0.reuse, R77, PT ;  /* 0x0000004d0000720c */ /* 0x040fe20003f24070 */
[----:B------:R-:W-:-:S02]  /*4b50*/  IMAD R81, R0, R46, R81 ;  /* 0x0000002e00517224 */ /* 0x000fc400078e0251 */
[----:B------:R-:W-:-:S04]  /*4b60*/  IMAD.HI.U32 R46, R7, R83, RZ ;  /* 0x00000053072e7227 */ /* 0x000fc800078e00ff */
[----:B------:R-:W-:Y:S01]  /*4b70*/  @!P4 IMAD.IADD R73, R73, 0x1, -R0 ;  /* 0x000000014949c824 */ /* 0x000fe200078e0a00 */
[----:B------:R-:W-:Y:S01]  /*4b80*/  ISETP.GT.U32.AND P4, PT, R0, R79, PT ;  /* 0x0000004f0000720c */ /* 0x000fe20003f84070 */
[C---:B------:R-:W-:Y:S02]  /*4b90*/  VIADD R62, R9.reuse, 0x18 ;  /* 0x00000018093e7836 */ /* 0x040fe40000000000 */
[----:B------:R-:W-:Y:S02]  /*4ba0*/  VIADD R64, R9, 0x14 ;  /* 0x0000001409407836 */ /* 0x000fe40000000000 */
[----:B------:R-:W-:Y:S01]  /*4bb0*/  IMAD.HI.U32 R48, R7, R85, RZ ;  /* 0x0000005507307227 */ /* 0x000fe200078e00ff */
[----:B------:R-:W-:Y:S02]  /*4bc0*/  IABS R87, R62 ;  /* 0x0000003e00577213 */ /* 0x000fe40000000000 */
[----:B------:R-:W-:Y:S01]  /*4bd0*/  IABS R89, R64 ;  /* 0x0000004000597213 */ /* 0x000fe20000000000 */
[----:B------:R-:W-:-:S02]  /*4be0*/  IMAD.MOV R46, RZ, RZ, -R46 ;  /* 0x000000ffff2e7224 */ /* 0x000fc400078e0a2e */
[----:B------:R-:W-:Y:S02]  /*4bf0*/  IMAD.MOV R48, RZ, RZ, -R48 ;  /* 0x000000ffff307224 */ /* 0x000fe400078e0a30 */
[C---:B------:R-:W-:Y:S02]  /*4c00*/  IMAD R83, R0.reuse, R46, R83 ;  /* 0x0000002e00537224 */ /* 0x040fe400078e0253 */
[--C-:B------:R-:W-:Y:S01]  /*4c10*/  @!P2 IMAD.IADD R75, R75, 0x1, -R0.reuse ;  /* 0x000000014b4ba824 */ /* 0x100fe200078e0a00 */
[C---:B------:R-:W-:Y:S01]  /*4c20*/  ISETP.GT.U32.AND P2, PT, R0.reuse, R81, PT ;  /* 0x000000510000720c */ /* 0x040fe20003f44070 */
[C---:B------:R-:W-:Y:S02]  /*4c30*/  IMAD R85, R0.reuse, R48, R85 ;  /* 0x0000003000557224 */ /* 0x040fe400078e0255 */
[----:B------:R-:W-:Y:S01]  /*4c40*/  @!P1 IMAD.IADD R77, R77, 0x1, -R0 ;  /* 0x000000014d4d9824 */ /* 0x000fe200078e0a00 */
[----:B------:R-:W-:Y:S01]  /*4c50*/  ISETP.GT.U32.AND P1, PT, R0, R83, PT ;  /* 0x000000530000720c */ /* 0x000fe20003f24070 */
[----:B------:R-:W-:-:S04]  /*4c60*/  IMAD.HI.U32 R50, R7, R87, RZ ;  /* 0x0000005707327227 */ /* 0x000fc800078e00ff */
[----:B------:R-:W-:-:S04]  /*4c70*/  IMAD.HI.U32 R52, R7, R89, RZ ;  /* 0x0000005907347227 */ /* 0x000fc800078e00ff */
[----:B------:R-:W-:Y:S01]  /*4c80*/  @!P4 IMAD.IADD R79, R79, 0x1, -R0 ;  /* 0x000000014f4fc824 */ /* 0x000fe200078e0a00 */
[C---:B------:R-:W-:Y:S01]  /*4c90*/  ISETP.GT.U32.AND P4, PT, R0.reuse, R85, PT ;  /* 0x000000550000720c */ /* 0x040fe20003f84070 */
[----:B------:R-:W-:Y:S02]  /*4ca0*/  IMAD.MOV R50, RZ, RZ, -R50 ;  /* 0x000000ffff327224 */ /* 0x000fe400078e0a32 */
[----:B------:R-:W-:Y:S02]  /*4cb0*/  IMAD.MOV R52, RZ, RZ, -R52 ;  /* 0x000000ffff347224 */ /* 0x000fe400078e0a34 */
[C---:B------:R-:W-:Y:S02]  /*4cc0*/  IMAD R87, R0.reuse, R50, R87 ;  /* 0x0000003200577224 */ /* 0x040fe400078e0257 */
[----:B------:R-:W-:Y:S02]  /*4cd0*/  IMAD R89, R0, R52, R89 ;  /* 0x0000003400597224 */ /* 0x000fe400078e0259 */
[----:B------:R-:W-:-:S02]  /*4ce0*/  VIADD R66, R9, 0x10 ;  /* 0x0000001009427836 */ /* 0x000fc40000000000 */
[C---:B------:R-:W-:Y:S02]  /*4cf0*/  VIADD R68, R9.reuse, 0xc ;  /* 0x0000000c09447836 */ /* 0x040fe40000000000 */
[----:B------:R-:W-:Y:S01]  /*4d00*/  VIADD R70, R9, 0x8 ;  /* 0x0000000809467836 */ /* 0x000fe20000000000 */
[----:B------:R-:W-:Y:S01]  /*4d10*/  IABS R52, R66 ;  /* 0x0000004200347213 */ /* 0x000fe20000000000 */
[--C-:B------:R-:W-:Y:S01]  /*4d20*/  @!P2 IMAD.IADD R81, R81, 0x1, -R0.reuse ;  /* 0x000000015151a824 */ /* 0x100fe200078e0a00 */
[C---:B------:R-:W-:Y:S01]  /*4d30*/  ISETP.GT.U32.AND P2, PT, R0.reuse, R87, PT ;  /* 0x000000570000720c */ /* 0x040fe20003f44070 */
[--C-:B------:R-:W-:Y:S01]  /*4d40*/  @!P1 IMAD.IADD R83, R83, 0x1, -R0.reuse ;  /* 0x0000000153539824 */ /* 0x100fe200078e0a00 */
[----:B------:R-:W-:Y:S01]  /*4d50*/  IABS R91, R68 ;  /* 0x00000044005b7213 */ /* 0x000fe20000000000 */
[----:B------:R-:W-:Y:S01]  /*4d60*/  @!P4 IMAD.IADD R85, R85, 0x1, -R0 ;  /* 0x000000015555c824 */ /* 0x000fe200078e0a00 */
[----:B------:R-:W-:Y:S01]  /*4d70*/  IABS R93, R70 ;  /* 0x00000046005d7213 */ /* 0x000fe20000000000 */
[----:B------:R-:W-:Y:S01]  /*4d80*/  @!P0 IMAD.MOV R73, RZ, RZ, -R73 ;  /* 0x000000ffff498224 */ /* 0x000fe200078e0a49 */
[C---:B------:R-:W-:Y:S01]  /*4d90*/  ISETP.GT.U32.AND P1, PT, R0.reuse, R89, PT ;  /* 0x000000590000720c */ /* 0x040fe20003f24070 */
[----:B------:R-:W-:Y:S01]  /*4da0*/  @!P5 IMAD.MOV R75, RZ, RZ, -R75 ;  /* 0x000000ffff4bd224 */ /* 0x000fe200078e0a4b */
[C---:B------:R-:W-:Y:S01]  /*4db0*/  ISETP.GT.U32.AND P0, PT, R0.reuse, R79, PT ;  /* 0x0000004f0000720c */ /* 0x040fe20003f04070 */
[----:B------:R-:W-:Y:S01]  /*4dc0*/  VIADD R72, R9, 0x4 ;  /* 0x0000000409487836 */ /* 0x000fe20000000000 */
[C---:B------:R-:W-:Y:S01]  /*4dd0*/  ISETP.GT.U32.AND P5, PT, R0.reuse, R81, PT ;  /* 0x000000510000720c */ /* 0x040fe20003fa4070 */
[----:B------:R-:W-:Y:S01]  /*4de0*/  IMAD.HI.U32 R9, R7, R52, RZ ;  /* 0x0000003407097227 */ /* 0x000fe200078e00ff */
[----:B------:R-:W-:-:S02]  /*4df0*/  ISETP.GT.U32.AND P4, PT, R0, R83, PT ;  /* 0x000000530000720c */ /* 0x000fc40003f84070 */
[----:B------:R-:W-:Y:S01]  /*4e00*/  IABS R95, R72 ;  /* 0x00000048005f7213 */ /* 0x000fe20000000000 */
[----:B------:R-:W-:-:S04]  /*4e10*/  IMAD.HI.U32 R46, R7, R91, RZ ;  /* 0x0000005b072e7227 */ /* 0x000fc800078e00ff */
[----:B------:R-:W-:-:S04]  /*4e20*/  IMAD.HI.U32 R48, R7, R93, RZ ;  /* 0x0000005d07307227 */ /* 0x000fc800078e00ff */
[----:B------:R-:W-:Y:S02]  /*4e30*/  IMAD.MOV R9, RZ, RZ, -R9 ;  /* 0x000000ffff097224 */ /* 0x000fe400078e0a09 */
[----:B------:R-:W-:Y:S02]  /*4e40*/  IMAD.MOV R46, RZ, RZ, -R46 ;  /* 0x000000ffff2e7224 */ /* 0x000fe400078e0a2e */
[----:B------:R-:W-:Y:S02]  /*4e50*/  IMAD.MOV R48, RZ, RZ, -R48 ;  /* 0x000000ffff307224 */ /* 0x000fe400078e0a30 */
[----:B------:R-:W-:Y:S01]  /*4e60*/  @!P2 IMAD.IADD R87, R87, 0x1, -R0 ;  /* 0x000000015757a824 */ /* 0x000fe200078e0a00 */
[C---:B------:R-:W-:Y:S01]  /*4e70*/  ISETP.GT.U32.AND P2, PT, R0.reuse, R85, PT ;  /* 0x000000550000720c */ /* 0x040fe20003f44070 */
[C---:B------:R-:W-:Y:S02]  /*4e80*/  IMAD R9, R0.reuse, R9, R52 ;  /* 0x0000000900097224 */ /* 0x040fe400078e0234 */
[C---:B------:R-:W-:Y:S01]  /*4e90*/  IMAD R91, R0.reuse, R46, R91 ;  /* 0x0000002e005b7224 */ /* 0x040fe200078e025b */
[----:B------:R-:W-:Y:S01]  /*4ea0*/  SHF.R.S32.HI R46, RZ, 0x2, R14 ;  /* 0x00000002ff2e7819 */ /* 0x000fe2000001140e */
[----:B------:R-:W-:-:S02]  /*4eb0*/  IMAD R93, R0, R48, R93 ;  /* 0x00000030005d7224 */ /* 0x000fc400078e025d */
[----:B------:R-:W-:Y:S01]  /*4ec0*/  @!P1 IMAD.IADD R89, R89, 0x1, -R0 ;  /* 0x0000000159599824 */ /* 0x000fe200078e0a00 */
[----:B------:R-:W-:Y:S01]  /*4ed0*/  SGXT R46, R46, 0x1 ;  /* 0x000000012e2e781a */ /* 0x000fe20000000200 */
[----:B------:R-:W-:-:S03]  /*4ee0*/  IMAD.HI.U32 R50, R7, R95, RZ ;  /* 0x0000005f07327227 */ /* 0x000fc600078e00ff */
[----:B------:R-:W-:Y:S01]  /*4ef0*/  ISETP.GT.U32.AND P1, PT, R0, R89, PT ;  /* 0x000000590000720c */ /* 0x000fe20003f24070 */
[----:B------:R-:W-:Y:S01]  /*4f00*/  IMAD.HI.U32 R7, R7, R97, RZ ;  /* 0x0000006107077227 */ /* 0x000fe200078e00ff */
[----:B------:R-:W-:-:S03]  /*4f10*/  LOP3.LUT R46, R46, 0x90, RZ, 0xc0, !PT ;  /* 0x000000902e2e7812 */ /* 0x000fc600078ec0ff */
[----:B------:R-:W-:Y:S01]  /*4f20*/  @!P6 IMAD.MOV R77, RZ, RZ, -R77 ;  /* 0x000000ffff4de224 */ /* 0x000fe200078e0a4d */
[C---:B------:R-:W-:Y:S01]  /*4f30*/  ISETP.GT.U32.AND P6, PT, R0.reuse, R87, PT ;  /* 0x000000570000720c */ /* 0x040fe20003fc4070 */
[--C-:B------:R-:W-:Y:S01]  /*4f40*/  @!P0 IMAD.IADD R79, R79, 0x1, -R0.reuse ;  /* 0x000000014f4f8824 */ /* 0x100fe200078e0a00 */
[C---:B------:R-:W-:Y:S01]  /*4f50*/  ISETP.GT.U32.AND P0, PT, R0.reuse, R9, PT ;  /* 0x000000090000720c */ /* 0x040fe20003f04070 */
[--C-:B------:R-:W-:Y:S01]  /*4f60*/  @!P5 IMAD.IADD R81, R81, 0x1, -R0.reuse ;  /* 0x000000015151d824 */ /* 0x100fe200078e0a00 */
[C---:B------:R-:W-:Y:S01]  /*4f70*/  ISETP.GT.U32.AND P5, PT, R0.reuse, R91, PT ;  /* 0x0000005b0000720c */ /* 0x040fe20003fa4070 */
[----:B------:R-:W-:Y:S01]  /*4f80*/  @!P4 IMAD.IADD R83, R83, 0x1, -R0 ;  /* 0x000000015353c824 */ /* 0x000fe200078e0a00 */
[----:B------:R-:W-:Y:S01]  /*4f90*/  ISETP.GT.U32.AND P4, PT, R0, R93, PT ;  /* 0x0000005d0000720c */ /* 0x000fe20003f84070 */
[----:B------:R-:W-:Y:S02]  /*4fa0*/  IMAD.MOV R7, RZ, RZ, -R7 ;  /* 0x000000ffff077224 */ /* 0x000fe400078e0a07 */
[----:B------:R-:W-:-:S02]  /*4fb0*/  IMAD.MOV R50, RZ, RZ, -R50 ;  /* 0x000000ffff327224 */ /* 0x000fc400078e0a32 */
[C---:B------:R-:W-:Y:S01]  /*4fc0*/  IMAD R97, R0.reuse, R7, R97 ;  /* 0x0000000700617224 */ /* 0x040fe200078e0261 */
[----:B------:R-:W-:Y:S01]  /*4fd0*/  SHF.R.S32.HI R7, RZ, 0x1f, R222 ;  /* 0x0000001fff077819 */ /* 0x000fe200000114de */
[C---:B------:R-:W-:Y:S02]  /*4fe0*/  IMAD R95, R0.reuse, R50, R95 ;  /* 0x00000032005f7224 */ /* 0x040fe400078e025f */
[--C-:B------:R-:W-:Y:S01]  /*4ff0*/  @!P2 IMAD.IADD R85, R85, 0x1, -R0.reuse ;  /* 0x000000015555a824 */ /* 0x100fe200078e0a00 */
[C---:B------:R-:W-:Y:S01]  /*5000*/  ISETP.GT.U32.AND P2, PT, R0.reuse, R97, PT ;  /* 0x000000610000720c */ /* 0x040fe20003f44070 */
[--C-:B------:R-:W-:Y:S01]  /*5010*/  @!P6 IMAD.IADD R87, R87, 0x1, -R0.reuse ;  /* 0x000000015757e824 */ /* 0x100fe200078e0a00 */
[----:B------:R-:W-:Y:S01]  /*5020*/  ISETP.GT.U32.AND P6, PT, R0, R95, PT ;  /* 0x0000005f0000720c */ /* 0x000fe20003fc4070 */
[--C-:B------:R-:W-:Y:S01]  /*5030*/  @!P1 IMAD.IADD R89, R89, 0x1, -R0.reuse ;  /* 0x0000000159599824 */ /* 0x100fe200078e0a00 */
[----:B------:R-:W-:Y:S01]  /*5040*/  ISETP.GE.AND P1, PT, R56, RZ, PT ;  /* 0x000000ff3800720c */ /* 0x000fe20003f26270 */
[--C-:B------:R-:W-:Y:S01]  /*5050*/  @!P0 IMAD.IADD R9, R9, 0x1, -R0.reuse ;  /* 0x0000000109098824 */ /* 0x100fe200078e0a00 */
[----:B------:R-:W-:Y:S01]  /*5060*/  ISETP.GE.AND P0, PT, R54, RZ, PT ;  /* 0x000000ff3600720c */ /* 0x000fe20003f06270 */
[--C-:B------:R-:W-:Y:S01]  /*5070*/  @!P5 IMAD.IADD R91, R91, 0x1, -R0.reuse ;  /* 0x000000015b5bd824 */ /* 0x100fe200078e0a00 */
[----:B------:R-:W-:Y:S01]  /*5080*/  ISETP.GE.AND P5, PT, R58, RZ, PT ;  /* 0x000000ff3a00720c */ /* 0x000fe20003fa6270 */
[--C-:B------:R-:W-:Y:S01]  /*5090*/  @!P4 IMAD.IADD R93, R93, 0x1, -R0.reuse ;  /* 0x000000015d5dc824 */ /* 0x100fe200078e0a00 */
[----:B------:R-:W-:Y:S01]  /*50a0*/  ISETP.GE.AND P4, PT, R60, RZ, PT ;  /* 0x000000ff3c00720c */ /* 0x000fe20003f86270 */
[----:B------:R-:W-:Y:S01]  /*50b0*/  IMAD R224, R224, UR11, RZ ;  /* 0x0000000be0e07c24 */ /* 0x000fe2000f8e02ff */
[----:B------:R-:W-:Y:S01]  /*50c0*/  LEA.HI R222, R7, R222, RZ, 0x5 ;  /* 0x000000de07de7211 */ /* 0x000fe200078f28ff */
[--C-:B------:R-:W-:Y:S01]  /*50d0*/  @!P2 IMAD.IADD R97, R97, 0x1, -R0.reuse ;  /* 0x000000016161a824 */ /* 0x100fe200078e0a00 */
[----:B------:R-:W-:Y:S01]  /*50e0*/  ISETP.GE.AND P2, PT, R62, RZ, PT ;  /* 0x000000ff3e00720c */ /* 0x000fe20003f46270 */
[----:B------:R-:W-:Y:S01]  /*50f0*/  @!P6 IMAD.IADD R95, R95, 0x1, -R0 ;  /* 0x000000015f5fe824 */ /* 0x000fe200078e0a00 */
[----:B------:R-:W-:Y:S01]  /*5100*/  SHF.R.S32.HI R158, RZ, 0x1f, R224 ;  /* 0x0000001fff9e7819 */ /* 0x000fe200000114e0 */
[----:B------:R-:W-:Y:S01]  /*5110*/  @!P1 IMAD.MOV R79, RZ, RZ, -R79 ;  /* 0x000000ffff4f9224 */ /* 0x000fe200078e0a4f */
[C---:B------:R-:W-:Y:S01]  /*5120*/  ISETP.GT.U32.AND P1, PT, R0.reuse, R9, PT ;  /* 0x000000090000720c */ /* 0x040fe20003f24070 */
[----:B------:R-:W-:Y:S01]  /*5130*/  @!P0 IMAD.MOV R81, RZ, RZ, -R81 ;  /* 0x000000ffff518224 */ /* 0x000fe200078e0a51 */
[C---:B------:R-:W-:Y:S01]  /*5140*/  ISETP.GT.U32.AND P0, PT, R0.reuse, R91, PT ;  /* 0x0000005b0000720c */ /* 0x040fe20003f04070 */
[----:B------:R-:W-:Y:S01]  /*5150*/  @!P5 IMAD.MOV R83, RZ, RZ, -R83 ;  /* 0x000000ffff53d224 */ /* 0x000fe200078e0a53 */
[C---:B------:R-:W-:Y:S01]  /*5160*/  ISETP.GT.U32.AND P5, PT, R0.reuse, R93, PT ;  /* 0x0000005d0000720c */ /* 0x040fe20003fa4070 */
[----:B------:R-:W-:Y:S01]  /*5170*/  @!P4 IMAD.MOV R85, RZ, RZ, -R85 ;  /* 0x000000ffff55c224 */ /* 0x000fe200078e0a55 */
[----:B------:R-:W-:Y:S01]  /*5180*/  ISETP.GT.U32.AND P4, PT, R0, R97, PT ;  /* 0x000000610000720c */ /* 0x000fe20003f84070 */
[----:B------:R-:W-:Y:S01]  /*5190*/  IMAD.SHL.U32 R7, R14, 0x20, RZ ;  /* 0x000000200e077824 */ /* 0x000fe200078e00ff */
[----:B------:R-:W-:Y:S01]  /*51a0*/  ISETP.GT.U32.AND P6, PT, R0, R95, PT ;  /* 0x0000005f0000720c */ /* 0x000fe20003fc4070 */
[----:B------:R-:W-:Y:S01]  /*51b0*/  @!P2 IMAD.MOV R87, RZ, RZ, -R87 ;  /* 0x000000ffff57a224 */ /* 0x000fe200078e0a57 */
[----:B------:R-:W-:Y:S01]  /*51c0*/  ISETP.GE.AND P2, PT, R64, RZ, PT ;  /* 0x000000ff4000720c */ /* 0x000fe20003f46270 */
[----:B------:R-:W-:Y:S01]  /*51d0*/  IMAD R223, R223, UR11, RZ ;  /* 0x0000000bdfdf7c24 */ /* 0x000fe2000f8e02ff */
[----:B------:R-:W-:Y:S01]  /*51e0*/  LOP3.LUT R156, R46, 0xf60, R7, 0xf8, !PT ;  /* 0x00000f602e9c7812 */ /* 0x000fe200078ef807 */
        /* <DEDUP_REMOVED lines=8> */
[----:B------:R-:W-:Y:S01]  /*5270*/  @!P6 IMAD.IADD R95, R95, 0x1, -R0 ;  /* 0x000000015f5fe824 */ /* 0x000fe200078e0a00 */
[----:B------:R-:W-:Y:S01]  /*5280*/  ISETP.NE.AND P6, PT, R3, RZ, PT ;  /* 0x000000ff0300720c */ /* 0x000fe20003fc5270 */
[----:B------:R-:W-:Y:S01]  /*5290*/  @!P2 IMAD.MOV R89, RZ, RZ, -R89 ;  /* 0x000000ffff59a224 */ /* 0x000fe200078e0a59 */
[----:B------:R-:W-:Y:S01]  /*52a0*/  LOP3.LUT R3, RZ, R3, RZ, 0x33, !PT ;  /* 0x00000003ff037212 */ /* 0x000fe200078e33ff */
[----:B------:R-:W-:Y:S01]  /*52b0*/  @!P3 IMAD.MOV R97, RZ, RZ, -R97 ;  /* 0x000000ffff61b224 */ /* 0x000fe200078e0a61 */
[----:B------:R-:W-:Y:S01]  /*52c0*/  STL [R1+0x798], R156 ;  /* 0x0007989c01007387 */ /* 0x000fe20000100800 */
[----:B------:R-:W-:Y:S01]  /*52d0*/  @!P1 IMAD.MOV R9, RZ, RZ, -R9 ;  /* 0x000000ffff099224 */ /* 0x000fe200078e0a09 */
[C---:B------:R-:W-:Y:S01]  /*52e0*/  SEL R2, R3.reuse, R2, !P6 ;  /* 0x0000000203027207 */ /* 0x040fe20007000000 */
[----:B------:R-:W-:Y:S01]  /*52f0*/  @!P0 IMAD.MOV R91, RZ, RZ, -R91 ;  /* 0x000000ffff5b8224 */ /* 0x000fe200078e0a5b */
[C---:B------:R-:W-:Y:S01]  /*5300*/  SEL R8, R3.reuse, R8, !P6 ;  /* 0x0000000803087207 */ /* 0x040fe20007000000 */
[----:B------:R-:W-:Y:S01]  /*5310*/  @!P5 IMAD.MOV R93, RZ, RZ, -R93 ;  /* 0x000000ffff5dd224 */ /* 0x000fe200078e0a5d */
[C---:B------:R-:W-:Y:S01]  /*5320*/  SEL R13, R3.reuse, R13, !P6 ;  /* 0x0000000d030d7207 */ /* 0x040fe20007000000 */
[----:B------:R-:W-:Y:S01]  /*5330*/  @!P4 IMAD.MOV R95, RZ, RZ, -R95 ;  /* 0x000000ffff5fc224 */ /* 0x000fe200078e0a5f */
[C---:B------:R-:W-:Y:S01]  /*5340*/  SEL R12, R3.reuse, R12, !P6 ;  /* 0x0000000c030c7207 */ /* 0x040fe20007000000 */
[----:B------:R-:W-:Y:S01]  /*5350*/  IMAD R226, R2, UR5, RZ ;  /* 0x0000000502e27c24 */ /* 0x000fe2000f8e02ff */
[C---:B------:R-:W-:Y:S01]  /*5360*/  SEL R11, R3.reuse, R11, !P6 ;  /* 0x0000000b030b7207 */ /* 0x040fe20007000000 */
[----:B------:R-:W-:Y:S01]  /*5370*/  IMAD R8, R8, UR5, RZ ;  /* 0x0000000508087c24 */ /* 0x000fe2000f8e02ff */
[----:B------:R-:W-:Y:S01]  /*5380*/  SEL R10, R3, R10, !P6 ;  /* 0x0000000a030a7207 */ /* 0x000fe20007000000 */
        /* <DEDUP_REMOVED lines=11> */
[C---:B------:R-:W-:Y:S01]  /*5440*/  SEL R20, R3.reuse, R20, !P6 ;  /* 0x0000001403147207 */ /* 0x040fe20007000000 */
[----:B------:R-:W-:Y:S01]  /*5450*/  IMAD R18, R18, UR5, RZ ;  /* 0x0000000512127c24 */ /* 0x000fe2000f8e02ff */
[----:B------:R-:W-:Y:S01]  /*5460*/  SEL R21, R3, R21, !P6 ;  /* 0x0000001503157207 */ /* 0x000fe20007000000 */
[----:B------:R-:W-:Y:S01]  /*5470*/  IMAD R17, R17, UR5, RZ ;  /* 0x0000000511117c24 */ /* 0x000fe2000f8e02ff */
[----:B------:R-:W-:Y:S01]  /*5480*/  SEL R22, R3, R22, !P6 ;  /* 0x0000001603167207 */ /* 0x000fe20007000000 */
        /* <DEDUP_REMOVED lines=101> */
[----:B------:R-:W-:Y:S01]  /*5ae0*/  SHF.R.S32.HI R225, RZ, 0x1f, R226 ;  /* 0x0000001fffe17819 */ /* 0x000fe200000114e2 */
[----:B------:R-:W-:Y:S01]  /*5af0*/  IMAD R3, R93, UR5, RZ ;  /* 0x000000055d037c24 */ /* 0x000fe2000f8e02ff */
[----:B------:R-:W-:Y:S01]  /*5b00*/  IADD3 R226, P6, R226, UR6, RZ ;  /* 0x00000006e2e27c10 */ /* 0x000fe2000ffde0ff */
[----:B------:R-:W-:Y:S01]  /*5b10*/  IMAD R2, R95, UR5, RZ ;  /* 0x000000055f027c24 */ /* 0x000fe2000f8e02ff */
[----:B------:R-:W-:Y:S01]  /*5b20*/  SHF.R.S32.HI R227, RZ, 0x1f, R8 ;  /* 0x0000001fffe37819 */ /* 0x000fe20000011408 */
[----:B------:R-:W-:Y:S01]  /*5b30*/  IMAD R0, R0, UR5, RZ ;  /* 0x0000000500007c24 */ /* 0x000fe2000f8e02ff */
[----:B------:R-:W-:Y:S01]  /*5b40*/  IADD3 R228, P5, R8, UR6, RZ ;  /* 0x0000000608e47c10 */ /* 0x000fe2000ffbe0ff */
[----:B------:R-:W-:Y:S01]  /*5b50*/  UMOV UR5, URZ ;  /* 0x0000003f00057c82 */ /* 0x000fe20008000000 */
[----:B------:R-:W-:Y:S01]  /*5b60*/  SHF.R.S32.HI R229, RZ, 0x1f, R13 ;  /* 0x0000001fffe57819 */ /* 0x000fe2000001140d */
[----:B------:R-:W-:Y:S01]  /*5b70*/  UIADD3.X UR13, UR5, -0x3ffffff0, URZ, UP0, !UPT ;  /* 0xc0000010050d7890 */ /* 0x000fe200087fe43f */
[----:B------:R-:W-:-:S02]  /*5b80*/  IADD3 R230, P3, R13, UR6, RZ ;  /* 0x000000060de67c10 */ /* 0x000fc4000ff7e0ff */
[----:B------:R-:W-:Y:S02]  /*5b90*/  CS2R R92, SRZ ;  /* 0x00000000005c7805 */ /* 0x000fe4000001ff00 */
[----:B------:R-:W-:Y:S02]  /*5ba0*/  SHF.R.S32.HI R231, RZ, 0x1f, R12 ;  /* 0x0000001fffe77819 */ /* 0x000fe4000001140c */
[----:B------:R-:W-:Y:S02]  /*5bb0*/  CS2R R94, SRZ ;  /* 0x00000000005e7805 */ /* 0x000fe4000001ff00 */
[----:B------:R-:W-:Y:S02]  /*5bc0*/  IADD3 R232, P2, R12, UR6, RZ ;  /* 0x000000060ce87c10 */ /* 0x000fe4000ff5e0ff */
[----:B------:R-:W-:Y:S02]  /*5bd0*/  CS2R R96, SRZ ;  /* 0x0000000000607805 */ /* 0x000fe4000001ff00 */
[----:B------:R-:W-:Y:S01]  /*5be0*/  SHF.R.S32.HI R233, RZ, 0x1f, R11 ;  /* 0x0000001fffe97819 */ /* 0x000fe2000001140b */
[----:B------:R-:W-:Y:S01]  /*5bf0*/  UIADD3.64 UR16, UR12, 0x80, URZ ;  /* 0x000000800c107897 */ /* 0x000fe2000fffe03f */
[----:B------:R-:W-:Y:S01]  /*5c00*/  IADD3 R234, P1, R11, UR6, RZ ;  /* 0x000000060bea7c10 */ /* 0x000fe2000ff3e0ff */
[----:B------:R-:W-:Y:S01]  /*5c10*/  UIADD3.64 UR24, UR12, 0x100, URZ ;  /* 0x000001000c187897 */ /* 0x000fe2000fffe03f */
[----:B------:R-:W-:Y:S01]  /*5c20*/  IADD3.X R225, R225, UR7, RZ, P6, !PT ;  /* 0x00000007e1e17c10 */ /* 0x000fe2000b7fe4ff */
[----:B------:R-:W-:Y:S01]  /*5c30*/  UMOV UR11, 0xc0000010 ;  /* 0xc0000010000b7882 */ /* 0x000fe20000000000 */
[----:B------:R-:W-:-:S02]  /*5c40*/  SHF.R.S32.HI R235, RZ, 0x1f, R10 ;  /* 0x0000001fffeb7819 */ /* 0x000fc4000001140a */
[----:B------:R-:W-:Y:S02]  /*5c50*/  IADD3 R236, P0, R10, UR6, RZ ;  /* 0x000000060aec7c10 */ /* 0x000fe4000ff1e0ff */
[----:B------:R-:W-:Y:S02]  /*5c60*/  SHF.R.S32.HI R239, RZ, 0x1f, R15 ;  /* 0x0000001fffef7819 */ /* 0x000fe4000001140f */
[----:B------:R-:W-:Y:S02]  /*5c70*/  IADD3 R240, P6, R15, UR6, RZ ;  /* 0x000000060ff07c10 */ /* 0x000fe4000ffde0ff */
[----:B------:R-:W-:Y:S02]  /*5c80*/  IADD3.X R227, R227, UR7, RZ, P5, !PT ;  /* 0x00000007e3e37c10 */ /* 0x000fe4000affe4ff */
[----:B------:R-:W-:Y:S02]  /*5c90*/  SHF.R.S32.HI R237, RZ, 0x1f, R16 ;  /* 0x0000001fffed7819 */ /* 0x000fe40000011410 */
[----:B------:R-:W-:-:S02]  /*5ca0*/  IADD3 R238, P4, R16, UR6, RZ ;  /* 0x0000000610ee7c10 */ /* 0x000fc4000ff9e0ff */
[----:B------:R-:W-:Y:S02]  /*5cb0*/  SHF.R.S32.HI R241, RZ, 0x1f, R18 ;  /* 0x0000001ffff17819 */ /* 0x000fe40000011412 */
[----:B------:R-:W-:Y:S02]  /*5cc0*/  IADD3 R242, P5, R18, UR6, RZ ;  /* 0x0000000612f27c10 */ /* 0x000fe4000ffbe0ff */
[----:B------:R-:W-:Y:S02]  /*5cd0*/  IADD3.X R229, R229, UR7, RZ, P3, !PT ;  /* 0x00000007e5e57c10 */ /* 0x000fe40009ffe4ff */
[----:B------:R-:W-:Y:S02]  /*5ce0*/  SHF.R.S32.HI R243, RZ, 0x1f, R17 ;  /* 0x0000001ffff37819 */ /* 0x000fe40000011411 */
[----:B------:R-:W-:Y:S02]  /*5cf0*/  IADD3 R244, P3, R17, UR6, RZ ;  /* 0x0000000611f47c10 */ /* 0x000fe4000ff7e0ff */
[----:B------:R-:W-:-:S02]  /*5d00*/  IADD3.X R231, R231, UR7, RZ, P2, !PT ;  /* 0x00000007e7e77c10 */ /* 0x000fc400097fe4ff */
[----:B------:R-:W-:Y:S02]  /*5d10*/  SHF.R.S32.HI R245, RZ, 0x1f, R19 ;  /* 0x0000001ffff57819 */ /* 0x000fe40000011413 */
[----:B------:R-:W-:Y:S02]  /*5d20*/  IADD3 R246, P2, R19, UR6, RZ ;  /* 0x0000000613f67c10 */ /* 0x000fe4000ff5e0ff */
[----:B------:R-:W-:Y:S02]  /*5d30*/  IADD3.X R233, R233, UR7, RZ, P1, !PT ;  /* 0x00000007e9e97c10 */ /* 0x000fe40008ffe4ff */
[----:B------:R-:W-:Y:S02]  /*5d40*/  SHF.R.S32.HI R247, RZ, 0x1f, R20 ;  /* 0x0000001ffff77819 */ /* 0x000fe40000011414 */
[----:B------:R-:W-:Y:S02]  /*5d50*/  IADD3 R248, P1, R20, UR6, RZ ;  /* 0x0000000614f87c10 */ /* 0x000fe4000ff3e0ff */
[----:B------:R-:W-:-:S02]  /*5d60*/  IADD3.X R235, R235, UR7, RZ, P0, !PT ;  /* 0x00000007ebeb7c10 */ /* 0x000fc400087fe4ff */
[----:B------:R-:W-:Y:S02]  /*5d70*/  IADD3.X R239, R239, UR7, RZ, P6, !PT ;  /* 0x00000007efef7c10 */ /* 0x000fe4000b7fe4ff */
[----:B------:R-:W-:Y:S02]  /*5d80*/  SHF.R.S32.HI R249, RZ, 0x1f, R21 ;  /* 0x0000001ffff97819 */ /* 0x000fe40000011415 */
[----:B------:R-:W-:Y:S02]  /*5d90*/  IADD3 R250, P0, R21, UR6, RZ ;  /* 0x0000000615fa7c10 */ /* 0x000fe4000ff1e0ff */
[----:B------:R-:W-:Y:S02]  /*5da0*/  IADD3.X R237, R237, UR7, RZ, P4, !PT ;  /* 0x00000007eded7c10 */ /* 0x000fe4000a7fe4ff */
[----:B------:R-:W-:Y:S02]  /*5db0*/  IADD3 R9, P6, R23, UR6, RZ ;  /* 0x0000000617097c10 */ /* 0x000fe4000ffde0ff */
[----:B------:R-:W-:-:S02]  /*5dc0*/  IADD3.X R241, R241, UR7, RZ, P5, !PT ;  /* 0x00000007f1f17c10 */ /* 0x000fc4000affe4ff */
[----:B------:R-:W-:Y:S01]  /*5dd0*/  SHF.R.S32.HI R251, RZ, 0x1f, R22 ;  /* 0x0000001ffffb7819 */ /* 0x000fe20000011416 */
[----:B------:R0:W-:Y:S01]  /*5de0*/  STL [R1+0x604], R9 ;  /* 0x0006040901007387 */ /* 0x0001e20000100800 */
[----:B------:R-:W-:Y:S02]  /*5df0*/  IADD3 R252, P4, R22, UR6, RZ ;  /* 0x0000000616fc7c10 */ /* 0x000fe4000ff9e0ff */
[----:B------:R-:W-:Y:S02]  /*5e00*/  IADD3 R10, P5, R24, UR6, RZ ;  /* 0x00000006180a7c10 */ /* 0x000fe4000ffbe0ff */
[----:B------:R-:W-:Y:S02]  /*5e10*/  IADD3.X R243, R243, UR7, RZ, P3, !PT ;  /* 0x00000007f3f37c10 */ /* 0x000fe40009ffe4ff */
[----:B------:R-:W-:Y:S01]  /*5e20*/  IADD3 R11, P3, R25, UR6, RZ ;  /* 0x00000006190b7c10 */ /* 0x000fe2000ff7e0ff */
[----:B------:R1:W-:Y:S01]  /*5e30*/  STL [R1+0x60c], R10 ;  /* 0x00060c0a01007387 */ /* 0x0003e20000100800 */
[----:B------:R-:W-:-:S02]  /*5e40*/  IADD3.X R245, R245, UR7, RZ, P2, !PT ;  /* 0x00000007f5f57c10 */ /* 0x000fc400097fe4ff */
[----:B------:R-:W-:Y:S01]  /*5e50*/  IADD3 R12, P2, R26, UR6, RZ ;  /* 0x000000061a0c7c10 */ /* 0x000fe2000ff5e0ff */
[----:B------:R3:W-:Y:S01]  /*5e60*/  STL [R1+0x614], R11 ;  /* 0x0006140b01007387 */ /* 0x0007e20000100800 */
[----:B------:R-:W-:Y:S02]  /*5e70*/  IADD3.X R247, R247, UR7, RZ, P1, !PT ;  /* 0x00000007f7f77c10 */ /* 0x000fe40008ffe4ff */
[----:B------:R-:W-:Y:S01]  /*5e80*/  IADD3 R13, P1, R27, UR6, RZ ;  /* 0x000000061b0d7c10 */ /* 0x000fe2000ff3e0ff */
[----:B------:R4:W-:Y:S01]  /*5e90*/  STL [R1+0x61c], R12 ;  /* 0x00061c0c01007387 */ /* 0x0009e20000100800 */
[----:B------:R-:W-:Y:S02]  /*5ea0*/  IADD3.X R249, R249, UR7, RZ, P0, !PT ;  /* 0x00000007f9f97c10 */ /* 0x000fe400087fe4ff */
[----:B------:R-:W-:Y:S01]  /*5eb0*/  IADD3 R15, P0, R28, UR6, RZ ;  /* 0x000000061c0f7c10 */ /* 0x000fe2000ff1e0ff */
[----:B------:R-:W-:Y:S01]  /*5ec0*/  STL [R1+0x624], R13 ;  /* 0x0006240d01007387 */ /* 0x000fe20000100800 */
[----:B------:R-:W-:-:S02]  /*5ed0*/  IADD3.X R251, R251, UR7, RZ, P4, !PT ;  /* 0x00000007fbfb7c10 */ /* 0x000fc4000a7fe4ff */
[----:B------:R-:W-:Y:S01]  /*5ee0*/  IADD3 R16, P4, R29, UR6, RZ ;  /* 0x000000061d107c10 */ /* 0x000fe2000ff9e0ff */
[----:B------:R-:W-:Y:S01]  /*5ef0*/  STL [R1+0x62c], R15 ;  /* 0x00062c0f01007387 */ /* 0x000fe20000100800 */
[----:B------:R-:W-:Y:S02]  /*5f00*/  SHF.R.S32.HI R7, RZ, 0x1f, R23 ;  /* 0x0000001fff077819 */ /* 0x000fe40000011417 */
[----:B------:R-:W-:Y:S01]  /*5f10*/  SHF.R.S32.HI R8, RZ, 0x1f, R24 ;  /* 0x0000001fff087819 */ /* 0x000fe20000011418 */
[----:B------:R5:W-:Y:S01]  /*5f20*/  STL [R1+0x634], R16 ;  /* 0x0006341001007387 */ /* 0x000be20000100800 */
[----:B------:R-:W-:Y:S02]  /*5f30*/  IADD3.X R17, R7, UR7, RZ, P6, !PT ;  /* 0x0000000707117c10 */ /* 0x000fe4000b7fe4ff */
[----:B0-----:R-:W-:Y:S02]  /*5f40*/  SHF.R.S32.HI R9, RZ, 0x1f, R25 ;  /* 0x0000001fff097819 */ /* 0x001fe40000011419 */
[----:B------:R-:W-:-:S02]  /*5f50*/  CS2R R24, SRZ ;  /* 0x0000000000187805 */ /* 0x000fc4000001ff00 */
[----:B-1----:R-:W-:Y:S01]  /*5f60*/  SHF.R.S32.HI R10, RZ, 0x1f, R26 ;  /* 0x0000001fff0a7819 */ /* 0x002fe2000001141a */
[----:B------:R0:W-:Y:S01]  /*5f70*/  STL [R1+0x600], R17 ;  /* 0x0006001101007387 */ /* 0x0001e20000100800 */
[----:B---3--:R-:W-:Y:S02]  /*5f80*/  SHF.R.S32.HI R11, RZ, 0x1f, R27 ;  /* 0x0000001fff0b7819 */ /* 0x008fe4000001141b */
[----:B------:R-:W-:Y:S02]  /*5f90*/  CS2R R26, SRZ ;  /* 0x00000000001a7805 */ /* 0x000fe4000001ff00 */
[----:B----4-:R-:W-:Y:S02]  /*5fa0*/  SHF.R.S32.HI R12, RZ, 0x1f, R28 ;  /* 0x0000001fff0c7819 */ /* 0x010fe4000001141c */
[----:B-----5:R-:W-:Y:S02]  /*5fb0*/  IADD3 R16, P6, R30, UR6, RZ ;  /* 0x000000061e107c10 */ /* 0x020fe4000ffde0ff */
[----:B------:R-:W-:-:S02]  /*5fc0*/  SHF.R.S32.HI R13, RZ, 0x1f, R29 ;  /* 0x0000001fff0d7819 */ /* 0x000fc4000001141d */
[----:B------:R-:W-:Y:S02]  /*5fd0*/  CS2R R28, SRZ ;  /* 0x00000000001c7805 */ /* 0x000fe4000001ff00 */
[----:B------:R-:W-:Y:S01]  /*5fe0*/  SHF.R.S32.HI R15, RZ, 0x1f, R30 ;  /* 0x0000001fff0f7819 */ /* 0x000fe2000001141e */
[----:B------:R1:W-:Y:S01]  /*5ff0*/  STL [R1+0x63c], R16 ;  /* 0x00063c1001007387 */ /* 0x0003e20000100800 */
[----:B0-----:R-:W-:Y:S02]  /*6000*/  IADD3.X R17, R8, UR7, RZ, P5, !PT ;  /* 0x0000000708117c10 */ /* 0x001fe4000affe4ff */
[----:B------:R-:W-:Y:S02]  /*6010*/  SHF.R.S32.HI R7, RZ, 0x1f, R31 ;  /* 0x0000001fff077819 */ /* 0x000fe4000001141f */
[----:B------:R-:W-:Y:S01]  /*6020*/  SHF.R.S32.HI R8, RZ, 0x1f, R32 ;  /* 0x0000001fff087819 */ /* 0x000fe20000011420 */
[----:B------:R0:W-:Y:S01]  /*6030*/  STL [R1+0x608], R17 ;  /* 0x0006081101007387 */ /* 0x0001e20000100800 */
[----:B------:R-:W-:-:S02]  /*6040*/  SHF.R.S32.HI R157, RZ, 0x1f, R223 ;  /* 0x0000001fff9d7819 */ /* 0x000fc400000114df */
[----:B------:R-:W-:Y:S02]  /*6050*/  LOP3.LUT R14, R14, 0x1f, RZ, 0xc0, !PT ;  /* 0x0000001f0e0e7812 */ /* 0x000fe400078ec0ff */
[----:B-1----:R-:W-:Y:S02]  /*6060*/  IADD3 R16, P5, R31, UR6, RZ ;  /* 0x000000061f107c10 */ /* 0x002fe4000ffbe0ff */
[----:B------:R-:W-:Y:S02]  /*6070*/  CS2R R30, SRZ ;  /* 0x00000000001e7805 */ /* 0x000fe4000001ff00 */
[----:B------:R-:W-:Y:S02]  /*6080*/  SHF.R.S32.HI R222, RZ, 0x5, R222 ;  /* 0x00000005ffde7819 */ /* 0x000fe400000114de */
[----:B0-----:R-:W-:Y:S01]  /*6090*/  IADD3.X R17, R9, UR7, RZ, P3, !PT ;  /* 0x0000000709117c10 */ /* 0x001fe20009ffe4ff */
[----:B------:R0:W-:Y:S01]  /*60a0*/  STL [R1+0x644], R16 ;  /* 0x0006441001007387 */ /* 0x0001e20000100800 */
[----:B------:R-:W-:-:S03]  /*60b0*/  SHF.R.S32.HI R9, RZ, 0x1f, R33 ;  /* 0x0000001fff097819 */ /* 0x000fc60000011421 */
[----:B------:R1:W-:Y:S01]  /*60c0*/  STL [R1+0x610], R17 ;  /* 0x0006101101007387 */ /* 0x0003e20000100800 */
[----:B0-----:R-:W-:Y:S02]  /*60d0*/  IADD3 R16, P3, R32, UR6, RZ ;  /* 0x0000000620107c10 */ /* 0x001fe4000ff7e0ff */
[----:B-1----:R-:W-:-:S03]  /*60e0*/  IADD3.X R17, R10, UR7, RZ, P2, !PT ;  /* 0x000000070a117c10 */ /* 0x002fc600097fe4ff */
[----:B------:R0:W-:Y:S01]  /*60f0*/  STL [R1+0x64c], R16 ;  /* 0x00064c1001007387 */ /* 0x0001e20000100800 */
[----:B------:R-:W-:-:S03]  /*6100*/  SHF.R.S32.HI R10, RZ, 0x1f, R34 ;  /* 0x0000001fff0a7819 */ /* 0x000fc60000011422 */
[----:B------:R1:W-:Y:S01]  /*6110*/  STL [R1+0x618], R17 ;  /* 0x0006181101007387 */ /* 0x0003e20000100800 */
[----:B0-----:R-:W-:Y:S02]  /*6120*/  IADD3 R16, P2, R33, UR6, RZ ;  /* 0x0000000621107c10 */ /* 0x001fe4000ff5e0ff */
[----:B------:R-:W-:Y:S02]  /*6130*/  CS2R R32, SRZ ;  /* 0x0000000000207805 */ /* 0x000fe4000001ff00 */
[----:B-1----:R-:W-:Y:S01]  /*6140*/  IADD3.X R17, R11, UR7, RZ, P1, !PT ;  /* 0x000000070b117c10 */ /* 0x002fe20008ffe4ff */
        /* <DEDUP_REMOVED lines=174> */
[----:B------:R-:W-:Y:S02]  /*6c30*/  IADD3.X R7, R7, UR7, RZ, P0, !PT ;  /* 0x0000000707077c10 */ /* 0x000fe400087fe4ff */
[----:B------:R-:W-:Y:S01]  /*6c40*/  SHF.R.S32.HI R9, RZ, 0x1f, R85 ;  /* 0x0000001fff097819 */ /* 0x000fe20000011455 */
[----:B------:R1:W-:Y:S01]  /*6c50*/  STL [R1+0x710], R17 ;  /* 0x0007101101007387 */ /* 0x0003e20000100800 */
[----:B0-----:R-:W-:-:S02]  /*6c60*/  IADD3 R16, P4, R83, UR6, RZ ;  /* 0x0000000653107c10 */ /* 0x001fc4000ff9e0ff */
        /* <DEDUP_REMOVED lines=28> */
[----:B------:R-:W-:Y:S01]  /*6e30*/  STL [R1+0x738], R17 ;  /* 0x0007381101007387 */ /* 0x000fe20000100800 */
[----:B0-----:R-:W-:Y:S02]  /*6e40*/  IADD3 R16, P1, R91, UR6, RZ ;  /* 0x000000065b107c10 */ /* 0x001fe4000ff3e0ff */
[----:B------:R-:W-:-:S03]  /*6e50*/  CS2R R90, SRZ ;  /* 0x00000000005a7805 */ /* 0x000fc6000001ff00 */
[----:B------:R0:W-:Y:S04]  /*6e60*/  STL [R1+0x774], R16 ;  /* 0x0007741001007387 */ /* 0x0001e80000100800 */
[----:B------:R1:W-:Y:S01]  /*6e70*/  STL [R1+0x740], R7 ;  /* 0x0007400701007387 */ /* 0x0003e20000100800 */
[----:B0-----:R-:W-:Y:S02]  /*6e80*/  IADD3 R16, P0, R3, UR6, RZ ;  /* 0x0000000603107c10 */ /* 0x001fe4000ff1e0ff */
[----:B------:R-:W-:Y:S02]  /*6e90*/  SHF.R.S32.HI R3, RZ, 0x1f, R2 ;  /* 0x0000001fff037819 */ /* 0x000fe40000011402 */
[----:B-1----:R-:W-:Y:S01]  /*6ea0*/  IADD3.X R7, R8, UR7, RZ, P4, !PT ;  /* 0x0000000708077c10 */ /* 0x002fe2000a7fe4ff */
[----:B------:R-:W-:Y:S01]  /*6eb0*/  STL [R1+0x77c], R16 ;  /* 0x00077c1001007387 */ /* 0x000fe20000100800 */
[----:B------:R-:W-:-:S02]  /*6ec0*/  IADD3 R8, P4, R2, UR6, RZ ;  /* 0x0000000602087c10 */ /* 0x000fc4000ff9e0ff */
[----:B------:R-:W-:Y:S01]  /*6ed0*/  SHF.R.S32.HI R2, RZ, 0x1f, R0 ;  /* 0x0000001fff027819 */ /* 0x000fe20000011400 */
[----:B------:R0:W-:Y:S01]  /*6ee0*/  STL [R1+0x748], R7 ;  /* 0x0007480701007387 */ /* 0x0001e20000100800 */
[----:B------:R-:W-:-:S03]  /*6ef0*/  IADD3.X R3, R3, UR7, RZ, P4, !PT ;  /* 0x0000000703037c10 */ /* 0x000fc6000a7fe4ff */
[----:B------:R1:W-:Y:S01]  /*6f00*/  STL [R1+0x784], R8 ;  /* 0x0007840801007387 */ /* 0x0003e20000100800 */
[----:B0-----:R-:W-:Y:S02]  /*6f10*/  IADD3.X R7, R9, UR7, RZ, P6, !PT ;  /* 0x0000000709077c10 */ /* 0x001fe4000b7fe4ff */
[----:B-1----:R-:W-:-:S03]  /*6f20*/  IADD3 R8, P6, R0, UR6, RZ ;  /* 0x0000000600087c10 */ /* 0x002fc6000ffde0ff */
[----:B------:R0:W-:Y:S01]  /*6f30*/  STL [R1+0x750], R7 ;  /* 0x0007500701007387 */ /* 0x0001e20000100800 */
[----:B------:R-:W-:Y:S01]  /*6f40*/  IADD3.X R0, R10, UR7, RZ, P5, !PT ;  /* 0x000000070a007c10 */ /* 0x000fe2000affe4ff */
[----:B------:R-:W-:Y:S02]  /*6f50*/  UIADD3 UR6, UR4, 0x2000, URZ ;  /* 0x0000200004067890 */ /* 0x000fe4000fffe03f */
[----:B------:R1:W-:Y:S02]  /*6f60*/  STL [R1+0x78c], R8 ;  /* 0x00078c0801007387 */ /* 0x0003e40000100800 */
[----:B------:R-:W-:Y:S02]  /*6f70*/  USHF.R.U32.HI UR6, URZ, 0x4, UR6 ;  /* 0x000000043f067899 */ /* 0x000fe40008011606 */
[----:B------:R3:W-:Y:S01]  /*6f80*/  STL [R1+0x758], R0 ;  /* 0x0007580001007387 */ /* 0x0007e20000100800 */
[----:B0-----:R-:W-:Y:S01]  /*6f90*/  IADD3.X R7, R11, UR7, RZ, P3, !PT ;  /* 0x000000070b077c10 */ /* 0x001fe20009ffe4ff */
[----:B------:R-:W-:Y:S01]  /*6fa0*/  USGXT.U32 UR10, UR6, 0xe ;  /* 0x0000000e060a789a */ /* 0x000fe20008000000 */
[----:B-1----:R-:W-:-:S03]  /*6fb0*/  IADD3.X R8, R12, UR7, RZ, P2, !PT ;  /* 0x000000070c087c10 */ /* 0x002fc600097fe4ff */
[----:B------:R0:W-:Y:S01]  /*6fc0*/  STL [R1+0x760], R7 ;  /* 0x0007600701007387 */ /* 0x0001e20000100800 */
[----:B---3--:R-:W-:-:S03]  /*6fd0*/  IADD3.X R0, R13, UR7, RZ, P1, !PT ;  /* 0x000000070d007c10 */ /* 0x008fc60008ffe4ff */
[----:B------:R-:W-:Y:S04]  /*6fe0*/  STL [R1+0x768], R8 ;  /* 0x0007680801007387 */ /* 0x000fe80000100800 */
[----:B------:R1:W-:Y:S01]  /*6ff0*/  STL [R1+0x770], R0 ;  /* 0x0007700001007387 */ /* 0x0003e20000100800 */
[----:B0-----:R-:W-:-:S05]  /*7000*/  IADD3.X R7, R15, UR7, RZ, P0, !PT ;  /* 0x000000070f077c10 */ /* 0x001fca00087fe4ff */
[----:B------:R-:W-:Y:S01]  /*7010*/  STL [R1+0x778], R7 ;  /* 0x0007780701007387 */ /* 0x000fe20000100800 */
[----:B-1----:R-:W-:-:S03]  /*7020*/  IADD3.X R0, R2, UR7, RZ, P6, !PT ;  /* 0x0000000702007c10 */ /* 0x002fc6000b7fe4ff */
[----:B------:R-:W-:Y:S01]  /*7030*/  STL [R1+0x780], R3 ;  /* 0x0007800301007387 */ /* 0x000fe20000100800 */
[----:B------:R-:W0:Y:S01]  /*7040*/  LDC R2, c[0x0][0x238] ;  /* 0x00008e00ff027b82 */ /* 0x000e220000000800 */
[----:B------:R-:W-:Y:S02]  /*7050*/  USHF.L.U32 UR7, UR9, 0x5, URZ ;  /* 0x0000000509077899 */ /* 0x000fe4000800063f */
[----:B------:R1:W-:Y:S02]  /*7060*/  STL [R1+0x788], R0 ;  /* 0x0007880001007387 */ /* 0x0003e40000100800 */
[----:B------:R-:W-:Y:S02]  /*7070*/  USHF.R.S32.HI UR6, URZ, 0x1f, UR7 ;  /* 0x0000001f3f067899 */ /* 0x000fe40008011407 */
[----:B------:R-:W-:Y:S04]  /*7080*/  STL [R1+0x400], RZ ;  /* 0x000400ff01007387 */ /* 0x000fe80000100800 */
[----:B------:R-:W-:Y:S01]  /*7090*/  STL [R1+0x404], RZ ;  /* 0x000404ff01007387 */ /* 0x000fe20000100800 */
[----:B-1----:R-:W1:Y:S03]  /*70a0*/  LDC R0, c[0x0][0x214] ;  /* 0x00008500ff007b82 */ /* 0x002e660000000800 */
[----:B------:R-:W-:Y:S04]  /*70b0*/  STL [R1+0x408], RZ ;  /* 0x000408ff01007387 */ /* 0x000fe80000100800 */
[----:B------:R-:W-:Y:S04]  /*70c0*/  STL [R1+0x40c], RZ ;  /* 0x00040cff01007387 */ /* 0x000fe80000100800 */
[----:B------:R-:W-:Y:S01]  /*70d0*/  STL [R1+0x410], RZ ;  /* 0x000410ff01007387 */ /* 0x000fe20000100800 */
[C---:B0-----:R-:W-:Y:S01]  /*70e0*/  IMAD R3, R2.reuse, 0x1f, RZ ;  /* 0x0000001f02037824 */ /* 0x041fe200078e02ff */
[----:B------:R-:W-:Y:S01]  /*70f0*/  SHF.R.S32.HI R155, RZ, 0x1f, R2 ;  /* 0x0000001fff9b7819 */ /* 0x000fe20000011402 */
[C---:B------:R-:W-:Y:S01]  /*7100*/  IMAD R7, R2.reuse, 0x1e, RZ ;  /* 0x0000001e02077824 */ /* 0x040fe200078e02ff */
[----:B------:R-:W-:Y:S01]  /*7110*/  STL [R1+0x414], RZ ;  /* 0x000414ff01007387 */ /* 0x000fe20000100800 */
[----:B------:R-:W-:Y:S01]  /*7120*/  IMAD R8, R2, 0x1d, RZ ;  /* 0x0000001d02087824 */ /* 0x000fe200078e02ff */
[----:B------:R-:W-:Y:S01]  /*7130*/  IADD3 R160, P5, R224, R3, RZ ;  /* 0x00000003e0a07210 */ /* 0x000fe20007fbe0ff */
[C---:B------:R-:W-:Y:S01]  /*7140*/  IMAD R10, R2.reuse, 0x1c, RZ ;  /* 0x0000001c020a7824 */ /* 0x040fe200078e02ff */
[----:B------:R-:W-:Y:S01]  /*7150*/  STL [R1+0x418], RZ ;  /* 0x000418ff01007387 */ /* 0x000fe20000100800 */
[----:B------:R-:W-:Y:S01]  /*7160*/  IADD3 R159, P2, R3, R223, RZ ;  /* 0x000000df039f7210 */ /* 0x000fe20007f5e0ff */
[----:B------:R-:W-:Y:S01]  /*7170*/  IMAD R12, R2, 0x1b, RZ ;  /* 0x0000001b020c7824 */ /* 0x000fe200078e02ff */
[----:B------:R-:W-:Y:S01]  /*7180*/  SHF.R.S32.HI R9, RZ, 0x1f, R3 ;  /* 0x0000001fff097819 */ /* 0x000fe20000011403 */
[----:B------:R-:W-:Y:S01]  /*7190*/  STL [R1+0x41c], RZ ;  /* 0x00041cff01007387 */ /* 0x000fe20000100800 */
[----:B------:R-:W-:Y:S01]  /*71a0*/  IADD3 R3, P1, R224, R7, RZ ;  /* 0x00000007e0037210 */ /* 0x000fe20007f3e0ff */
[C---:B------:R-:W-:Y:S01]  /*71b0*/  IMAD R15, R2.reuse, 0x1a, RZ ;  /* 0x0000001a020f7824 */ /* 0x040fe200078e02ff */
[----:B------:R-:W-:Y:S01]  /*71c0*/  SHF.R.S32.HI R11, RZ, 0x1f, R7 ;  /* 0x0000001fff0b7819 */ /* 0x000fe20000011407 */
[----:B------:R-:W-:Y:S01]  /*71d0*/  STL [R1+0x420], RZ ;  /* 0x000420ff01007387 */ /* 0x000fe20000100800 */
[----:B------:R-:W-:Y:S01]  /*71e0*/  SHF.R.S32.HI R13, RZ, 0x1f, R8 ;  /* 0x0000001fff0d7819 */ /* 0x000fe20000011408 */
[C---:B------:R-:W-:Y:S01]  /*71f0*/  IMAD R17, R2.reuse, 0x19, RZ ;  /* 0x0000001902117824 */ /* 0x040fe200078e02ff */
[----:B------:R-:W-:Y:S01]  /*7200*/  SHF.R.S32.HI R16, RZ, 0x1f, R10 ;  /* 0x0000001fff107819 */ /* 0x000fe2000001140a */
[----:B------:R-:W-:Y:S01]  /*7210*/  STL [R1+0x424], RZ ;  /* 0x000424ff01007387 */ /* 0x000fe20000100800 */
[C---:B------:R-:W-:Y:S01]  /*7220*/  IMAD R19, R2.reuse, 0x18, RZ ;  /* 0x0000001802137824 */ /* 0x040fe200078e02ff */
[----:B------:R-:W-:Y:S01]  /*7230*/  SHF.R.S32.HI R18, RZ, 0x1f, R12 ;  /* 0x0000001fff127819 */ /* 0x000fe2000001140c */
[C---:B------:R-:W-:Y:S01]  /*7240*/  IMAD R21, R2.reuse, 0x17, RZ ;  /* 0x0000001702157824 */ /* 0x040fe200078e02ff */
        /* <DEDUP_REMOVED lines=18> */
[C---:B------:R-:W-:Y:S01]  /*7370*/  IMAD.SHL.U32 R123, R2.reuse, 0x10, RZ ;  /* 0x00000010027b7824 */ /* 0x040fe200078e00ff */
        /* <DEDUP_REMOVED lines=20> */
[C---:B------:R-:W-:Y:S01]  /*74c0*/  IMAD.SHL.U32 R139, R2.reuse, 0x8, RZ ;  /* 0x00000008028b7824 */ /* 0x040fe200078e00ff */
        /* <DEDUP_REMOVED lines=15> */
[----:B------:R-:W-:Y:S01]  /*75c0*/  IMAD.SHL.U32 R151, R2, 0x2, RZ ;  /* 0x0000000202977824 */ /* 0x000fe200078e00ff */
[----:B------:R-:W-:Y:S01]  /*75d0*/  STL [R1+0x460], RZ ;  /* 0x000460ff01007387 */ /* 0x000fe20000100800 */
[----:B------:R-:W-:-:S02]  /*75e0*/  SHF.R.S32.HI R150, RZ, 0x1f, R145 ;  /* 0x0000001fff967819 */ /* 0x000fc40000011491 */
[----:B------:R-:W-:Y:S01]  /*75f0*/  SHF.R.S32.HI R152, RZ, 0x1f, R147 ;  /* 0x0000001fff987819 */ /* 0x000fe20000011493 */
[----:B------:R-:W-:Y:S01]  /*7600*/  STL [R1+0x464], RZ ;  /* 0x000464ff01007387 */ /* 0x000fe20000100800 */
[----:B------:R-:W-:Y:S02]  /*7610*/  SHF.R.S32.HI R154, RZ, 0x1f, R149 ;  /* 0x0000001fff9a7819 */ /* 0x000fe40000011495 */
[----:B------:R-:W-:Y:S01]  /*7620*/  SHF.R.S32.HI R153, RZ, 0x1f, R151 ;  /* 0x0000001fff997819 */ /* 0x000fe20000011497 */
[----:B------:R-:W-:Y:S04]  /*7630*/  STL [R1+0x468], RZ ;  /* 0x000468ff01007387 */ /* 0x000fe80000100800 */
        /* <DEDUP_REMOVED lines=229> */
[----:B------:R-:W-:Y:S04]  /*8490*/  STL [R1], RZ ;  /* 0x000000ff01007387 */ /* 0x000fe80000100800 */
        /* <DEDUP_REMOVED lines=127> */
[----:B------:R-:W-:Y:S04]  /*8c90*/  STL [R1+0x794], R158 ;  /* 0x0007949e01007387 */ /* 0x000fe80000100800 */
[----:B------:R-:W-:Y:S04]  /*8ca0*/  STL [R1+0x990], R160 ;  /* 0x000990a001007387 */ /* 0x000fe80000100800 */
[----:B------:R0:W-:Y:S04]  /*8cb0*/  STL [R1+0x988], R159 ;  /* 0x0009889f01007387 */ /* 0x0001e80000100800 */
[----:B------:R-:W-:Y:S04]  /*8cc0*/  STL [R1+0x790], R157 ;  /* 0x0007909d01007387 */ /* 0x000fe80000100800 */
[----:B------:R3:W-:Y:S01]  /*8cd0*/  STL [R1+0x980], R3 ;  /* 0x0009800301007387 */ /* 0x0007e20000100800 */
[----:B0-----:R-:W-:-:S02]  /*8ce0*/  IADD3 R159, P0, R223, R7, RZ ;  /* 0x00000007df9f7210 */ /* 0x001fc40007f1e0ff */
[----:B------:R-:W-:-:S03]  /*8cf0*/  IADD3 R7, P4, R224, R8, RZ ;  /* 0x00000008e0077210 */ /* 0x000fc60007f9e0ff */
[----:B------:R-:W-:Y:S01]  /*8d00*/  STL [R1+0x978], R159 ;  /* 0x0009789f01007387 */ /* 0x000fe20000100800 */
[----:B---3--:R-:W-:-:S03]  /*8d10*/  IADD3 R3, P3, R223, R8, RZ ;  /* 0x00000008df037210 */ /* 0x008fc60007f7e0ff */
[----:B------:R0:W-:Y:S01]  /*8d20*/  STL [R1+0x970], R7 ;  /* 0x0009700701007387 */ /* 0x0001e20000100800 */
[----:B------:R-:W-:-:S03]  /*8d30*/  IADD3 R8, P6, R224, R10, RZ ;  /* 0x0000000ae0087210 */ /* 0x000fc60007fde0ff */
[----:B------:R3:W-:Y:S04]  /*8d40*/  STL [R1+0x968], R3 ;  /* 0x0009680301007387 */ /* 0x0007e80000100800 */
[----:B------:R4:W-:Y:S01]  /*8d50*/  STL [R1+0x960], R8 ;  /* 0x0009600801007387 */ /* 0x0009e20000100800 */
[----:B0-----:R-:W-:Y:S01]  /*8d60*/  IMAD.X R7, R158, 0x1, R9, P5 ;  /* 0x000000019e077824 */ /* 0x001fe200028e0609 */
[----:B---3--:R-:W-:-:S04]  /*8d70*/  IADD3 R3, P5, R223, R10, RZ ;  /* 0x0000000adf037210 */ /* 0x008fc80007fbe0ff */
[----:B------:R0:W-:Y:S01]  /*8d80*/  STL [R1+0x98c], R7 ;  /* 0x00098c0701007387 */ /* 0x0001e20000100800 */
[----:B----4-:R-:W-:-:S03]  /*8d90*/  IMAD.X R8, R9, 0x1, R157, P2 ;  /* 0x0000000109087824 */ /* 0x010fc600010e069d */
[----:B------:R3:W-:Y:S04]  /*8da0*/  STL [R1+0x958], R3 ;  /* 0x0009580301007387 */ /* 0x0007e80000100800 */
[----:B------:R4:W-:Y:S01]  /*8db0*/  STL [R1+0x984], R8 ;  /* 0x0009840801007387 */ /* 0x0009e20000100800 */
[----:B0-----:R-:W-:Y:S01]  /*8dc0*/  IADD3 R7, P2, R224, R12, RZ ;  /* 0x0000000ce0077210 */ /* 0x001fe20007f5e0ff */
[----:B---3--:R-:W-:-:S04]  /*8dd0*/  IMAD.X R3, R158, 0x1, R11, P1 ;  /* 0x000000019e037824 */ /* 0x008fc800008e060b */
[----:B------:R0:W-:Y:S01]  /*8de0*/  STL [R1+0x950], R7 ;  /* 0x0009500701007387 */ /* 0x0001e20000100800 */
[----:B----4-:R-:W-:-:S03]  /*8df0*/  IADD3 R8, P1, R223, R12, RZ ;  /* 0x0000000cdf087210 */ /* 0x010fc60007f3e0ff */
        /* <DEDUP_REMOVED lines=51> */
[----:B------:R-:W-:Y:S02]  /*9130*/  CS2R R112, SRZ ;  /* 0x0000000000707805 */ /* 0x000fe4000001ff00 */
[----:B---3--:R-:W-:Y:S02]  /*9140*/  IADD3 R3, P2, R224, R115, RZ ;  /* 0x00000073e0037210 */ /* 0x008fe40007f5e0ff */
[----:B------:R0:W-:Y:S01]  /*9150*/  STL [R1+0x914], R7 ;  /* 0x0009140701007387 */ /* 0x0001e20000100800 */
[----:B----4-:R-:W-:-:S03]  /*9160*/  IMAD.X R8, R158, 0x1, R114, P1 ;  /* 0x000000019e087824 */ /* 0x010fc600008e0672 */
[----:B------:R3:W-:Y:S04]  /*9170*/  STL [R1+0x8e0], R3 ;  /* 0x0008e00301007387 */ /* 0x0007e80000100800 */
[----:B------:R4:W-:Y:S01]  /*9180*/  STL [R1+0x90c], R8 ;  /* 0x00090c0801007387 */ /* 0x0009e20000100800 */
[----:B0-----:R-:W-:Y:S01]  /*9190*/  IADD3 R7, P1, R223, R115, RZ ;  /* 0x00000073df077210 */ /* 0x001fe20007f3e0ff */
[----:B---3--:R-:W-:-:S04]  /*91a0*/  IMAD.X R3, R157, 0x1, R114, P0 ;  /* 0x000000019d037824 */ /* 0x008fc800000e0672 */
[----:B------:R0:W-:Y:S01]  /*91b0*/  STL [R1+0x8d8], R7 ;  /* 0x0008d80701007387 */ /* 0x0001e20000100800 */
[----:B------:R-:W-:Y:S02]  /*91c0*/  CS2R R114, SRZ ;  /* 0x0000000000727805 */ /* 0x000fe4000001ff00 */
[-C--:B----4-:R-:W-:Y:S01]  /*91d0*/  IADD3 R8, P0, R224, R117.reuse, RZ ;  /* 0x00000075e0087210 */ /* 0x090fe20007f1e0ff */
[----:B------:R3:W-:Y:S04]  /*91e0*/  STL [R1+0x904], R3 ;  /* 0x0009040301007387 */ /* 0x0007e80000100800 */
[----:B------:R4:W-:Y:S01]  /*91f0*/  STL [R1+0x8d0], R8 ;  /* 0x0008d00801007387 */ /* 0x0009e20000100800 */
[----:B0-----:R-:W-:Y:S01]  /*9200*/  IMAD.X R7, R158, 0x1, R116, P4 ;  /* 0x000000019e077824 */ /* 0x001fe200020e0674 */
[----:B---3--:R-:W-:-:S04]  /*9210*/  IADD3 R3, P4, R223, R117, RZ ;  /* 0x00000075df037210 */ /* 0x008fc80007f9e0ff */
[----:B------:R0:W-:Y:S01]  /*9220*/  STL [R1+0x8fc], R7 ;  /* 0x0008fc0701007387 */ /* 0x0001e20000100800 */
[----:B----4-:R-:W-:-:S03]  /*9230*/  IMAD.X R8, R157, 0x1, R116, P3 ;  /* 0x000000019d087824 */ /* 0x010fc600018e0674 */
[----:B------:R3:W-:Y:S01]  /*9240*/  STL [R1+0x8c8], R3 ;  /* 0x0008c80301007387 */ /* 0x0007e20000100800 */
[----:B------:R-:W-:-:S03]  /*9250*/  CS2R R116, SRZ ;  /* 0x0000000000747805 */ /* 0x000fc6000001ff00 */
        /* <DEDUP_REMOVED lines=156> */
[--C-:B0-----:R-:W-:Y:S01]  /*9c20*/  IMAD.X R7, R158, 0x1, R152.reuse, P3 ;  /* 0x000000019e077824 */ /* 0x101fe200018e0698 */
[----:B---3--:R-:W-:Y:S01]  /*9c30*/  IADD3 R3, P3, R223, R2, RZ ;  /* 0x00000002df037210 */ /* 0x008fe20007f7e0ff */
[----:B------:R-:W-:-:S03]  /*9c40*/  IMAD.X R2, R157, 0x1, R152, P6 ;  /* 0x000000019d027824 */ /* 0x000fc600030e0698 */
[----:B------:R0:W-:Y:S01]  /*9c50*/  STL [R1+0x7dc], R7 ;  /* 0x0007dc0701007387 */ /* 0x0001e20000100800 */
[----:B----4-:R-:W-:-:S03]  /*9c60*/  LOP3.LUT R8, R156, 0x10, RZ, 0x3c, !PT ;  /* 0x000000109c087812 */ /* 0x010fc600078e3cff */
[----:B------:R3:W-:Y:S04]  /*9c70*/  STL [R1+0x7a8], R3 ;  /* 0x0007a80301007387 */ /* 0x0007e80000100800 */
[----:B------:R4:W-:Y:S01]  /*9c80*/  STL [R1+0x7d4], R2 ;  /* 0x0007d40201007387 */ /* 0x0009e20000100800 */
[--C-:B0-----:R-:W-:Y:S02]  /*9c90*/  IMAD.X R7, R158, 0x1, R154.reuse, P5 ;  /* 0x000000019e077824 */ /* 0x101fe400028e069a */
[----:B---3--:R-:W-:-:S03]  /*9ca0*/  IMAD.X R3, R157, 0x1, R154, P2 ;  /* 0x000000019d037824 */ /* 0x008fc600010e069a */
[----:B------:R0:W-:Y:S01]  /*9cb0*/  STL [R1+0x7cc], R7 ;  /* 0x0007cc0701007387 */ /* 0x0001e20000100800 */
[----:B----4-:R-:W-:-:S03]  /*9cc0*/  IMAD.X R2, R158, 0x1, R153, P1 ;  /* 0x000000019e027824 */ /* 0x010fc600008e0699 */
[----:B------:R3:W-:Y:S04]  /*9cd0*/  STL [R1+0x7c4], R3 ;  /* 0x0007c40301007387 */ /* 0x0007e80000100800 */
[----:B------:R4:W-:Y:S01]  /*9ce0*/  STL [R1+0x7bc], R2 ;  /* 0x0007bc0201007387 */ /* 0x0009e20000100800 */
[----:B0-----:R-:W-:Y:S02]  /*9cf0*/  IMAD.X R7, R157, 0x1, R153, P0 ;  /* 0x000000019d077824 */ /* 0x001fe400000e0699 */
[----:B---3--:R-:W-:-:S03]  /*9d00*/  IMAD.X R3, R158, 0x1, R155, P4 ;  /* 0x000000019e037824 */ /* 0x008fc600020e069b */
[----:B------:R0:W-:Y:S01]  /*9d10*/  STL [R1+0x7b4], R7 ;  /* 0x0007b40701007387 */ /* 0x0001e20000100800 */
[----:B----4-:R-:W-:-:S03]  /*9d20*/  IMAD.X R2, R157, 0x1, R155, P3 ;  /* 0x000000019d027824 */ /* 0x010fc600018e069b */
[----:B------:R3:W-:Y:S04]  /*9d30*/  STL [R1+0x7ac], R3 ;  /* 0x0007ac0301007387 */ /* 0x0007e80000100800 */
[----:B------:R4:W-:Y:S01]  /*9d40*/  STL [R1+0x7a4], R2 ;  /* 0x0007a40201007387 */ /* 0x0009e20000100800 */
[----:B0-----:R-:W-:-:S03]  /*9d50*/  IMAD R7, R14, UR9, RZ ;  /* 0x000000090e077c24 */ /* 0x001fc6000f8e02ff */
[----:B------:R0:W-:Y:S01]  /*9d60*/  STL [R1+0x998], R8 ;  /* 0x0009980801007387 */ /* 0x0001e20000100800 */
[----:B---3--:R-:W-:Y:S01]  /*9d70*/  IMAD.U32 R3, RZ, RZ, UR14 ;  /* 0x0000000eff037e24 */ /* 0x008fe2000f8e00ff */
[----:B------:R-:W-:Y:S01]  /*9d80*/  SHF.R.S32.HI R9, RZ, 0x1f, R7 ;  /* 0x0000001fff097819 */ /* 0x000fe20000011407 */
[----:B-1--4-:R-:W-:-:S07]  /*9d90*/  IMAD.U32 R2, RZ, RZ, UR15 ;  /* 0x0000000fff027e24 */ /* 0x012fce000f8e00ff */
.L_x_1:
[----:B------:R-:W3:Y:S04]  /*9da0*/  LDL R13, [R1+0x7b0] ;  /* 0x0007b000010d7983 */ /* 0x000ee80000100800 */
[----:B------:R-:W4:Y:S04]  /*9db0*/  LDL R12, [R1+0x7ac] ;  /* 0x0007ac00010c7983 */ /* 0x000f280000100800 */
[----:B------:R1:W-:Y:S04]  /*9dc0*/  STL.64 [R1+0x16a0], R150 ;  /* 0x0016a09601007387 */ /* 0x0003e80000100a00 */
[----:B-1----:R-:W2:Y:S04]  /*9dd0*/  LDL R150, [R1+0x7b4] ;  /* 0x0007b40001967983 */ /* 0x002ea80000100800 */
[----:B------:R-:W2:Y:S04]  /*9de0*/  LDL R151, [R1+0x7bc] ;  /* 0x0007bc0001977983 */ /* 0x000ea80000100800 */
[----:B------:R1:W-:Y:S04]  /*9df0*/  STL.64 [R1+0x1698], R148 ;  /* 0x0016989401007387 */ /* 0x0003e80000100a00 */
[----:B-1----:R-:W2:Y:S04]  /*9e00*/  LDL R148, [R1+0x7b8] ;  /* 0x0007b80001947983 */ /* 0x002ea80000100800 */
[----:B------:R-:W2:Y:S04]  /*9e10*/  LDL R149, [R1+0x7c0] ;  /* 0x0007c00001957983 */ /* 0x000ea80000100800 */
[----:B------:R1:W-:Y:S04]  /*9e20*/  STL.64 [R1+0x1690], R146 ;  /* 0x0016909201007387 */ /* 0x0003e80000100a00 */
[----:B-1----:R-:W2:Y:S04]  /*9e30*/  LDL R146, [R1+0x7a8] ;  /* 0x0007a80001927983 */ /* 0x002ea80000100800 */
[----:B------:R-:W2:Y:S04]  /*9e40*/  LDL R147, [R1+0x7a4] ;  /* 0x0007a40001937983 */ /* 0x000ea80000100800 */
[----:B------:R1:W-:Y:S04]  /*9e50*/  STL.64 [R1+0x1688], R144 ;  /* 0x0016889001007387 */ /* 0x0003e80000100a00 */
[----:B-1----:R-:W3:Y:S04]  /*9e60*/  LDL R145, [R1+0x794] ;  /* 0x0007940001917983 */ /* 0x002ee80000100800 */
[----:B------:R-:W4:Y:S04]  /*9e70*/  LDL R144, [R1+0x790] ;  /* 0x0007900001907983 */ /* 0x000f280000100800 */
[----:B------:R-:W-:Y:S04]  /*9e80*/  STL.64 [R1+0x1680], R142 ;  /* 0x0016808e01007387 */ /* 0x000fe80000100a00 */
        /* <DEDUP_REMOVED lines=57> */
[----:B------:R1:W-:Y:S04]  /*a220*/  STL.64 [R1+0x14b0], R26 ;  /* 0x0014b01a01007387 */ /* 0x0003e80000100a00 */
[----:B------:R0:W-:Y:S04]  /*a230*/  STL.64 [R1+0x14a8], R24 ;  /* 0x0014a81801007387 */ /* 0x0001e80000100a00 */
[----:B-----5:R0:W-:Y:S04]  /*a240*/  STL [R1+0x1400], R6 ;  /* 0x0014000601007387 */ /* 0x0201e80000100800 */
[----:B------:R0:W-:Y:S04]  /*a250*/  STL [R1+0x13fc], R5 ;  /* 0x0013fc0501007387 */ /* 0x0001e80000100800 */
[----:B------:R0:W-:Y:S04]  /*a260*/  STL [R1+0x13f8], R4 ;  /* 0x0013f80401007387 */ /* 0x0001e80000100800 */
[----:B------:R-:W-:Y:S04]  /*a270*/  STL [R1+0x1404], R223 ;  /* 0x001404df01007387 */ /* 0x000fe80000100800 */
[----:B------:R-:W-:Y:S04]  /*a280*/  STL [R1+0x1408], R224 ;  /* 0x001408e001007387 */ /* 0x000fe80000100800 */
[----:B-1----:R-:W2:Y:S04]  /*a290*/  LDL R26, [R1+0x7c8] ;  /* 0x0007c800011a7983 */ /* 0x002ea80000100800 */
[----:B0-----:R-:W2:Y:S04]  /*a2a0*/  LDL R24, [R1+0x7c4] ;  /* 0x0007c40001187983 */ /* 0x001ea80000100800 */
[----:B------:R-:W2:Y:S04]  /*a2b0*/  LDL R6, [R1+0x7d8] ;  /* 0x0007d80001067983 */ /* 0x000ea80000100800 */
[----:B------:R-:W2:Y:S04]  /*a2c0*/  LDL R25, [R1+0x7d0] ;  /* 0x0007d00001197983 */ /* 0x000ea80000100800 */
[----:B------:R-:W2:Y:S01]  /*a2d0*/  LDL R5, [R1+0x7d4] ;  /* 0x0007d40001057983 */ /* 0x000ea20000100800 */
[----:B------:R-:W-:-:S02]  /*a2e0*/  ISETP.GT.AND P2, PT, R3, RZ, PT ;  /* 0x000000ff0300720c */ /* 0x000fc40003f44270 */
[-C--:B------:R-:W-:Y:S01]  /*a2f0*/  IADD3 R10, P0, R224, R2.reuse, RZ ;  /* 0x00000002e00a7210 */ /* 0x080fe20007f1e0ff */
[----:B------:R-:W2:Y:S01]  /*a300*/  LDL R4, [R1+0x7e8] ;  /* 0x0007e80001047983 */ /* 0x000ea20000100800 */
[----:B------:R-:W-:Y:S02]  /*a310*/  PRMT R190, RZ, 0x7610, R190 ;  /* 0x00007610ffbe7816 */ /* 0x000fe400000000be */
[----:B------:R-:W-:Y:S01]  /*a320*/  IADD3 R8, P1, R223, R2, RZ ;  /* 0x00000002df087210 */ /* 0x000fe20007f3e0ff */
[----:B------:R-:W2:Y:S01]  /*a330*/  LDL R27, [R1+0x7e4] ;  /* 0x0007e400011b7983 */ /* 0x000ea20000100800 */
[----:B------:R-:W-:Y:S02]  /*a340*/  PRMT R188, RZ, 0x7610, R188 ;  /* 0x00007610ffbc7816 */ /* 0x000fe400000000bc */
[----:B------:R-:W-:Y:S01]  /*a350*/  ISETP.GT.AND P3, PT, R3, 0x1, PT ;  /* 0x000000010300780c */ /* 0x000fe20003f64270 */
[----:B------:R-:W2:Y:S01]  /*a360*/  LDL R30, [R1+0x7dc] ;  /* 0x0007dc00011e7983 */ /* 0x000ea20000100800 */
[----:B---3--:R-:W-:Y:S01]  /*a370*/  IMAD.X R11, R145, 0x1, R0, P0 ;  /* 0x00000001910b7824 */ /* 0x008fe200000e0600 */
[----:B------:R-:W-:-:S02]  /*a380*/  PRMT R186, RZ, 0x7610, R186 ;  /* 0x00007610ffba7816 */ /* 0x000fc400000000ba */
[----:B------:R-:W3:Y:S04]  /*a390*/  LDL R29, [R1+0x7f0] ;  /* 0x0007f000011d7983 */ /* 0x000ee80000100800 */
[----:B------:R0:W3:Y:S01]  /*a3a0*/  @P2 LDG.E.U8 R190, desc[UR20][R10.64] ;  /* 0x000000140abe2981 */ /* 0x0000e2000c1e1100 */
[----:B------:R-:W-:Y:S02]  /*a3b0*/  PRMT R189, RZ, 0x7610, R189 ;  /* 0x00007610ffbd7816 */ /* 0x000fe400000000bd */
[----:B------:R-:W-:Y:S01]  /*a3c0*/  PRMT R184, RZ, 0x7610, R184 ;  /* 0x00007610ffb87816 */ /* 0x000fe200000000b8 */
[----:B------:R-:W3:Y:S01]  /*a3d0*/  LDL R28, [R1+0x7ec] ;  /* 0x0007ec00011c7983 */ /* 0x000ee20000100800 */
[----:B------:R-:W-:Y:S02]  /*a3e0*/  PRMT R182, RZ, 0x7610, R182 ;  /* 0x00007610ffb67816 */ /* 0x000fe400000000b6 */
[----:B------:R-:W-:Y:S01]  /*a3f0*/  PRMT R187, RZ, 0x7610, R187 ;  /* 0x00007610ffbb7816 */ /* 0x000fe200000000bb */
[----:B------:R-:W3:Y:S01]  /*a400*/  LDL R31, [R1+0x800] ;  /* 0x00080000011f7983 */ /* 0x000ee20000100800 */
[----:B0-----:R-:W-:-:S03]  /*a410*/  IADD3 R10, P0, R2, R13, RZ ;  /* 0x0000000d020a7210 */ /* 0x001fc60007f1e0ff */
[----:B------:R-:W3:Y:S01]  /*a420*/  LDL R13, [R1+0x7cc] ;  /* 0x0007cc00010d7983 */ /* 0x000ee20000100800 */
[----:B----4-:R-:W-:Y:S02]  /*a430*/  IMAD.X R9, R144, 0x1, R0, P1 ;  /* 0x0000000190097824 */ /* 0x010fe400008e0600 */
[----:B------:R-:W-:Y:S01]  /*a440*/  IMAD.X R11, R0, 0x1, R12, P0 ;  /* 0x00000001000b7824 */ /* 0x000fe200000e060c */
[----:B------:R-:W-:Y:S01]  /*a450*/  PRMT R185, RZ, 0x7610, R185 ;  /* 0x00007610ffb97816 */ /* 0x000fe200000000b9 */
[----:B------:R-:W4:Y:S04]  /*a460*/  LDL R12, [R1+0x7e0] ;  /* 0x0007e000010c7983 */ /* 0x000f280000100800 */
[----:B------:R2:W4:Y:S01]  /*a470*/  @P2 LDG.E.U8 R188, desc[UR20][R8.64] ;  /* 0x0000001408bc2981 */ /* 0x000522000c1e1100 */
[----:B------:R-:W-:-:S03]  /*a480*/  ISETP.GT.AND P2, PT, R3, 0x2, PT ;  /* 0x000000020300780c */ /* 0x000fc60003f44270 */
[----:B------:R-:W4:Y:S01]  /*a490*/  @P3 LDG.E.U8 R189, desc[UR20][R10.64] ;  /* 0x000000140abd3981 */ /* 0x000f22000c1e1100 */
[----:B------:R-:W-:Y:S02]  /*a4a0*/  PRMT R180, RZ, 0x7610, R180 ;  /* 0x00007610ffb47816 */ /* 0x000fe400000000b4 */
[----:B------:R-:W-:Y:S01]  /*a4b0*/  PRMT R183, RZ, 0x7610, R183 ;  /* 0x00007610ffb77816 */ /* 0x000fe200000000b7 */
[----:B------:R-:W4:Y:S01]  /*a4c0*/  LDL R33, [R1+0x974] ;  /* 0x0009740001217983 */ /* 0x000f220000100800 */
[----:B--2---:R-:W-:Y:S02]  /*a4d0*/  IADD3 R8, P1, R2, R146, RZ ;  /* 0x0000009202087210 */ /* 0x004fe40007f3e0ff */
[----:B------:R-:W-:Y:S01]  /*a4e0*/  PRMT R178, RZ, 0x7610, R178 ;  /* 0x00007610ffb27816 */ /* 0x000fe200000000b2 */
[----:B------:R-:W2:Y:S02]  /*a4f0*/  LDL R32, [R1+0x988] ;  /* 0x0009880001207983 */ /* 0x000ea40000100800 */
[----:B------:R-:W-:Y:S01]  /*a500*/  IMAD.X R9, R0, 0x1, R147, P1 ;  /* 0x0000000100097824 */ /* 0x000fe200008e0693 */
[----:B------:R-:W-:Y:S01]  /*a510*/  PRMT R181, RZ, 0x7610, R181 ;  /* 0x00007610ffb57816 */ /* 0x000fe200000000b5 */
[----:B------:R-:W2:Y:S04]  /*a520*/  LDL R34, [R1+0x92c] ;  /* 0x00092c0001227983 */ /* 0x000ea80000100800 */
[----:B------:R0:W2:Y:S01]  /*a530*/  @P3 LDG.E.U8 R186, desc[UR20][R8.64] ;  /* 0x0000001408ba3981 */ /* 0x0000a2000c1e1100 */
[----:B------:R-:W-:-:S02]  /*a540*/  ISETP.GT.AND P3, PT, R3, 0x3, PT ;  /* 0x000000030300780c */ /* 0x000fc40003f64270 */
[----:B0-----:R-:W-:-:S05]  /*a550*/  IADD3 R8, P1, R2, R148, RZ ;  /* 0x0000009402087210 */ /* 0x001fca0007f3e0ff */
[----:B------:R-:W-:-:S05]  /*a560*/  IMAD.X R9, R0, 0x1, R150, P1 ;  /* 0x0000000100097824 */ /* 0x000fca00008e0696 */
[----:B------:R0:W2:Y:S01]  /*a570*/  @P2 LDG.E.U8 R184, desc[UR20][R8.64] ;  /* 0x0000001408b82981 */ /* 0x0000a2000c1e1100 */
[----:B------:R-:W-:-:S05]  /*a580*/  IADD3 R10, P0, R2, R149, RZ ;  /* 0x00000095020a7210 */ /* 0x000fca0007f1e0ff */
[----:B------:R-:W-:-:S05]  /*a590*/  IMAD.X R11, R0, 0x1, R151, P0 ;  /* 0x00000001000b7824 */ /* 0x000fca00000e0697 */
[----:B------:R1:W2:Y:S01]  /*a5a0*/  @P2 LDG.E.U8 R187, desc[UR20][R10.64] ;  /* 0x000000140abb2981 */ /* 0x0002a2000c1e1100 */
[----:B0-----:R-:W-:-:S03]  /*a5b0*/  IADD3 R8, P1, R2, R26, RZ ;  /* 0x0000001a02087210 */ /* 0x001fc60007f3e0ff */
[----:B------:R-:W2:Y:S02]  /*a5c0*/  LDL R26, [R1+0x7f8] ;  /* 0x0007f800011a7983 */ /* 0x000ea40000100800 */
[----:B------:R-:W-:Y:S02]  /*a5d0*/  IMAD.X R9, R0, 0x1, R24, P1 ;  /* 0x0000000100097824 */ /* 0x000fe400008e0618 */
[----:B------:R-:W2:Y:S04]  /*a5e0*/  LDL R24, [R1+0x7fc] ;  /* 0x0007fc0001187983 */ /* 0x000ea80000100800 */
[----:B------:R0:W2:Y:S01]  /*a5f0*/  @P3 LDG.E.U8 R182, desc[UR20][R8.64] ;  /* 0x0000001408b63981 */ /* 0x0000a2000c1e1100 */
[----:B-1----:R-:W-:-:S03]  /*a600*/  IADD3 R10, P0, R2, R25, RZ ;  /* 0x00000019020a7210 */ /* 0x002fc60007f1e0ff */
[----:B------:R-:W2:Y:S01]  /*a610*/  LDL R25, [R1+0x808] ;  /* 0x0008080001197983 */ /* 0x000ea20000100800 */
[----:B0-----:R-:W-:-:S03]  /*a620*/  IADD3 R8, P1, R2, R6, RZ ;  /* 0x0000000602087210 */ /* 0x001fc60007f3e0ff */
[----:B------:R-:W2:Y:S02]  /*a630*/  LDL R6, [R1+0x7f4] ;  /* 0x0007f40001067983 */ /* 0x000ea40000100800 */
[C---:B------:R-:W-:Y:S02]  /*a640*/  IMAD.X R9, R0.reuse, 0x1, R5, P1 ;  /* 0x0000000100097824 */ /* 0x040fe400008e0605 */
[----:B------:R-:W2:Y:S01]  /*a650*/  LDL R5, [R1+0x804] ;  /* 0x0008040001057983 */ /* 0x000ea20000100800 */
[----:B---3--:R-:W-:-:S05]  /*a660*/  IMAD.X R11, R0, 0x1, R13, P0 ;  /* 0x00000001000b7824 */ /* 0x008fca00000e060d */
[----:B------:R0:W3:Y:S02]  /*a670*/  @P3 LDG.E.U8 R185, desc[UR20][R10.64] ;  /* 0x000000140ab93981 */ /* 0x0000e4000c1e1100 */
[----:B0-----:R-:W-:Y:S02]  /*a680*/  IADD3 R10, P1, R2, R4, RZ ;  /* 0x00000004020a7210 */ /* 0x001fe40007f3e0ff */
[----:B------:R-:W3:Y:S01]  /*a690*/  LDL R4, [R1+0x810] ;  /* 0x0008100001047983 */ /* 0x000ee20000100800 */
[----:B------:R-:W-:Y:S02]  /*a6a0*/  ISETP.GT.AND P2, PT, R3, 0x4, PT ;  /* 0x000000040300780c */ /* 0x000fe40003f44270 */
[----:B------:R-:W-:Y:S02]  /*a6b0*/  IMAD.X R11, R0, 0x1, R27, P1 ;  /* 0x00000001000b7824 */ /* 0x000fe400008e061b */
[----:B------:R-:W3:Y:S01]  /*a6c0*/  LDL R27, [R1+0x80c] ;  /* 0x00080c00011b7983 */ /* 0x000ee20000100800 */
[----:B----4-:R-:W-:-:S05]  /*a6d0*/  IADD3 R12, P0, R2, R12, RZ ;  /* 0x0000000c020c7210 */ /* 0x010fca0007f1e0ff */
[----:B------:R-:W-:Y:S02]  /*a6e0*/  IMAD.X R13, R0, 0x1, R30, P0 ;  /* 0x00000001000d7824 */ /* 0x000fe400000e061e */
[----:B------:R-:W4:Y:S04]  /*a6f0*/  LDL R30, [R1+0x818] ;  /* 0x00081800011e7983 */ /* 0x000f280000100800 */
[----:B------:R0:W4:Y:S04]  /*a700*/  @P2 LDG.E.U8 R180, desc[UR20][R8.64] ;  /* 0x0000001408b42981 */ /* 0x000128000c1e1100 */
[----:B------:R-:W4:Y:S01]  /*a710*/  @P2 LDG.E.U8 R183, desc[UR20][R12.64] ;  /* 0x000000140cb72981 */ /* 0x000f22000c1e1100 */
[----:B0-----:R-:W-:-:S03]  /*a720*/  IADD3 R8, P0, R2, R29, RZ ;  /* 0x0000001d02087210 */ /* 0x001fc60007f1e0ff */
[----:B------:R-:W4:Y:S02]  /*a730*/  LDL R29, [R1+0x814] ;  /* 0x00081400011d7983 */ /* 0x000f240000100800 */
[----:B------:R-:W-:Y:S02]  /*a740*/  IMAD.X R9, R0, 0x1, R28, P0 ;  /* 0x0000000100097824 */ /* 0x000fe400000e061c */
[----:B------:R-:W4:Y:S01]  /*a750*/  LDL R28, [R1+0x820] ;  /* 0x00082000011c7983 */ /* 0x000f220000100800 */
[----:B------:R-:W-:-:S13]  /*a760*/  ISETP.GT.AND P3, PT, R3, 0x5, PT ;  /* 0x000000050300780c */ /* 0x000fda0003f64270 */
[----:B------:R-:W4:Y:S04]  /*a770*/  @P3 LDG.E.U8 R178, desc[UR20][R10.64] ;  /* 0x000000140ab23981 */ /* 0x000f28000c1e1100 */
[----:B------:R0:W4:Y:S02]  /*a780*/  @P3 LDG.E.U8 R181, desc[UR20][R8.64] ;  /* 0x0000001408b53981 */ /* 0x000124000c1e1100 */
[----:B0-----:R-:W-:Y:S02]  /*a790*/  IADD3 R8, P2, R2, R31, RZ ;  /* 0x0000001f02087210 */ /* 0x001fe40007f5e0ff */
[----:B------:R-:W-:Y:S01]  /*a7a0*/  ISETP.GT.AND P4, PT, R3, 0x6, PT ;  /* 0x000000060300780c */ /* 0x000fe20003f84270 */
[----:B------:R-:W4:Y:S01]  /*a7b0*/  LDL R31, [R1+0x984] ;  /* 0x00098400011f7983 */ /* 0x000f220000100800 */
[----:B------:R-:W-:-:S02]  /*a7c0*/  PRMT R179, RZ, 0x7610, R179 ;  /* 0x00007610ffb37816 */ /* 0x000fc400000000b3 */
[----:B--2---:R-:W-:Y:S02]  /*a7d0*/  IADD3 R12, P1, R2, R26, RZ ;  /* 0x0000001a020c7210 */ /* 0x004fe40007f3e0ff */
[----:B------:R-:W2:Y:S01]  /*a7e0*/  LDL R26, [R1+0x81c] ;  /* 0x00081c00011a7983 */ /* 0x000ea20000100800 */
[----:B------:R-:W-:-:S03]  /*a7f0*/  IMAD.X R9, R0, 0x1, R24, P2 ;  /* 0x0000000100097824 */ /* 0x000fc600010e0618 */
[----:B------:R-:W2:Y:S04]  /*a800*/  LDL R24, [R1+0x830] ;  /* 0x0008300001187983 */ /* 0x000ea80000100800 */
[----:B------:R3:W2:Y:S01]  /*a810*/  @P4 LDG.E.U8 R179, desc[UR20][R8.64] ;  /* 0x0000001408b34981 */ /* 0x0006a2000c1e1100 */
[----:B------:R-:W-:-:S03]  /*a820*/  IMAD.X R13, R0, 0x1, R6, P1 ;  /* 0x00000001000d7824 */ /* 0x000fc600008e0606 */
[----:B------:R-:W2:Y:S01]  /*a830*/  LDL R6, [R1+0x828] ;  /* 0x0008280001067983 */ /* 0x000ea20000100800 */
[----:B------:R-:W-:-:S03]  /*a840*/  IADD3 R10, P1, R2, R25, RZ ;  /* 0x00000019020a7210 */ /* 0x000fc60007f3e0ff */
[----:B------:R-:W2:Y:S02]  /*a850*/  LDL R25, [R1+0x824] ;  /* 0x0008240001197983 */ /* 0x000ea40000100800 */
[----:B------:R-:W-:Y:S02]  /*a860*/  IMAD.X R11, R0, 0x1, R5, P1 ;  /* 0x00000001000b7824 */ /* 0x000fe400008e0605 */
[----:B------:R-:W2:Y:S01]  /*a870*/  LDL R5, [R1+0x82c] ;  /* 0x00082c0001057983 */ /* 0x000ea20000100800 */
[----:B---3--:R-:W-:-:S03]  /*a880*/  IADD3 R8, P1, R2, R4, RZ ;  /* 0x0000000402087210 */ /* 0x008fc60007f3e0ff */
[----:B------:R-:W3:Y:S01]  /*a890*/  LDL R4, [R1+0x838] ;  /* 0x0008380001047983 */ /* 0x000ee20000100800 */
[C---:B------:R-:W-:Y:S02]  /*a8a0*/  ISETP.GT.AND P0, PT, R3.reuse, 0x7, PT ;  /* 0x000000070300780c */ /* 0x040fe40003f04270 */
[----:B------:R-:W-:Y:S01]  /*a8b0*/  PRMT R177, RZ, 0x7610, R177 ;  /* 0x00007610ffb17816 */ /* 0x000fe200000000b1 */
[----:B------:R-:W-:Y:S02]  /*a8c0*/  IMAD.X R9, R0, 0x1, R27, P1 ;  /* 0x0000000100097824 */ /* 0x000fe400008e061b */
[----:B------:R-:W3:Y:S01]  /*a8d0*/  LDL R27, [R1+0x834] ;  /* 0x00083400011b7983 */ /* 0x000ee20000100800 */
[----:B------:R-:W-:Y:S02]  /*a8e0*/  PRMT R175, RZ, 0x7610, R175 ;  /* 0x00007610ffaf7816 */ /* 0x000fe400000000af */
[----:B------:R-:W-:Y:S01]  /*a8f0*/  ISETP.GT.AND P2, PT, R3, 0x8, PT ;  /* 0x000000080300780c */ /* 0x000fe20003f44270 */
[----:B------:R-:W3:Y:S04]  /*a900*/  @P4 LDG.E.U8 R177, desc[UR20][R12.64] ;  /* 0x000000140cb14981 */ /* 0x000ee8000c1e1100 */
[----:B------:R4:W3:Y:S04]  /*a910*/  @P0 LDG.E.U8 R175, desc[UR20][R10.64] ;  /* 0x000000140aaf0981 */ /* 0x0008e8000c1e1100 */
[----:B------:R-:W3:Y:S01]  /*a920*/  LDL R13, [R1+0x840] ;  /* 0x00084000010d7983 */ /* 0x000ee20000100800 */
[----:B------:R-:W-:-:S02]  /*a930*/  PRMT R176, RZ, 0x7610, R176 ;  /* 0x00007610ffb07816 */ /* 0x000fc400000000b0 */
[----:B----4-:R-:W-:Y:S01]  /*a940*/  IADD3 R10, P1, R2, R30, RZ ;  /* 0x0000001e020a7210 */ /* 0x010fe20007f3e0ff */
[----:B------:R-:W4:Y:S01]  /*a950*/  LDL R12, [R1+0x83c] ;  /* 0x00083c00010c7983 */ /* 0x000f220000100800 */
[----:B------:R-:W-:-:S03]  /*a960*/  PRMT R173, RZ, 0x7610, R173 ;  /* 0x00007610ffad7816 */ /* 0x000fc600000000ad */
[----:B------:R-:W-:Y:S01]  /*a970*/  IMAD.X R11, R0, 0x1, R29, P1 ;  /* 0x00000001000b7824 */ /* 0x000fe200008e061d */
[----:B------:R0:W4:Y:S04]  /*a980*/  @P0 LDG.E.U8 R176, desc[UR20][R8.64] ;  /* 0x0000001408b00981 */ /* 0x000128000c1e1100 */
[----:B------:R-:W4:Y:S01]  /*a990*/  @P2 LDG.E.U8 R173, desc[UR20][R10.64] ;  /* 0x000000140aad2981 */ /* 0x000f22000c1e1100 */
[----:B------:R-:W-:Y:S02]  /*a9a0*/  PRMT R174, RZ, 0x7610, R174 ;  /* 0x00007610ffae7816 */ /* 0x000fe400000000ae */
[----:B------:R-:W-:Y:S01]  /*a9b0*/  PRMT R171, RZ, 0x7610, R171 ;  /* 0x00007610ffab7816 */ /* 0x000fe200000000ab */
[----:B------:R-:W4:Y:S01]  /*a9c0*/  LDL R30, [R1+0x940] ;  /* 0x00094000011e7983 */ /* 0x000f220000100800 */
[----:B0-----:R-:W-:-:S02]  /*a9d0*/  IADD3 R8, P0, R2, R28, RZ ;  /* 0x0000001c02087210 */ /* 0x001fc40007f1e0ff */
[----:B------:R-:W-:Y:S01]  /*a9e0*/  ISETP.GT.AND P1, PT, R3, 0x9, PT ;  /* 0x000000090300780c */ /* 0x000fe20003f24270 */
[----:B------:R-:W4:Y:S04]  /*a9f0*/  LDL R28, [R1+0x908] ;  /* 0x00090800011c7983 */ /* 0x000f280000100800 */
[----:B------:R-:W4:Y:S04]  /*aa00*/  LDL R11, [R1+0x848] ;  /* 0x00084800010b7983 */ /* 0x000f280000100800 */
[----:B------:R-:W4:Y:S01]  /*aa10*/  LDL R10, [R1+0x850] ;  /* 0x00085000010a7983 */ /* 0x000f220000100800 */
[----:B------:R-:W-:-:S02]  /*aa20*/  PRMT R172, RZ, 0x7610, R172 ;  /* 0x00007610ffac7816 */ /* 0x000fc400000000ac */
[----:B------:R-:W-:Y:S01]  /*aa30*/  PRMT R169, RZ, 0x7610, R169 ;  /* 0x00007610ffa97816 */ /* 0x000fe200000000a9 */
[----:B------:R-:W4:Y:S01]  /*aa40*/  LDL R29, [R1+0x93c] ;  /* 0x00093c00011d7983 */ /* 0x000f220000100800 */
[----:B--2---:R-:W-:-:S03]  /*aa50*/  IMAD.X R9, R0, 0x1, R26, P0 ;  /* 0x0000000100097824 */ /* 0x004fc600000e061a */
[----:B------:R-:W2:Y:S04]  /*aa60*/  LDL R26, [R1+0x844] ;  /* 0x00084400011a7983 */ /* 0x000ea80000100800 */
[----:B------:R0:W2:Y:S02]  /*aa70*/  @P2 LDG.E.U8 R174, desc[UR20][R8.64] ;  /* 0x0000001408ae2981 */ /* 0x0000a4000c1e1100 */
[----:B0-----:R-:W-:Y:S02]  /*aa80*/  IADD3 R8, P0, R2, R6, RZ ;  /* 0x0000000602087210 */ /* 0x001fe40007f1e0ff */
[----:B------:R-:W2:Y:S03]  /*aa90*/  LDL R6, [R1+0x84c] ;  /* 0x00084c0001067983 */ /* 0x000ea60000100800 */
[----:B------:R-:W-:-:S02]  /*aaa0*/  IMAD.X R9, R0, 0x1, R25, P0 ;  /* 0x0000000100097824 */ /* 0x000fc400000e0619 */
[----:B------:R-:W2:Y:S04]  /*aab0*/  LDL R25, [R1+0x854] ;  /* 0x0008540001197983 */ /* 0x000ea80000100800 */
[----:B------:R0:W2:Y:S02]  /*aac0*/  @P1 LDG.E.U8 R171, desc[UR20][R8.64] ;  /* 0x0000001408ab1981 */ /* 0x0000a4000c1e1100 */
[----:B0-----:R-:W-:Y:S02]  /*aad0*/  IADD3 R8, P0, R2, R24, RZ ;  /* 0x0000001802087210 */ /* 0x001fe40007f1e0ff */
[----:B------:R-:W2:Y:S03]  /*aae0*/  LDL R24, [R1+0x860] ;  /* 0x0008600001187983 */ /* 0x000ea60000100800 */
[----:B------:R-:W-:-:S02]  /*aaf0*/  IMAD.X R9, R0, 0x1, R5, P0 ;  /* 0x0000000100097824 */ /* 0x000fc400000e0605 */
[----:B------:R-:W2:Y:S04]  /*ab00*/  LDL R5, [R1+0x858] ;  /* 0x0008580001057983 */ /* 0x000ea80000100800 */
[----:B------:R3:W2:Y:S02]  /*ab10*/  @P1 LDG.E.U8 R172, desc[UR20][R8.64] ;  /* 0x0000001408ac1981 */ /* 0x0006a4000c1e1100 */
[----:B---3--:R-:W-:Y:S02]  /*ab20*/  IADD3 R8, P0, R2, R4, RZ ;  /* 0x0000000402087210 */ /* 0x008fe40007f1e0ff */
[----:B------:R-:W3:Y:S01]  /*ab30*/  LDL R4, [R1+0x85c] ;  /* 0x00085c0001047983 */ /* 0x000ee20000100800 */
[----:B------:R-:W-:Y:S02]  /*ab40*/  ISETP.GT.AND P1, PT, R3, 0xa, PT ;  /* 0x0000000a0300780c */ /* 0x000fe40003f24270 */
[----:B------:R-:W-:Y:S01]  /*ab50*/  IMAD.X R9, R0, 0x1, R27, P0 ;  /* 0x0000000100097824 */ /* 0x000fe200000e061b */
[----:B------:R-:W-:Y:S01]  /*ab60*/  PRMT R170, RZ, 0x7610, R170 ;  /* 0x00007610ffaa7816 */ /* 0x000fe200000000aa */
[----:B------:R-:W3:Y:S09]  /*ab70*/  LDL R27, [R1+0x864] ;  /* 0x00086400011b7983 */ /* 0x000ef20000100800 */
[----:B------:R0:W3:Y:S02]  /*ab80*/  @P1 LDG.E.U8 R169, desc[UR20][R8.64] ;  /* 0x0000001408a91981 */ /* 0x0000e4000c1e1100 */
[----:B0-----:R-:W-:-:S02]  /*ab90*/  IADD3 R8, P0, R2, R13, RZ ;  /* 0x0000000d02087210 */ /* 0x001fc40007f1e0ff */
[----:B------:R-:W3:Y:S03]  /*aba0*/  LDL R13, [R1+0x868] ;  /* 0x00086800010d7983 */ /* 0x000ee60000100800 */
[----:B----4-:R-:W-:Y:S02]  /*abb0*/  IMAD.X R9, R0, 0x1, R12, P0 ;  /* 0x0000000100097824 */ /* 0x010fe400000e060c */
[----:B------:R-:W4:Y:S04]  /*abc0*/  LDL R12, [R1+0x870] ;  /* 0x00087000010c7983 */ /* 0x000f280000100800 */
[----:B------:R0:W4:Y:S01]  /*abd0*/  @P1 LDG.E.U8 R170, desc[UR20][R8.64] ;  /* 0x0000001408aa1981 */ /* 0x000122000c1e1100 */
[----:B------:R-:W-:-:S02]  /*abe0*/  ISETP.GT.AND P1, PT, R3, 0xb, PT ;  /* 0x0000000b0300780c */ /* 0x000fc40003f24270 */
[----:B------:R-:W-:Y:S02]  /*abf0*/  PRMT R167, RZ, 0x7610, R167 ;  /* 0x00007610ffa77816 */ /* 0x000fe400000000a7 */
[----:B0-----:R-:W-:Y:S02]  /*ac00*/  IADD3 R8, P0, R2, R11, RZ ;  /* 0x0000000b02087210 */ /* 0x001fe40007f1e0ff */
[----:B------:R-:W4:Y:S01]  /*ac10*/  LDL R11, [R1+0x86c] ;  /* 0x00086c00010b7983 */ /* 0x000f220000100800 */
[----:B------:R-:W-:Y:S02]  /*ac20*/  PRMT R168, RZ, 0x7610, R168 ;  /* 0x00007610ffa87816 */ /* 0x000fe400000000a8 */
[----:B------:R-:W-:Y:S01]  /*ac30*/  PRMT R165, RZ, 0x7610, R165 ;  /* 0x00007610ffa57816 */ /* 0x000fe200000000a5 */
[----:B--2---:R-:W-:Y:S02]  /*ac40*/  IMAD.X R9, R0, 0x1, R26, P0 ;  /* 0x0000000100097824 */ /* 0x004fe400000e061a */
[----:B------:R-:W2:Y:S04]  /*ac50*/  LDL R26, [R1+0x874] ;  /* 0x00087400011a7983 */ /* 0x000ea80000100800 */
[----:B------:R0:W2:Y:S02]  /*ac60*/  @P1 LDG.E.U8 R167, desc[UR20][R8.64] ;  /* 0x0000001408a71981 */ /* 0x0000a4000c1e1100 */
[----:B0-----:R-:W-:-:S02]  /*ac70*/  IADD3 R8, P0, R2, R10, RZ ;  /* 0x0000000a02087210 */ /* 0x001fc40007f1e0ff */
[----:B------:R-:W2:Y:S03]  /*ac80*/  LDL R10, [R1+0x878] ;  /* 0x00087800010a7983 */ /* 0x000ea60000100800 */
[----:B------:R-:W-:Y:S02]  /*ac90*/  IMAD.X R9, R0, 0x1, R6, P0 ;  /* 0x0000000100097824 */ /* 0x000fe400000e0606 */
[----:B------:R-:W2:Y:S04]  /*aca0*/  LDL R6, [R1+0x880] ;  /* 0x0008800001067983 */ /* 0x000ea80000100800 */
[----:B------:R0:W2:Y:S01]  /*acb0*/  @P1 LDG.E.U8 R168, desc[UR20][R8.64] ;  /* 0x0000001408a81981 */ /* 0x0000a2000c1e1100 */
[----:B------:R-:W-:-:S02]  /*acc0*/  ISETP.GT.AND P1, PT, R3, 0xc, PT ;  /* 0x0000000c0300780c */ /* 0x000fc40003f24270 */
[----:B0-----:R-:W-:Y:S02]  /*acd0*/  IADD3 R8, P0, R2, R5, RZ ;  /* 0x0000000502087210 */ /* 0x001fe40007f1e0ff */
[----:B------:R-:W2:Y:S03]  /*ace0*/  LDL R5, [R1+0x87c] ;  /* 0x00087c0001057983 */ /* 0x000ea60000100800 */
[----:B------:R-:W-:Y:S01]  /*acf0*/  IMAD.X R9, R0, 0x1, R25, P0 ;  /* 0x0000000100097824 */ /* 0x000fe200000e0619 */
[----:B------:R-:W-:Y:S01]  /*ad00*/  PRMT R166, RZ, 0x7610, R166 ;  /* 0x00007610ffa67816 */ /* 0x000fe200000000a6 */
[----:B------:R-:W2:Y:S04]  /*ad10*/  LDL R25, [R1+0x884] ;  /* 0x0008840001197983 */ /* 0x000ea80000100800 */
[----:B------:R0:W2:Y:S02]  /*ad20*/  @P1 LDG.E.U8 R165, desc[UR20][R8.64] ;  /* 0x0000001408a51981 */ /* 0x0000a4000c1e1100 */
[----:B0-----:R-:W-:-:S02]  /*ad30*/  IADD3 R8, P0, R2, R24, RZ ;  /* 0x0000001802087210 */ /* 0x001fc40007f1e0ff */
[----:B------:R-:W2:Y:S03]  /*ad40*/  LDL R24, [R1+0x890] ;  /* 0x0008900001187983 */ /* 0x000ea60000100800 */
[----:B---3--:R-:W-:Y:S02]  /*ad50*/  IMAD.X R9, R0, 0x1, R4, P0 ;  /* 0x0000000100097824 */ /* 0x008fe400000e0604 */
[----:B------:R-:W3:Y:S04]  /*ad60*/  LDL R4, [R1+0x888] ;  /* 0x0008880001047983 */ /* 0x000ee80000100800 */
[----:B------:R0:W3:Y:S01]  /*ad70*/  @P1 LDG.E.U8 R166, desc[UR20][R8.64] ;  /* 0x0000001408a61981 */ /* 0x0000e2000c1e1100 */
[----:B------:R-:W-:-:S02]  /*ad80*/  ISETP.GT.AND P1, PT, R3, 0xd, PT ;  /* 0x0000000d0300780c */ /* 0x000fc40003f24270 */
[----:B------:R-:W-:Y:S02]  /*ad90*/  PRMT R163, RZ, 0x7610, R163 ;  /* 0x00007610ffa37816 */ /* 0x000fe400000000a3 */
[----:B0-----:R-:W-:Y:S02]  /*ada0*/  IADD3 R8, P0, R2, R13, RZ ;  /* 0x0000000d02087210 */ /* 0x001fe40007f1e0ff */
[----:B------:R-:W3:Y:S03]  /*adb0*/  LDL R13, [R1+0x88c] ;  /* 0x00088c00010d7983 */ /* 0x000ee60000100800 */
[----:B------:R-:W-:Y:S01]  /*adc0*/  IMAD.X R9, R0, 0x1, R27, P0 ;  /* 0x0000000100097824 */ /* 0x000fe200000e061b */
[----:B------:R-:W-:Y:S01]  /*add0*/  PRMT R164, RZ, 0x7610, R164 ;  /* 0x00007610ffa47816 */ /* 0x000fe200000000a4 */
[----:B------:R-:W3:Y:S04]  /*ade0*/  LDL R27, [R1+0x894] ;  /* 0x00089400011b7983 */ /* 0x000ee80000100800 */
[----:B------:R4:W3:Y:S02]  /*adf0*/  @P1 LDG.E.U8 R163, desc[UR20][R8.64] ;  /* 0x0000001408a31981 */ /* 0x0008e4000c1e1100 */
[----:B----4-:R-:W-:-:S02]  /*ae00*/  IADD3 R8, P0, R2, R12, RZ ;  /* 0x0000000c02087210 */ /* 0x010fc40007f1e0ff */
[----:B------:R-:W4:Y:S03]  /*ae10*/  LDL R12, [R1+0x898] ;  /* 0x00089800010c7983 */ /* 0x000f260000100800 */
[----:B------:R-:W-:Y:S02]  /*ae20*/  IMAD.X R9, R0, 0x1, R11, P0 ;  /* 0x0000000100097824 */ /* 0x000fe400000e060b */
[----:B------:R-:W4:Y:S04]  /*ae30*/  LDL R11, [R1+0x8a0] ;  /* 0x0008a000010b7983 */ /* 0x000f280000100800 */
[----:B------:R2:W4:Y:S01]  /*ae40*/  @P1 LDG.E.U8 R164, desc[UR20][R8.64] ;  /* 0x0000001408a41981 */ /* 0x000522000c1e1100 */
[----:B------:R-:W-:-:S02]  /*ae50*/  ISETP.GT.AND P1, PT, R3, 0xe, PT ;  /* 0x0000000e0300780c */ /* 0x000fc40003f24270 */
[----:B------:R-:W-:Y:S02]  /*ae60*/  PRMT R160, RZ, 0x7610, R160 ;  /* 0x00007610ffa07816 */ /* 0x000fe400000000a0 */
[----:B------:R-:W-:Y:S02]  /*ae70*/  PRMT R162, RZ, 0x7610, R162 ;  /* 0x00007610ffa27816 */ /* 0x000fe400000000a2 */
[----:B--2---:R-:W-:Y:S02]  /*ae80*/  IADD3 R8, P0, R2, R10, RZ ;  /* 0x0000000a02087210 */ /* 0x004fe40007f1e0ff */
[----:B------:R-:W2:Y:S03]  /*ae90*/  LDL R10, [R1+0x89c] ;  /* 0x00089c00010a7983 */ /* 0x000ea60000100800 */
[----:B------:R-:W-:Y:S02]  /*aea0*/  IMAD.X R9, R0, 0x1, R26, P0 ;  /* 0x0000000100097824 */ /* 0x000fe400000e061a */
[----:B------:R-:W2:Y:S04]  /*aeb0*/  LDL R26, [R1+0x8a4] ;  /* 0x0008a400011a7983 */ /* 0x000ea80000100800 */
[----:B------:R0:W2:Y:S02]  /*aec0*/  @P1 LDG.E.U8 R160, desc[UR20][R8.64] ;  /* 0x0000001408a01981 */ /* 0x0000a4000c1e1100 */
[----:B0-----:R-:W-:-:S02]  /*aed0*/  IADD3 R8, P0, R2, R6, RZ ;  /* 0x0000000602087210 */ /* 0x001fc40007f1e0ff */
[----:B------:R-:W2:Y:S03]  /*aee0*/  LDL R6, [R1+0x8a8] ;  /* 0x0008a80001067983 */ /* 0x000ea60000100800 */
[----:B------:R-:W-:Y:S02]  /*aef0*/  IMAD.X R9, R0, 0x1, R5, P0 ;  /* 0x0000000100097824 */ /* 0x000fe400000e0605 */
[----:B------:R-:W2:Y:S04]  /*af00*/  LDL R5, [R1+0x8b0] ;  /* 0x0008b00001057983 */ /* 0x000ea80000100800 */
[----:B------:R3:W2:Y:S02]  /*af10*/  @P1 LDG.E.U8 R162, desc[UR20][R8.64] ;  /* 0x0000001408a21981 */ /* 0x0006a4000c1e1100 */
[----:B---3--:R-:W-:-:S02]  /*af20*/  IADD3 R8, P0, R2, R4, RZ ;  /* 0x0000000402087210 */ /* 0x008fc40007f1e0ff */
[----:B------:R-:W3:Y:S01]  /*af30*/  LDL R4, [R1+0x8ac] ;  /* 0x0008ac0001047983 */ /* 0x000ee20000100800 */
[----:B------:R-:W-:Y:S02]  /*af40*/  ISETP.GT.AND P1, PT, R3, 0xf, PT ;  /* 0x0000000f0300780c */ /* 0x000fe40003f24270 */
[----:B------:R-:W-:Y:S01]  /*af50*/  PRMT R157, RZ, 0x7610, R157 ;  /* 0x00007610ff9d7816 */ /* 0x000fe2000000009d */
[----:B------:R-:W-:Y:S01]  /*af60*/  IMAD.X R9, R0, 0x1, R25, P0 ;  /* 0x0000000100097824 */ /* 0x000fe200000e0619 */
[----:B------:R-:W-:Y:S01]  /*af70*/  PRMT R159, RZ, 0x7610, R159 ;  /* 0x00007610ff9f7816 */ /* 0x000fe2000000009f */
[----:B------:R-:W3:Y:S08]  /*af80*/  LDL R25, [R1+0x8b4] ;  /* 0x0008b40001197983 */ /* 0x000ef00000100800 */
[----:B------:R0:W3:Y:S02]  /*af90*/  @P1 LDG.E.U8 R157, desc[UR20][R8.64] ;  /* 0x00000014089d1981 */ /* 0x0000e4000c1e1100 */
[----:B0-----:R-:W-:-:S02]  /*afa0*/  IADD3 R8, P0, R2, R24, RZ ;  /* 0x0000001802087210 */ /* 0x001fc40007f1e0ff */
[----:B------:R-:W3:Y:S03]  /*afb0*/  LDL R24, [R1+0x8b8] ;  /* 0x0008b80001187983 */ /* 0x000ee60000100800 */
[----:B------:R-:W-:Y:S02]  /*afc0*/  IMAD.X R9, R0, 0x1, R13, P0 ;  /* 0x0000000100097824 */ /* 0x000fe400000e060d */
[----:B------:R-:W3:Y:S04]  /*afd0*/  LDL R13, [R1+0x8c0] ;  /* 0x0008c000010d7983 */ /* 0x000ee80000100800 */
[----:B------:R4:W3:Y:S01]  /*afe0*/  @P1 LDG.E.U8 R159, desc[UR20][R8.64] ;  /* 0x00000014089f1981 */ /* 0x0008e2000c1e1100 */
[----:B------:R-:W-:-:S02]  /*aff0*/  ISETP.GT.AND P1, PT, R3, 0x10, PT ;  /* 0x000000100300780c */ /* 0x000fc40003f24270 */
[----:B------:R-:W-:Y:S02]  /*b000*/  PRMT R161, RZ, 0x7610, R161 ;  /* 0x00007610ffa17816 */ /* 0x000fe400000000a1 */
[----:B----4-:R-:W-:Y:S02]  /*b010*/  IADD3 R8, P0, R2, R12, RZ ;  /* 0x0000000c02087210 */ /* 0x010fe40007f1e0ff */
[----:B------:R-:W4:Y:S03]  /*b020*/  LDL R12, [R1+0x8bc] ;  /* 0x0008bc00010c7983 */ /* 0x000f260000100800 */
[----:B------:R-:W-:Y:S01]  /*b030*/  IMAD.X R9, R0, 0x1, R27, P0 ;  /* 0x0000000100097824 */ /* 0x000fe200000e061b */
[----:B------:R-:W-:Y:S01]  /*b040*/  PRMT R220, RZ, 0x7610, R220 ;  /* 0x00007610ffdc7816 */ /* 0x000fe200000000dc */
[----:B------:R-:W4:Y:S04]  /*b050*/  LDL R27, [R1+0x8c4] ;  /* 0x0008c400011b7983 */ /* 0x000f280000100800 */
[----:B------:R0:W4:Y:S02]  /*b060*/  @P1 LDG.E.U8 R161, desc[UR20][R8.64] ;  /* 0x0000001408a11981 */ /* 0x000124000c1e1100 */
[----:B0-----:R-:W-:-:S02]  /*b070*/  IADD3 R8, P0, R2, R11, RZ ;  /* 0x0000000b02087210 */ /* 0x001fc40007f1e0ff */
[----:B------:R-:W4:Y:S01]  /*b080*/  LDL R11, [R1+0x8c8] ;  /* 0x0008c800010b7983 */ /* 0x000f220000100800 */
[----:B------:R-:W-:Y:S02]  /*b090*/  PRMT R158, RZ, 0x7610, R158 ;  /* 0x00007610ff9e7816 */ /* 0x000fe4000000009e */
[----:B--2---:R-:W-:Y:S02]  /*b0a0*/  IMAD.X R9, R0, 0x1, R10, P0 ;  /* 0x0000000100097824 */ /* 0x004fe400000e060a */
        /* <DEDUP_REMOVED lines=30> */
[----:B------:R-:W4:Y:S03]  /*b290*/  LDL R11, [R1+0x8ec] ;  /* 0x0008ec00010b7983 */ /* 0x000f260000100800 */
[----:B------:R-:W-:Y:S01]  /*b2a0*/  IMAD.X R9, R0, 0x1, R27, P0 ;  /* 0x0000000100097824 */ /* 0x000fe200000e061b */
[----:B------:R-:W-:Y:S01]  /*b2b0*/  PRMT R217, RZ, 0x7610, R217 ;  /* 0x00007610ffd97816 */ /* 0x000fe200000000d9 */
[----:B------:R-:W4:Y:S04]  /*b2c0*/  LDL R27, [R1+0x904] ;  /* 0x00090400011b7983 */ /* 0x000f280000100800 */
[----:B------:R2:W4:Y:S02]  /*b2d0*/  @P1 LDG.E.U8 R155, desc[UR20][R8.64] ;  /* 0x00000014089b1981 */ /* 0x000524000c1e1100 */
[----:B--2---:R-:W-:-:S02]  /*b2e0*/  IADD3 R8, P0, R2, R10, RZ ;  /* 0x0000000a02087210 */ /* 0x004fc40007f1e0ff */
[----:B------:R-:W2:Y:S03]  /*b2f0*/  LDL R10, [R1+0x8f8] ;  /* 0x0008f800010a7983 */ /* 0x000ea60000100800 */
[----:B------:R-:W-:Y:S02]  /*b300*/  IMAD.X R9, R0, 0x1, R6, P0 ;  /* 0x0000000100097824 */ /* 0x000fe400000e0606 */
[----:B------:R-:W2:Y:S04]  /*b310*/  LDL R6, [R1+0x8f4] ;  /* 0x0008f40001067983 */ /* 0x000ea80000100800 */
[----:B------:R0:W2:Y:S02]  /*b320*/  @P1 LDG.E.U8 R217, desc[UR20][R8.64] ;  /* 0x0000001408d91981 */ /* 0x0000a4000c1e1100 */
[----:B0-----:R-:W-:-:S02]  /*b330*/  IADD3 R8, P0, R2, R5, RZ ;  /* 0x0000000502087210 */ /* 0x001fc40007f1e0ff */
[----:B------:R-:W2:Y:S03]  /*b340*/  LDL R5, [R1+0x900] ;  /* 0x0009000001057983 */ /* 0x000ea60000100800 */
[----:B---3--:R-:W-:Y:S02]  /*b350*/  IMAD.X R9, R0, 0x1, R4, P0 ;  /* 0x0000000100097824 */ /* 0x008fe400000e0604 */
[----:B------:R-:W3:Y:S01]  /*b360*/  LDL R4, [R1+0x8fc] ;  /* 0x0008fc0001047983 */ /* 0x000ee20000100800 */
[----:B------:R-:W-:Y:S02]  /*b370*/  ISETP.GT.AND P1, PT, R3, 0x14, PT ;  /* 0x000000140300780c */ /* 0x000fe40003f24270 */
[----:B------:R-:W-:Y:S02]  /*b380*/  PRMT R154, RZ, 0x7610, R154 ;  /* 0x00007610ff9a7816 */ /* 0x000fe4000000009a */
[----:B------:R-:W-:-:S09]  /*b390*/  PRMT R216, RZ, 0x7610, R216 ;  /* 0x00007610ffd87816 */ /* 0x000fd200000000d8 */
[----:B------:R0:W3:Y:S02]  /*b3a0*/  @P1 LDG.E.U8 R154, desc[UR20][R8.64] ;  /* 0x00000014089a1981 */ /* 0x0000e4000c1e1100 */
[----:B0-----:R-:W-:Y:S02]  /*b3b0*/  IADD3 R8, P0, R2, R26, RZ ;  /* 0x0000001a02087210 */ /* 0x001fe40007f1e0ff */
[----:B------:R-:W-:Y:S01]  /*b3c0*/  PRMT R153, RZ, 0x7610, R153 ;  /* 0x00007610ff997816 */ /* 0x000fe20000000099 */
[----:B------:R-:W3:Y:S02]  /*b3d0*/  LDL R26, [R1+0x920] ;  /* 0x00092000011a7983 */ /* 0x000ee40000100800 */
[----:B------:R-:W-:Y:S02]  /*b3e0*/  IMAD.X R9, R0, 0x1, R24, P0 ;  /* 0x0000000100097824 */ /* 0x000fe400000e0618 */
[----:B------:R-:W3:Y:S04]  /*b3f0*/  LDL R24, [R1+0x910] ;  /* 0x0009100001187983 */ /* 0x000ee80000100800 */
[----:B------:R0:W3:Y:S01]  /*b400*/  @P1 LDG.E.U8 R216, desc[UR20][R8.64] ;  /* 0x0000001408d81981 */ /* 0x0000e2000c1e1100 */
[----:B------:R-:W-:-:S02]  /*b410*/  ISETP.GT.AND P1, PT, R3, 0x15, PT ;  /* 0x000000150300780c */ /* 0x000fc40003f24270 */
        /* <DEDUP_REMOVED lines=22> */
[----:B------:R-:W-:-:S06]  /*b580*/  PRMT R214, RZ, 0x7610, R214 ;  /* 0x00007610ffd67816 */ /* 0x000fcc00000000d6 */
[----:B------:R0:W3:Y:S01]  /*b590*/  @P1 LDG.E.U8 R214, desc[UR20][R8.64] ;  /* 0x0000001408d61981 */ /* 0x0000e2000c1e1100 */
[----:B------:R-:W-:Y:S02]  /*b5a0*/  ISETP.GT.AND P1, PT, R3, 0x17, PT ;  /* 0x000000170300780c */ /* 0x000fe40003f24270 */
[----:B------:R-:W-:Y:S02]  /*b5b0*/  PRMT R23, RZ, 0x7610, R23 ;  /* 0x00007610ff177816 */ /* 0x000fe40000000017 */
[----:B0-----:R-:W-:Y:S02]  /*b5c0*/  IADD3 R8, P0, R2, R28, RZ ;  /* 0x0000001c02087210 */ /* 0x001fe40007f1e0ff */
[----:B------:R-:W-:Y:S01]  /*b5d0*/  PRMT R213, RZ, 0x7610, R213 ;  /* 0x00007610ffd57816 */ /* 0x000fe200000000d5 */
[----:B------:R-:W3:Y:S02]  /*b5e0*/  LDL R28, [R1+0x950] ;  /* 0x00095000011c7983 */ /* 0x000ee40000100800 */
[----:B------:R-:W-:Y:S01]  /*b5f0*/  IMAD.X R9, R0, 0x1, R27, P0 ;  /* 0x0000000100097824 */ /* 0x000fe200000e061b */
[----:B------:R-:W-:Y:S01]  /*b600*/  PRMT R22, RZ, 0x7610, R22 ;  /* 0x00007610ff167816 */ /* 0x000fe20000000016 */
[----:B------:R-:W3:Y:S04]  /*b610*/  LDL R27, [R1+0x94c] ;  /* 0x00094c00011b7983 */ /* 0x000ee80000100800 */
[----:B------:R0:W3:Y:S02]  /*b620*/  @P1 LDG.E.U8 R23, desc[UR20][R8.64] ;  /* 0x0000001408171981 */ /* 0x0000e4000c1e1100 */
[----:B0-----:R-:W-:-:S02]  /*b630*/  IADD3 R8, P0, R2, R24, RZ ;  /* 0x0000001802087210 */ /* 0x001fc40007f1e0ff */
[----:B------:R-:W3:Y:S03]  /*b640*/  LDL R24, [R1+0x948] ;  /* 0x0009480001187983 */ /* 0x000ee60000100800 */
[----:B------:R-:W-:Y:S02]  /*b650*/  IMAD.X R9, R0, 0x1, R13, P0 ;  /* 0x0000000100097824 */ /* 0x000fe400000e060d */
[----:B------:R-:W3:Y:S04]  /*b660*/  LDL R13, [R1+0x944] ;  /* 0x00094400010d7983 */ /* 0x000ee80000100800 */
[----:B------:R4:W3:Y:S01]  /*b670*/  @P1 LDG.E.U8 R213, desc[UR20][R8.64] ;  /* 0x0000001408d51981 */ /* 0x0008e2000c1e1100 */
[----:B------:R-:W-:-:S02]  /*b680*/  ISETP.GT.AND P1, PT, R3, 0x18, PT ;  /* 0x000000180300780c */ /* 0x000fc40003f24270 */
[----:B----4-:R-:W-:Y:S02]  /*b690*/  IADD3 R8, P0, R2, R12, RZ ;  /* 0x0000000c02087210 */ /* 0x010fe40007f1e0ff */
[----:B------:R-:W4:Y:S03]  /*b6a0*/  LDL R12, [R1+0x958] ;  /* 0x00095800010c7983 */ /* 0x000f260000100800 */
[----:B------:R-:W-:Y:S01]  /*b6b0*/  IMAD.X R9, R0, 0x1, R11, P0 ;  /* 0x0000000100097824 */ /* 0x000fe200000e060b */
[----:B------:R-:W-:Y:S01]  /*b6c0*/  PRMT R212, RZ, 0x7610, R212 ;  /* 0x00007610ffd47816 */ /* 0x000fe200000000d4 */
[----:B------:R-:W4:Y:S04]  /*b6d0*/  LDL R11, [R1+0x954] ;  /* 0x00095400010b7983 */ /* 0x000f280000100800 */
[----:B------:R0:W4:Y:S02]  /*b6e0*/  @P1 LDG.E.U8 R22, desc[UR20][R8.64] ;  /* 0x0000001408161981 */ /* 0x000124000c1e1100 */
[----:B0-----:R-:W-:-:S02]  /*b6f0*/  IADD3 R8, P0, R2, R26, RZ ;  /* 0x0000001a02087210 */ /* 0x001fc40007f1e0ff */
[----:B------:R-:W-:Y:S01]  /*b700*/  PRMT R21, RZ, 0x7610, R21 ;  /* 0x00007610ff157816 */ /* 0x000fe20000000015 */
[----:B------:R-:W4:Y:S02]  /*b710*/  LDL R26, [R1+0x960] ;  /* 0x00096000011a7983 */ /* 0x000f240000100800 */
[----:B------:R-:W-:Y:S01]  /*b720*/  IMAD.X R9, R0, 0x1, R25, P0 ;  /* 0x0000000100097824 */ /* 0x000fe200000e0619 */
[C---:B------:R-:W-:Y:S01]  /*b730*/  ISETP.GT.AND P4, PT, R3.reuse, 0x1a, PT ;  /* 0x0000001a0300780c */ /* 0x040fe20003f84270 */
[----:B------:R-:W4:Y:S04]  /*b740*/  LDL R25, [R1+0x95c] ;  /* 0x00095c0001197983 */ /* 0x000f280000100800 */
[----:B------:R2:W4:Y:S01]  /*b750*/  @P1 LDG.E.U8 R212, desc[UR20][R8.64] ;  /* 0x0000001408d41981 */ /* 0x000522000c1e1100 */
[----:B------:R-:W-:-:S02]  /*b760*/  ISETP.GT.AND P0, PT, R3, 0x19, PT ;  /* 0x000000190300780c */ /* 0x000fc40003f04270 */
        /* <DEDUP_REMOVED lines=9> */
[----:B------:R-:W-:Y:S02]  /*b800*/  PRMT R20, RZ, 0x7610, R20 ;  /* 0x00007610ff147816 */ /* 0x000fe40000000014 */
[----:B------:R-:W-:-:S04]  /*b810*/  ISETP.GT.AND P3, PT, R3, 0x1b, PT ;  /* 0x0000001b0300780c */ /* 0x000fc80003f64270 */
[----:B------:R0:W3:Y:S01]  /*b820*/  @P4 LDG.E.U8 R20, desc[UR20][R8.64] ;  /* 0x0000001408144981 */ /* 0x0000e2000c1e1100 */
[----:B------:R-:W-:Y:S02]  /*b830*/  PRMT R19, RZ, 0x7610, R19 ;  /* 0x00007610ff137816 */ /* 0x000fe40000000013 */
[----:B------:R-:W-:Y:S02]  /*b840*/  ISETP.GT.AND P2, PT, R3, 0x1c, PT ;  /* 0x0000001c0300780c */ /* 0x000fe40003f44270 */
[----:B------:R-:W-:Y:S02]  /*b850*/  PRMT R18, RZ, 0x7610, R18 ;  /* 0x00007610ff127816 */ /* 0x000fe40000000012 */
[----:B0-----:R-:W-:Y:S02]  /*b860*/  IADD3 R8, P1, R2, R24, RZ ;  /* 0x0000001802087210 */ /* 0x001fe40007f3e0ff */
[----:B------:R-:W3:Y:S03]  /*b870*/  LDL R24, [R1+0x970] ;  /* 0x0009700001187983 */ /* 0x000ee60000100800 */
[----:B------:R-:W-:-:S05]  /*b880*/  IMAD.X R9, R0, 0x1, R13, P1 ;  /* 0x0000000100097824 */ /* 0x000fca00008e060d */
[----:B------:R4:W3:Y:S02]  /*b890*/  @P3 LDG.E.U8 R19, desc[UR20][R8.64] ;  /* 0x0000001408133981 */ /* 0x0008e4000c1e1100 */
[----:B----4-:R-:W-:-:S05]  /*b8a0*/  IADD3 R8, P1, R2, R12, RZ ;  /* 0x0000000c02087210 */ /* 0x010fca0007f3e0ff */
[----:B------:R-:W-:-:S05]  /*b8b0*/  IMAD.X R9, R0, 0x1, R11, P1 ;  /* 0x0000000100097824 */ /* 0x000fca00008e060b */
[----:B------:R2:W4:Y:S02]  /*b8c0*/  @P2 LDG.E.U8 R18, desc[UR20][R8.64] ;  /* 0x0000001408122981 */ /* 0x000524000c1e1100 */
[----:B--2---:R-:W-:Y:S02]  /*b8d0*/  IADD3 R8, P5, R2, R6, RZ ;  /* 0x0000000602087210 */ /* 0x004fe40007fbe0ff */
[----:B------:R-:W2:Y:S03]  /*b8e0*/  LDL R6, [R1+0x96c] ;  /* 0x00096c0001067983 */ /* 0x000ea60000100800 */
[----:B------:R-:W-:Y:S02]  /*b8f0*/  IMAD.X R9, R0, 0x1, R5, P5 ;  /* 0x0000000100097824 */ /* 0x000fe400028e0605 */
[----:B------:R-:W4:Y:S01]  /*b900*/  LDL R5, [R1+0x980] ;  /* 0x0009800001057983 */ /* 0x000f220000100800 */
[----:B---3--:R-:W-:-:S03]  /*b910*/  IADD3 R12, P5, R2, R4, RZ ;  /* 0x00000004020c7210 */ /* 0x008fc60007fbe0ff */
[----:B------:R-:W3:Y:S01]  /*b920*/  LDL R4, [R1+0x97c] ;  /* 0x00097c0001047983 */ /* 0x000ee20000100800 */
[----:B------:R-:W-:Y:S02]  /*b930*/  ISETP.GT.AND P1, PT, R3, 0x1d, PT ;  /* 0x0000001d0300780c */ /* 0x000fe40003f24270 */
[----:B------:R-:W-:Y:S02]  /*b940*/  PRMT R17, RZ, 0x7610, R17 ;  /* 0x00007610ff117816 */ /* 0x000fe40000000011 */
[----:B------:R-:W-:-:S05]  /*b950*/  IADD3 R10, P6, R2, R10, RZ ;  /* 0x0000000a020a7210 */ /* 0x000fca0007fde0ff */
[----:B------:R-:W-:-:S04]  /*b960*/  IMAD.X R11, R0, 0x1, R33, P6 ;  /* 0x00000001000b7824 */ /* 0x000fc800030e0621 */
[----:B------:R0:W3:Y:S02]  /*b970*/  @P1 LDG.E.U8 R17, desc[UR20][R8.64] ;  /* 0x0000001408111981 */ /* 0x0000e4000c1e1100 */
[----:B0-----:R-:W-:-:S05]  /*b980*/  IADD3 R8, P6, R2, R32, RZ ;  /* 0x0000002002087210 */ /* 0x001fca0007fde0ff */
[C---:B------:R-:W-:Y:S01]  /*b990*/  IMAD.X R9, R0.reuse, 0x1, R31, P6 ;  /* 0x0000000100097824 */ /* 0x040fe200030e061f */
[----:B------:R-:W-:Y:S01]  /*b9a0*/  ISETP.GT.AND P6, PT, R3, 0x1f, PT ;  /* 0x0000001f0300780c */ /* 0x000fe20003fc4270 */
[----:B------:R-:W-:Y:S01]  /*b9b0*/  IMAD.X R13, R0, 0x1, R34, P5 ;  /* 0x00000001000d7824 */ /* 0x000fe200028e0622 */
[----:B------:R-:W-:Y:S02]  /*b9c0*/  PRMT R15, RZ, 0x7610, R15 ;  /* 0x00007610ff0f7816 */ /* 0x000fe4000000000f */
[----:B------:R-:W-:-:S06]  /*b9d0*/  PRMT R210, RZ, 0x7610, R210 ;  /* 0x00007610ffd27816 */ /* 0x000fcc00000000d2 */
[----:B------:R-:W3:Y:S04]  /*b9e0*/  @P0 LDG.E.U8 R210, desc[UR20][R12.64] ;  /* 0x000000140cd20981 */ /* 0x000ee8000c1e1100 */
[----:B------:R0:W3:Y:S01]  /*b9f0*/  @P6 LDG.E.U8 R15, desc[UR20][R8.64] ;  /* 0x00000014080f6981 */ /* 0x0000e2000c1e1100 */
[----:B------:R-:W-:Y:S02]  /*ba00*/  PRMT R211, RZ, 0x7610, R211 ;  /* 0x00007610ffd37816 */ /* 0x000fe400000000d3 */
[----:B0-----:R-:W-:-:S05]  /*ba10*/  IADD3 R8, P0, R2, R30, RZ ;  /* 0x0000001e02087210 */ /* 0x001fca0007f1e0ff */
[----:B------:R-:W-:-:S05]  /*ba20*/  IMAD.X R9, R0, 0x1, R29, P0 ;  /* 0x0000000100097824 */ /* 0x000fca00000e061d */
        /* <DEDUP_REMOVED lines=11> */
[----:B--2---:R-:W-:Y:S02]  /*bae0*/  IMAD.X R9, R0, 0x1, R6, P0 ;  /* 0x0000000100097824 */ /* 0x004fe400000e0606 */
[----:B------:R-:W2:Y:S04]  /*baf0*/  LDL R6, [R1+0x990] ;  /* 0x0009900001067983 */ /* 0x000ea80000100800 */
[----:B------:R4:W2:Y:S02]  /*bb00*/  @P1 LDG.E.U8 R206, desc[UR20][R8.64] ;  /* 0x0000001408ce1981 */ /* 0x0008a4000c1e1100 */
[----:B----4-:R-:W-:Y:S02]  /*bb10*/  IADD3 R8, P0, R2, R5, RZ ;  /* 0x0000000502087210 */ /* 0x010fe40007f1e0ff */
[----:B------:R-:W4:Y:S03]  /*bb20*/  LDL R5, [R1+0x98c] ;  /* 0x00098c0001057983 */ /* 0x000f260000100800 */
[----:B---3--:R-:W-:-:S02]  /*bb30*/  IMAD.X R9, R0, 0x1, R4, P0 ;  /* 0x0000000100097824 */ /* 0x008fc400000e0604 */
[----:B------:R-:W3:Y:S01]  /*bb40*/  LDL R4, [R1+0x798] ;  /* 0x0007980001047983 */ /* 0x000ee20000100800 */
[----:B------:R-:W-:Y:S02]  /*bb50*/  ISETP.GT.AND P5, PT, R3, 0x1e, PT ;  /* 0x0000001e0300780c */ /* 0x000fe40003fa4270 */
[----:B------:R-:W-:Y:S02]  /*bb60*/  PRMT R16, RZ, 0x7610, R16 ;  /* 0x00007610ff107816 */ /* 0x000fe40000000010 */
[----:B------:R-:W-:Y:S02]  /*bb70*/  PRMT R207, RZ, 0x7610, R207 ;  /* 0x00007610ffcf7816 */ /* 0x000fe400000000cf */
[----:B------:R-:W-:-:S07]  /*bb80*/  PRMT R205, RZ, 0x7610, R205 ;  /* 0x00007610ffcd7816 */ /* 0x000fce00000000cd */
[----:B------:R-:W3:Y:S04]  /*bb90*/  @P5 LDG.E.U8 R16, desc[UR20][R10.64] ;  /* 0x000000140a105981 */ /* 0x000ee8000c1e1100 */
[----:B------:R0:W3:Y:S01]  /*bba0*/  @P5 LDG.E.U8 R207, desc[UR20][R8.64] ;  /* 0x0000001408cf5981 */ /* 0x0000e2000c1e1100 */
[----:B------:R-:W-:Y:S02]  /*bbb0*/  LOP3.LUT R188, R188, 0xffff, RZ, 0xc0, !PT ;  /* 0x0000ffffbcbc7812 */ /* 0x000fe400078ec0ff */
[----:B------:R-:W-:Y:S02]  /*bbc0*/  LOP3.LUT R186, R186, 0xffff, RZ, 0xc0, !PT ;  /* 0x0000ffffbaba7812 */ /* 0x000fe400078ec0ff */
[----:B------:R-:W-:Y:S02]  /*bbd0*/  LOP3.LUT R184, R184, 0xffff, RZ, 0xc0, !PT ;  /* 0x0000ffffb8b87812 */ /* 0x000fe400078ec0ff */
[----:B------:R-:W-:-:S02]  /*bbe0*/  LOP3.LUT R182, R182, 0xffff, RZ, 0xc0, !PT ;  /* 0x0000ffffb6b67812 */ /* 0x000fc400078ec0ff */
[----:B------:R-:W-:Y:S02]  /*bbf0*/  LOP3.LUT R180, R180, 0xffff, RZ, 0xc0, !PT ;  /* 0x0000ffffb4b47812 */ /* 0x000fe400078ec0ff */
[----:B------:R-:W-:Y:S02]  /*bc00*/  LOP3.LUT R178, R178, 0xffff, RZ, 0xc0, !PT ;  /* 0x0000ffffb2b27812 */ /* 0x000fe400078ec0ff */
        /* <DEDUP_REMOVED lines=10> */
[----:B------:R-:W-:Y:S02]  /*bcb0*/  PRMT R186, R188, 0x3340, R186 ;  /* 0x00003340bcba7816 */ /* 0x000fe400000000ba */
[----:B0-----:R-:W-:Y:S02]  /*bcc0*/  PRMT R8, R184, 0x3340, R182 ;  /* 0x00003340b8087816 */ /* 0x001fe400000000b6 */
[----:B------:R-:W-:Y:S02]  /*bcd0*/  PRMT R178, R180, 0x3340, R178 ;  /* 0x00003340b4b27816 */ /* 0x000fe400000000b2 */
[----:B------:R-:W-:Y:S02]  /*bce0*/  PRMT R9, R177, 0x3340, R175 ;  /* 0x00003340b1097816 */ /* 0x000fe400000000af */
[----:B------:R-:W-:Y:S02]  /*bcf0*/  PRMT R171, R173, 0x3340, R171 ;  /* 0x00003340adab7816 */ /* 0x000fe400000000ab */
[----:B------:R-:W-:-:S02]  /*bd00*/  PRMT R10, R169, 0x3340, R167 ;  /* 0x00003340a90a7816 */ /* 0x000fc400000000a7 */
[----:B------:R-:W-:Y:S02]  /*bd10*/  PRMT R163, R165, 0x3340, R163 ;  /* 0x00003340a5a37816 */ /* 0x000fe400000000a3 */
[----:B------:R-:W-:Y:S02]  /*bd20*/  PRMT R11, R160, 0x3340, R157 ;  /* 0x00003340a00b7816 */ /* 0x000fe4000000009d */
[----:B------:R-:W-:Y:S02]  /*bd30*/  PRMT R8, R186, 0x5410, R8 ;  /* 0x00005410ba087816 */ /* 0x000fe40000000008 */
[----:B------:R-:W-:Y:S02]  /*bd40*/  PRMT R9, R178, 0x5410, R9 ;  /* 0x00005410b2097816 */ /* 0x000fe40000000009 */
[----:B------:R-:W-:Y:S02]  /*bd50*/  PRMT R10, R171, 0x5410, R10 ;  /* 0x00005410ab0a7816 */ /* 0x000fe4000000000a */
[----:B------:R-:W-:Y:S01]  /*bd60*/  PRMT R11, R163, 0x5410, R11 ;  /* 0x00005410a30b7816 */ /* 0x000fe2000000000b */
[----:B------:R0:W-:Y:S01]  /*bd70*/  STL [R1+0x1414], R2 ;  /* 0x0014140201007387 */ /* 0x0001e20000100800 */
        /* <DEDUP_REMOVED lines=15> */
[----:B------:R-:W-:Y:S01]  /*be70*/  LOP3.LUT R159, R159, 0xffff, RZ, 0xc0, !PT ;  /* 0x0000ffff9f9f7812 */ /* 0x000fe200078ec0ff */
[----:B------:R1:W-:Y:S01]  /*be80*/  STL [R1+0x140c], R0 ;  /* 0x00140c0001007387 */ /* 0x0003e20000100800 */
[----:B------:R-:W-:Y:S02]  /*be90*/  PRMT R189, R190, 0x3340, R189 ;  /* 0x00003340bebd7816 */ /* 0x000fe400000000bd */
[----:B------:R-:W-:Y:S01]  /*bea0*/  PRMT R181, R183, 0x3340, R181 ;  /* 0x00003340b7b57816 */ /* 0x000fe200000000b5 */
[----:B------:R-:W3:Y:S01]  /*beb0*/  LDL R25, [R1+0x998] ;  /* 0x0009980001197983 */ /* 0x000ee20000100800 */
[----:B------:R-:W-:-:S02]  /*bec0*/  PRMT R172, R174, 0x3340, R172 ;  /* 0x00003340aeac7816 */ /* 0x000fc400000000ac */
[----:B------:R-:W-:Y:S01]  /*bed0*/  PRMT R164, R166, 0x3340, R164 ;  /* 0x00003340a6a47816 */ /* 0x000fe200000000a4 */
[----:B------:R-:W3:Y:S04]  /*bee0*/  LDL R28, [R1+0x76c] ;  /* 0x00076c00011c7983 */ /* 0x000ee80000100800 */
[----:B------:R-:W3:Y:S01]  /*bef0*/  LDL R27, [R1+0x75c] ;  /* 0x00075c00011b7983 */ /* 0x000ee20000100800 */
[----:B--2---:R-:W-:-:S03]  /*bf00*/  IADD3 R12, P0, R2, R6, RZ ;  /* 0x00000006020c7210 */ /* 0x004fc60007f1e0ff */
[----:B0-----:R-:W2:Y:S02]  /*bf10*/  LDL R2, [R1+0x78c] ;  /* 0x00078c0001027983 */ /* 0x001ea40000100800 */
[----:B----4-:R-:W-:-:S05]  /*bf20*/  IMAD.X R13, R0, 0x1, R5, P0 ;  /* 0x00000001000d7824 */ /* 0x010fca00000e0605 */
[----:B------:R0:W4:Y:S01]  /*bf30*/  @P6 LDG.E.U8 R205, desc[UR20][R12.64] ;  /* 0x000000140ccd6981 */ /* 0x000122000c1e1100 */
[----:B------:R-:W-:Y:S01]  /*bf40*/  BAR.SYNC.DEFER_BLOCKING 0x0 ;  /* 0x0000000000007b1d */ /* 0x000fe20000010000 */
[----:B------:R-:W-:-:S05]  /*bf50*/  ISETP.GE.AND P0, PT, R14, R3, PT ;  /* 0x000000030e00720c */ /* 0x000fca0003f06270 */
[----:B------:R-:W0:Y:S04]  /*bf60*/  LDL R12, [R1+0x77c] ;  /* 0x00077c00010c7983 */ /* 0x000e280000100800 */
[----:B-1----:R-:W4:Y:S04]  /*bf70*/  LDL.LU R0, [R1+0x758] ;  /* 0x0007580001007983 */ /* 0x002f280000300800 */
[----:B------:R-:W4:Y:S04]  /*bf80*/  LDL.LU R224, [R1+0x760] ;  /* 0x0007600001e07983 */ /* 0x000f280000300800 */
[----:B------:R-:W4:Y:S04]  /*bf90*/  LDL.LU R223, [R1+0x768] ;  /* 0x0007680001df7983 */ /* 0x000f280000300800 */
[----:B---3--:R1:W-:Y:S04]  /*bfa0*/  STS.128 [R4+UR4], R8 ;  /* 0x0000000804007988 */ /* 0x0083e80008000c04 */
[----:B------:R-:W3:Y:S04]  /*bfb0*/  LDL.LU R6, [R1+0x770] ;  /* 0x0007700001067983 */ /* 0x000ee80000300800 */
[----:B------:R-:W4:Y:S01]  /*bfc0*/  LDL.LU R5, [R1+0x778] ;  /* 0x0007780001057983 */ /* 0x000f220000300800 */
[----:B-1----:R-:W-:-:S02]  /*bfd0*/  PRMT R8, R187, 0x3340, R185 ;  /* 0x00003340bb087816 */ /* 0x002fc400000000b9 */
[----:B------:R-:W-:Y:S02]  /*bfe0*/  PRMT R9, R179, 0x3340, R176 ;  /* 0x00003340b3097816 */ /* 0x000fe400000000b0 */
[----:B------:R-:W-:Y:S02]  /*bff0*/  PRMT R10, R170, 0x3340, R168 ;  /* 0x00003340aa0a7816 */ /* 0x000fe400000000a8 */
[----:B------:R-:W-:Y:S02]  /*c000*/  PRMT R11, R162, 0x3340, R159 ;  /* 0x00003340a20b7816 */ /* 0x000fe4000000009f */
[----:B------:R-:W-:Y:S02]  /*c010*/  PRMT R8, R189, 0x5410, R8 ;  /* 0x00005410bd087816 */ /* 0x000fe40000000008 */
[----:B------:R-:W-:Y:S02]  /*c020*/  PRMT R9, R181, 0x5410, R9 ;  /* 0x00005410b5097816 */ /* 0x000fe40000000009 */
[----:B------:R-:W-:-:S02]  /*c030*/  PRMT R10, R172, 0x5410, R10 ;  /* 0x00005410ac0a7816 */ /* 0x000fc4000000000a */
[----:B------:R-:W-:-:S05]  /*c040*/  PRMT R11, R164, 0x5410, R11 ;  /* 0x00005410a40b7816 */ /* 0x000fca000000000b */
[----:B------:R1:W-:Y:S04]  /*c050*/  STS.128 [R4+UR4+0x1000], R8 ;  /* 0x0010000804007988 */ /* 0x0003e80008000c04 */
[----:B-1----:R-:W3:Y:S04]  /*c060*/  LDL.LU R4, [R1+0x780] ;  /* 0x0007800001047983 */ /* 0x002ee80000300800 */
[----:B------:R-:W4:Y:S01]  /*c070*/  LDL.LU R14, [R1+0x788] ;  /* 0x00078800010e7983 */ /* 0x000f220000300800 */
[----:B------:R-:W-:Y:S02]  /*c080*/  LOP3.LUT R161, R161, 0xffff, RZ, 0xc0, !PT ;  /* 0x0000ffffa1a17812 */ /* 0x000fe400078ec0ff */
[----:B------:R-:W-:Y:S01]  /*c090*/  LOP3.LUT R158, R158, 0xffff, RZ, 0xc0, !PT ;  /* 0x0000ffff9e9e7812 */ /* 0x000fe200078ec0ff */
[----:B------:R-:W3:Y:S01]  /*c0a0*/  LDL R26, [R1+0x74c] ;  /* 0x00074c00011a7983 */ /* 0x000ee20000100800 */
        /* <DEDUP_REMOVED lines=14> */
[----:B------:R-:W-:Y:S02]  /*c190*/  PRMT R158, R161, 0x3340, R158 ;  /* 0x00003340a19e7816 */ /* 0x000fe4000000009e */
        /* <DEDUP_REMOVED lines=9> */
[----:B------:R-:W-:-:S02]  /*c230*/  PRMT R10, R21, 0x5410, R10 ;  /* 0x00005410150a7816 */ /* 0x000fc4000000000a */
[----:B------:R-:W-:Y:S02]  /*c240*/  PRMT R11, R17, 0x5410, R11 ;  /* 0x00005410110b7816 */ /* 0x000fe4000000000b */
[----:B------:R-:W-:-:S03]  /*c250*/  SHF.R.S32.HI R24, RZ, 0x1f, R7 ;  /* 0x0000001fff187819 */ /* 0x000fc60000011407 */
[----:B------:R1:W-:Y:S01]  /*c260*/  STS.128 [R25+UR4], R8 ;  /* 0x0000000819007988 */ /* 0x0003e20008000c04 */
[----:B------:R-:W-:Y:S02]  /*c270*/  PRMT R203, RZ, 0x7610, R203 ;  /* 0x00007610ffcb7816 */ /* 0x000fe400000000cb */
[----:B-1----:R-:W-:-:S05]  /*c280*/  IADD3 R8, P1, R7, R226, RZ ;  /* 0x000000e207087210 */ /* 0x002fca0007f3e0ff */
[C---:B------:R-:W-:Y:S01]  /*c290*/  IMAD.X R9, R24.reuse, 0x1, R225, P1 ;  /* 0x0000000118097824 */ /* 0x040fe200008e06e1 */
[C---:B--2---:R-:W-:Y:S02]  /*c2a0*/  IADD3 R10, P1, R7.reuse, R2, RZ ;  /* 0x00000002070a7210 */ /* 0x044fe40007f3e0ff */
[----:B------:R-:W2:Y:S03]  /*c2b0*/  LDL.LU R2, [R1+0x784] ;  /* 0x0007840001027983 */ /* 0x000ea60000300800 */
[C---:B----4-:R-:W-:Y:S01]  /*c2c0*/  IMAD.X R11, R24.reuse, 0x1, R14, P1 ;  /* 0x00000001180b7824 */ /* 0x050fe200008e060e */
[----:B0-----:R-:W-:Y:S01]  /*c2d0*/  IADD3 R12, P1, R7, R12, RZ ;  /* 0x0000000c070c7210 */ /* 0x001fe20007f3e0ff */
[----:B------:R0:W-:Y:S04]  /*c2e0*/  STL [R1+0x1410], R14 ;  /* 0x0014100e01007387 */ /* 0x0001e80000100800 */
[----:B------:R-:W4:Y:S01]  /*c2f0*/  @!P0 LDG.E.U8 R203, desc[UR20][R10.64] ;  /* 0x000000140acb8981 */ /* 0x000f22000c1e1100 */
[----:B------:R-:W-:-:S03]  /*c300*/  IMAD.X R13, R24, 0x1, R5, P1 ;  /* 0x00000001180d7824 */ /* 0x000fc600008e0605 */
[----:B0-----:R-:W4:Y:S04]  /*c310*/  LDL.LU R14, [R1+0x750] ;  /* 0x00075000010e7983 */ /* 0x001f280000300800 */
[----:B------:R-:W2:Y:S04]  /*c320*/  LDL R31, [R1+0x73c] ;  /* 0x00073c00011f7983 */ /* 0x000ea80000100800 */
[----:B------:R-:W4:Y:S04]  /*c330*/  LDL R11, [R1+0x738] ;  /* 0x00073800010b7983 */ /* 0x000f280000100800 */
[----:B------:R0:W-:Y:S04]  /*c340*/  STL [R1+0x1418], R5 ;  /* 0x0014180501007387 */ /* 0x0001e80000100800 */
[----:B0-----:R-:W2:Y:S04]  /*c350*/  LDL.LU R5, [R1+0x748] ;  /* 0x0007480001057983 */ /* 0x001ea80000300800 */
[----:B------:R-:W4:Y:S04]  /*c360*/  LDL R30, [R1+0x72c] ;  /* 0x00072c00011e7983 */ /* 0x000f280000100800 */
[----:B------:R-:W4:Y:S01]  /*c370*/  LDL R10, [R1+0x728] ;  /* 0x00072800010a7983 */ /* 0x000f220000100800 */
[----:B------:R-:W-:-:S06]  /*c380*/  PRMT R204, RZ, 0x7610, R204 ;  /* 0x00007610ffcc7816 */ /* 0x000fcc00000000cc */
[----:B------:R0:W4:Y:S04]  /*c390*/  @!P0 LDG.E.U8 R204, desc[UR20][R8.64] ;  /* 0x0000001408cc8981 */ /* 0x000128000c1e1100 */
[----:B------:R1:W-:Y:S01]  /*c3a0*/  STL [R1+0x141c], R223 ;  /* 0x00141cdf01007387 */ /* 0x0003e20000100800 */
[----:B0-----:R-:W-:-:S05]  /*c3b0*/  IADD3 R8, P1, R7, R28, RZ ;  /* 0x0000001c07087210 */ /* 0x001fca0007f3e0ff */
[----:B------:R-:W-:Y:S02]  /*c3c0*/  IMAD.X R9, R24, 0x1, R223, P1 ;  /* 0x0000000118097824 */ /* 0x000fe400008e06df */
[----:B-1----:R-:W4:Y:S01]  /*c3d0*/  LDL.LU R223, [R1+0x740] ;  /* 0x0007400001df7983 */ /* 0x002f220000300800 */
[----:B------:R-:W-:-:S03]  /*c3e0*/  PRMT R201, RZ, 0x7610, R201 ;  /* 0x00007610ffc97816 */ /* 0x000fc600000000c9 */
[----:B------:R-:W4:Y:S04]  /*c3f0*/  LDL R29, [R1+0x71c] ;  /* 0x00071c00011d7983 */ /* 0x000f280000100800 */
[----:B------:R-:W4:Y:S04]  /*c400*/  LDL R28, [R1+0x718] ;  /* 0x00071800011c7983 */ /* 0x000f280000100800 */
[----:B------:R0:W4:Y:S01]  /*c410*/  @!P0 LDG.E.U8 R201, desc[UR20][R8.64] ;  /* 0x0000001408c98981 */ /* 0x000122000c1e1100 */
[----:B------:R-:W-:-:S03]  /*c420*/  PRMT R200, RZ, 0x7610, R200 ;  /* 0x00007610ffc87816 */ /* 0x000fc600000000c8 */
[----:B------:R-:W4:Y:S01]  /*c430*/  LDL R33, [R1+0x70c] ;  /* 0x00070c0001217983 */ /* 0x000f220000100800 */
[----:B0-----:R-:W-:-:S03]  /*c440*/  IADD3 R8, P1, R7, R27, RZ ;  /* 0x0000001b07087210 */ /* 0x001fc60007f3e0ff */
[----:B------:R-:W4:Y:S02]  /*c450*/  LDL R27, [R1+0x708] ;  /* 0x00070800011b7983 */ /* 0x000f240000100800 */
[----:B------:R-:W-:Y:S02]  /*c460*/  IMAD.X R9, R24, 0x1, R0, P1 ;  /* 0x0000000118097824 */ /* 0x000fe400008e0600 */
[----:B------:R0:W-:Y:S04]  /*c470*/  STL [R1+0x1420], R0 ;  /* 0x0014200001007387 */ /* 0x0001e80000100800 */
[----:B------:R3:W4:Y:S01]  /*c480*/  @!P0 LDG.E.U8 R200, desc[UR20][R8.64] ;  /* 0x0000001408c88981 */ /* 0x000722000c1e1100 */
[----:B------:R-:W-:-:S03]  /*c490*/  PRMT R202, RZ, 0x7610, R202 ;  /* 0x00007610ffca7816 */ /* 0x000fc600000000ca */
[----:B0-----:R-:W4:Y:S01]  /*c4a0*/  LDL.LU R0, [R1+0x774] ;  /* 0x0007740001007983 */ /* 0x001f220000300800 */
[----:B---3--:R-:W-:-:S03]  /*c4b0*/  IADD3 R8, P1, R7, R26, RZ ;  /* 0x0000001a07087210 */ /* 0x008fc60007f3e0ff */
[----:B------:R-:W3:Y:S04]  /*c4c0*/  LDL R32, [R1+0x6f8] ;  /* 0x0006f80001207983 */ /* 0x000ee80000100800 */
[----:B------:R-:W3:Y:S01]  /*c4d0*/  LDL R26, [R1+0x6fc] ;  /* 0x0006fc00011a7983 */ /* 0x000ee20000100800 */
[----:B------:R-:W-:-:S03]  /*c4e0*/  PRMT R199, RZ, 0x7610, R199 ;  /* 0x00007610ffc77816 */ /* 0x000fc600000000c7 */
[----:B------:R-:W3:Y:S01]  /*c4f0*/  @!P0 LDG.E.U8 R202, desc[UR20][R12.64] ;  /* 0x000000140cca8981 */ /* 0x000ee2000c1e1100 */
[----:B------:R-:W-:-:S03]  /*c500*/  PRMT R198, RZ, 0x7610, R198 ;  /* 0x00007610ffc67816 */ /* 0x000fc600000000c6 */
[----:B------:R-:W3:Y:S01]  /*c510*/  LDL R13, [R1+0x6ec] ;  /* 0x0006ec00010d7983 */ /* 0x000ee20000100800 */
[----:B--2---:R-:W-:-:S03]  /*c520*/  IMAD.X R9, R24, 0x1, R5, P1 ;  /* 0x0000000118097824 */ /* 0x004fc600008e0605 */
[----:B------:R0:W-:Y:S04]  /*c530*/  STL [R1+0x1424], R5 ;  /* 0x0014240501007387 */ /* 0x0001e80000100800 */
[----:B------:R1:W2:Y:S04]  /*c540*/  @!P0 LDG.E.U8 R199, desc[UR20][R8.64] ;  /* 0x0000001408c78981 */ /* 0x0002a8000c1e1100 */
[----:B------:R-:W2:Y:S01]  /*c550*/  LDL R12, [R1+0x6e8] ;  /* 0x0006e800010c7983 */ /* 0x000ea20000100800 */
[----:B-1----:R-:W-:-:S03]  /*c560*/  IADD3 R8, P1, R7, R31, RZ ;  /* 0x0000001f07087210 */ /* 0x002fc60007f3e0ff */
[----:B------:R-:W2:Y:S02]  /*c570*/  LDL R31, [R1+0x6dc] ;  /* 0x0006dc00011f7983 */ /* 0x000ea40000100800 */
[----:B----4-:R-:W-:Y:S02]  /*c580*/  IMAD.X R9, R24, 0x1, R11, P1 ;  /* 0x0000000118097824 */ /* 0x010fe400008e060b */
[----:B------:R-:W4:Y:S04]  /*c590*/  LDL R11, [R1+0x6d8] ;  /* 0x0006d800010b7983 */ /* 0x000f280000100800 */
[----:B------:R1:W4:Y:S04]  /*c5a0*/  @!P0 LDG.E.U8 R198, desc[UR20][R8.64] ;  /* 0x0000001408c68981 */ /* 0x000328000c1e1100 */
[----:B0-----:R-:W4:Y:S01]  /*c5b0*/  LDL.LU R5, [R1+0x730] ;  /* 0x0007300001057983 */ /* 0x001f220000300800 */
[----:B------:R-:W-:-:S02]  /*c5c0*/  PRMT R197, RZ, 0x7610, R197 ;  /* 0x00007610ffc57816 */ /* 0x000fc400000000c5 */
[----:B------:R-:W-:Y:S01]  /*c5d0*/  PRMT R196, RZ, 0x7610, R196 ;  /* 0x00007610ffc47816 */ /* 0x000fe200000000c4 */
[----:B------:R-:W4:Y:S01]  /*c5e0*/  LDL R37, [R1+0x67c] ;  /* 0x00067c0001257983 */ /* 0x000f220000100800 */
[----:B-1----:R-:W-:-:S03]  /*c5f0*/  IADD3 R8, P1, R7, R30, RZ ;  /* 0x0000001e07087210 */ /* 0x002fc60007f3e0ff */
[----:B------:R-:W4:Y:S02]  /*c600*/  LDL R30, [R1+0x6c8] ;  /* 0x0006c800011e7983 */ /* 0x000f240000100800 */
[----:B------:R-:W-:Y:S01]  /*c610*/  IMAD.X R9, R24, 0x1, R10, P1 ;  /* 0x0000000118097824 */ /* 0x000fe200008e060a */
[----:B------:R-:W-:Y:S01]  /*c620*/  PRMT R195, RZ, 0x7610, R195 ;  /* 0x00007610ffc37816 */ /* 0x000fe200000000c3 */
[----:B------:R-:W4:Y:S04]  /*c630*/  LDL R10, [R1+0x6cc] ;  /* 0x0006cc00010a7983 */ /* 0x000f280000100800 */
[----:B------:R0:W4:Y:S01]  /*c640*/  @!P0 LDG.E.U8 R197, desc[UR20][R8.64] ;  /* 0x0000001408c58981 */ /* 0x000122000c1e1100 */
[----:B------:R-:W-:Y:S02]  /*c650*/  PRMT R194, RZ, 0x7610, R194 ;  /* 0x00007610ffc27816 */ /* 0x000fe400000000c2 */
[----:B------:R-:W-:Y:S01]  /*c660*/  PRMT R193, RZ, 0x7610, R193 ;  /* 0x00007610ffc17816 */ /* 0x000fe200000000c1 */
[----:B------:R-:W4:Y:S01]  /*c670*/  LDL R36, [R1+0x678] ;  /* 0x0006780001247983 */ /* 0x000f220000100800 */
[----:B------:R-:W-:-:S03]  /*c680*/  PRMT R192, RZ, 0x7610, R192 ;  /* 0x00007610ffc07816 */ /* 0x000fc600000000c0 */
[----:B------:R-:W4:Y:S01]  /*c690*/  LDL R35, [R1+0x66c] ;  /* 0x00066c0001237983 */ /* 0x000f220000100800 */
[----:B0-----:R-:W-:-:S03]  /*c6a0*/  IADD3 R8, P1, R7, R29, RZ ;  /* 0x0000001d07087210 */ /* 0x001fc60007f3e0ff */
[----:B------:R-:W4:Y:S02]  /*c6b0*/  LDL R29, [R1+0x6bc] ;  /* 0x0006bc00011d7983 */ /* 0x000f240000100800 */
[----:B------:R-:W-:Y:S02]  /*c6c0*/  IMAD.X R9, R24, 0x1, R28, P1 ;  /* 0x0000000118097824 */ /* 0x000fe400008e061c */
[----:B------:R-:W4:Y:S04]  /*c6d0*/  LDL R34, [R1+0x668] ;  /* 0x0006680001227983 */ /* 0x000f280000100800 */
[----:B------:R0:W4:Y:S04]  /*c6e0*/  @!P0 LDG.E.U8 R196, desc[UR20][R8.64] ;  /* 0x0000001408c48981 */ /* 0x000128000c1e1100 */
[----:B------:R-:W4:Y:S01]  /*c6f0*/  LDL R28, [R1+0x6b8] ;  /* 0x0006b800011c7983 */ /* 0x000f220000100800 */
[----:B0-----:R-:W-:-:S03]  /*c700*/  IADD3 R8, P1, R7, R33, RZ ;  /* 0x0000002107087210 */ /* 0x001fc60007f3e0ff */
[----:B------:R-:W4:Y:S02]  /*c710*/  LDL R33, [R1+0x65c] ;  /* 0x00065c0001217983 */ /* 0x000f240000100800 */
[----:B------:R-:W-:Y:S02]  /*c720*/  IMAD.X R9, R24, 0x1, R27, P1 ;  /* 0x0000000118097824 */ /* 0x000fe400008e061b */
[----:B------:R-:W4:Y:S04]  /*c730*/  LDL R27, [R1+0x6ac] ;  /* 0x0006ac00011b7983 */ /* 0x000f280000100800 */
[----:B------:R3:W4:Y:S02]  /*c740*/  @!P0 LDG.E.U8 R195, desc[UR20][R8.64] ;  /* 0x0000001408c38981 */ /* 0x000724000c1e1100 */
[----:B---3--:R-:W-:-:S02]  /*c750*/  IADD3 R8, P1, R7, R26, RZ ;  /* 0x0000001a07087210 */ /* 0x008fc40007f3e0ff */
[----:B------:R-:W3:Y:S03]  /*c760*/  LDL R26, [R1+0x6a8] ;  /* 0x0006a800011a7983 */ /* 0x000ee60000100800 */
[----:B------:R-:W-:Y:S02]  /*c770*/  IMAD.X R9, R24, 0x1, R32, P1 ;  /* 0x0000000118097824 */ /* 0x000fe400008e0620 */
[----:B------:R-:W3:Y:S04]  /*c780*/  LDL R32, [R1+0x658] ;  /* 0x0006580001207983 */ /* 0x000ee80000100800 */
[----:B------:R0:W3:Y:S02]  /*c790*/  @!P0 LDG.E.U8 R194, desc[UR20][R8.64] ;  /* 0x0000001408c28981 */ /* 0x0000e4000c1e1100 */
[----:B0-----:R-:W-:-:S02]  /*c7a0*/  IADD3 R8, P1, R7, R13, RZ ;  /* 0x0000000d07087210 */ /* 0x001fc40007f3e0ff */
[----:B------:R-:W3:Y:S03]  /*c7b0*/  LDL R13, [R1+0x69c] ;  /* 0x00069c00010d7983 */ /* 0x000ee60000100800 */
[----:B--2---:R-:W-:Y:S02]  /*c7c0*/  IMAD.X R9, R24, 0x1, R12, P1 ;  /* 0x0000000118097824 */ /* 0x004fe400008e060c */
[----:B------:R-:W2:Y:S04]  /*c7d0*/  LDL R12, [R1+0x698] ;  /* 0x00069800010c7983 */ /* 0x000ea80000100800 */
[----:B------:R0:W2:Y:S02]  /*c7e0*/  @!P0 LDG.E.U8 R193, desc[UR20][R8.64] ;  /* 0x0000001408c18981 */ /* 0x0000a4000c1e1100 */
[----:B0-----:R-:W-:-:S02]  /*c7f0*/  IADD3 R8, P1, R7, R31, RZ ;  /* 0x0000001f07087210 */ /* 0x001fc40007f3e0ff */
[----:B------:R-:W2:Y:S03]  /*c800*/  LDL R31, [R1+0x64c] ;  /* 0x00064c00011f7983 */ /* 0x000ea60000100800 */
[----:B----4-:R-:W-:Y:S02]  /*c810*/  IMAD.X R9, R24, 0x1, R11, P1 ;  /* 0x0000000118097824 */ /* 0x010fe400008e060b */
[----:B------:R-:W4:Y:S04]  /*c820*/  LDL R11, [R1+0x68c] ;  /* 0x00068c00010b7983 */ /* 0x000f280000100800 */
[----:B------:R0:W4:Y:S02]  /*c830*/  @!P0 LDG.E.U8 R192, desc[UR20][R8.64] ;  /* 0x0000001408c08981 */ /* 0x000124000c1e1100 */
[----:B0-----:R-:W-:-:S02]  /*c840*/  IADD3 R8, P1, R7, R10, RZ ;  /* 0x0000000a07087210 */ /* 0x001fc40007f3e0ff */
[----:B------:R-:W4:Y:S01]  /*c850*/  LDL R10, [R1+0x688] ;  /* 0x00068800010a7983 */ /* 0x000f220000100800 */
[----:B------:R-:W-:Y:S02]  /*c860*/  PRMT R191, RZ, 0x7610, R191 ;  /* 0x00007610ffbf7816 */ /* 0x000fe400000000bf */
[----:B------:R-:W-:Y:S02]  /*c870*/  IMAD.X R9, R24, 0x1, R30, P1 ;  /* 0x0000000118097824 */ /* 0x000fe400008e061e */
[----:B------:R-:W4:Y:S04]  /*c880*/  LDL R30, [R1+0x648] ;  /* 0x00064800011e7983 */ /* 0x000f280000100800 */
[----:B------:R0:W4:Y:S01]  /*c890*/  @!P0 LDG.E.U8 R191, desc[UR20][R8.64] ;  /* 0x0000001408bf8981 */ /* 0x000122000c1e1100 */
[----:B------:R-:W-:-:S02]  /*c8a0*/  PRMT R190, RZ, 0x7610, R190 ;  /* 0x00007610ffbe7816 */ /* 0x000fc400000000be */
[----:B0-----:R-:W-:Y:S02]  /*c8b0*/  IADD3 R8, P1, R7, R29, RZ ;  /* 0x0000001d07087210 */ /* 0x001fe40007f3e0ff */
[----:B------:R-:W4:Y:S03]  /*c8c0*/  LDL R29, [R1+0x63c] ;  /* 0x00063c00011d7983 */ /* 0x000f260000100800 */
[----:B------:R-:W-:Y:S02]  /*c8d0*/  IMAD.X R9, R24, 0x1, R28, P1 ;  /* 0x0000000118097824 */ /* 0x000fe400008e061c */
[----:B------:R-:W4:Y:S04]  /*c8e0*/  LDL R28, [R1+0x638] ;  /* 0x00063800011c7983 */ /* 0x000f280000100800 */
[----:B------:R0:W4:Y:S01]  /*c8f0*/  @!P0 LDG.E.U8 R190, desc[UR20][R8.64] ;  /* 0x0000001408be8981 */ /* 0x000122000c1e1100 */
[----:B------:R-:W-:-:S02]  /*c900*/  PRMT R189, RZ, 0x7610, R189 ;  /* 0x00007610ffbd7816 */ /* 0x000fc400000000bd */
[----:B0-----:R-:W-:Y:S02]  /*c910*/  IADD3 R8, P1, R7, R27, RZ ;  /* 0x0000001b07087210 */ /* 0x001fe40007f3e0ff */
[----:B------:R-:W4:Y:S03]  /*c920*/  LDL R27, [R1+0x62c] ;  /* 0x00062c00011b7983 */ /* 0x000f260000100800 */
[----:B---3--:R-:W-:Y:S02]  /*c930*/  IMAD.X R9, R24, 0x1, R26, P1 ;  /* 0x0000000118097824 */ /* 0x008fe400008e061a */
[----:B------:R-:W3:Y:S04]  /*c940*/  LDL R26, [R1+0x628] ;  /* 0x00062800011a7983 */ /* 0x000ee80000100800 */
[----:B------:R0:W3:Y:S01]  /*c950*/  @!P0 LDG.E.U8 R189, desc[UR20][R8.64] ;  /* 0x0000001408bd8981 */ /* 0x0000e2000c1e1100 */
[----:B------:R-:W-:-:S02]  /*c960*/  PRMT R188, RZ, 0x7610, R188 ;  /* 0x00007610ffbc7816 */ /* 0x000fc400000000bc */
[C---:B0-----:R-:W-:Y:S02]  /*c970*/  IADD3 R8, P1, R7.reuse, R13, RZ ;  /* 0x0000000d07087210 */ /* 0x041fe40007f3e0ff */
[----:B------:R-:W3:Y:S03]  /*c980*/  LDL R13, [R1+0x61c] ;  /* 0x00061c00010d7983 */ /* 0x000ee60000100800 */
[----:B--2---:R-:W-:Y:S02]  /*c990*/  IMAD.X R9, R24, 0x1, R12, P1 ;  /* 0x0000000118097824 */ /* 0x004fe400008e060c */
[----:B------:R-:W2:Y:S04]  /*c9a0*/  LDL R12, [R1+0x618] ;  /* 0x00061800010c7983 */ /* 0x000ea80000100800 */
[----:B------:R4:W2:Y:S02]  /*c9b0*/  @!P0 LDG.E.U8 R188, desc[UR20][R8.64] ;  /* 0x0000001408bc8981 */ /* 0x0008a4000c1e1100 */
[----:B----4-:R-:W-:-:S02]  /*c9c0*/  IADD3 R8, P1, R7, R11, RZ ;  /* 0x0000000b07087210 */ /* 0x010fc40007f3e0ff */
[----:B------:R-:W4:Y:S03]  /*c9d0*/  LDL R11, [R1+0x60c] ;  /* 0x00060c00010b7983 */ /* 0x000f260000100800 */
[----:B------:R-:W-:Y:S02]  /*c9e0*/  IMAD.X R9, R24, 0x1, R10, P1 ;  /* 0x0000000118097824 */ /* 0x000fe400008e060a */
[----:B------:R-:W4:Y:S01]  /*c9f0*/  LDL R10, [R1+0x608] ;  /* 0x00060800010a7983 */ /* 0x000f220000100800 */
[----:B------:R-:W-:-:S06]  /*ca00*/  PRMT R187, RZ, 0x7610, R187 ;  /* 0x00007610ffbb7816 */ /* 0x000fcc00000000bb */
[----:B------:R0:W4:Y:S01]  /*ca10*/  @!P0 LDG.E.U8 R187, desc[UR20][R8.64] ;  /* 0x0000001408bb8981 */ /* 0x000122000c1e1100 */
[----:B------:R-:W-:Y:S02]  /*ca20*/  PRMT R186, RZ, 0x7610, R186 ;  /* 0x00007610ffba7816 */ /* 0x000fe400000000ba */
[----:B0-----:R-:W-:-:S05]  /*ca30*/  IADD3 R8, P1, R7, R37, RZ ;  /* 0x0000002507087210 */ /* 0x001fca0007f3e0ff */
[----:B------:R-:W-:-:S05]  /*ca40*/  IMAD.X R9, R24, 0x1, R36, P1 ;  /* 0x0000000118097824 */ /* 0x000fca00008e0624 */
        /* <DEDUP_REMOVED lines=18> */
[C---:B0-----:R-:W-:Y:S02]  /*cb70*/  IADD3 R8, P1, R7.reuse, R27, RZ ;  /* 0x0000001b07087210 */ /* 0x041fe40007f3e0ff */
[----:B------:R-:W-:Y:S01]  /*cb80*/  PRMT R180, RZ, 0x7610, R180 ;  /* 0x00007610ffb47816 */ /* 0x000fe200000000b4 */
[----:B------:R-:W4:Y:S02]  /*cb90*/  LDL R27, [R1+0x764] ;  /* 0x00076400011b7983 */ /* 0x000f240000100800 */
[----:B---3--:R-:W-:Y:S01]  /*cba0*/  IMAD.X R9, R24, 0x1, R26, P1 ;  /* 0x0000000118097824 */ /* 0x008fe200008e061a */
[----:B------:R-:W-:Y:S01]  /*cbb0*/  PRMT R179, RZ, 0x7610, R179 ;  /* 0x00007610ffb37816 */ /* 0x000fe200000000b3 */
[----:B------:R-:W3:Y:S04]  /*cbc0*/  LDL R26, [R1+0x734] ;  /* 0x00073400011a7983 */ /* 0x000ee80000100800 */
[----:B------:R0:W3:Y:S02]  /*cbd0*/  @!P0 LDG.E.U8 R181, desc[UR20][R8.64] ;  /* 0x0000001408b58981 */ /* 0x0000e4000c1e1100 */
[----:B0-----:R-:W-:-:S02]  /*cbe0*/  IADD3 R8, P1, R7, R13, RZ ;  /* 0x0000000d07087210 */ /* 0x001fc40007f3e0ff */
[----:B------:R-:W-:Y:S02]  /*cbf0*/  PRMT R178, RZ, 0x7610, R178 ;  /* 0x00007610ffb27816 */ /* 0x000fe400000000b2 */
[----:B------:R-:W-:Y:S02]  /*cc00*/  PRMT R177, RZ, 0x7610, R177 ;  /* 0x00007610ffb17816 */ /* 0x000fe400000000b1 */
[----:B------:R-:W-:Y:S02]  /*cc10*/  PRMT R176, RZ, 0x7610, R176 ;  /* 0x00007610ffb07816 */ /* 0x000fe400000000b0 */
[----:B------:R-:W-:Y:S02]  /*cc20*/  PRMT R175, RZ, 0x7610, R175 ;  /* 0x00007610ffaf7816 */ /* 0x000fe400000000af */
[----:B------:R-:W-:Y:S02]  /*cc30*/  PRMT R174, RZ, 0x7610, R174 ;  /* 0x00007610ffae7816 */ /* 0x000fe400000000ae */
[----:B------:R-:W-:Y:S01]  /*cc40*/  PRMT R173, RZ, 0x7610, R173 ;  /* 0x00007610ffad7816 */ /* 0x000fe200000000ad */
[----:B------:R-:W-:Y:S04]  /*cc50*/  STL [R1+0x14a4], R251 ;  /* 0x0014a4fb01007387 */ /* 0x000fe80000100800 */
[----:B------:R-:W-:Y:S04]  /*cc60*/  STL [R1+0x1428], R2 ;  /* 0x0014280201007387 */ /* 0x000fe80000100800 */
[----:B------:R0:W-:Y:S01]  /*cc70*/  STL [R1+0x142c], R4 ;  /* 0x00142c0401007387 */ /* 0x0001e20000100800 */
[----:B--2---:R-:W-:-:S05]  /*cc80*/  IMAD.X R9, R24, 0x1, R12, P1 ;  /* 0x0000000118097824 */ /* 0x004fca00008e060c */
[----:B------:R4:W2:Y:S02]  /*cc90*/  @!P0 LDG.E.U8 R180, desc[UR20][R8.64] ;  /* 0x0000001408b48981 */ /* 0x0008a4000c1e1100 */
[----:B----4-:R-:W-:-:S05]  /*cca0*/  IADD3 R8, P1, R7, R11, RZ ;  /* 0x0000000b07087210 */ /* 0x010fca0007f3e0ff */
[----:B------:R-:W-:-:S05]  /*ccb0*/  IMAD.X R9, R24, 0x1, R10, P1 ;  /* 0x0000000118097824 */ /* 0x000fca00008e060a */
[----:B------:R1:W4:Y:S02]  /*ccc0*/  @!P0 LDG.E.U8 R179, desc[UR20][R8.64] ;  /* 0x0000001408b38981 */ /* 0x000324000c1e1100 */
[----:B-1----:R-:W-:-:S05]  /*ccd0*/  IADD3 R8, P1, R7, R252, RZ ;  /* 0x000000fc07087210 */ /* 0x002fca0007f3e0ff */
        /* <DEDUP_REMOVED lines=18> */
[----:B------:R-:W-:Y:S01]  /*ce00*/  IMAD.X R9, R24, 0x1, R227, P1 ;  /* 0x0000000118097824 */ /* 0x000fe200008e06e3 */
[----:B------:R-:W-:-:S05]  /*ce10*/  IADD3 R12, P1, R7, R2, RZ ;  /* 0x00000002070c7210 */ /* 0x000fca0007f3e0ff */
[----:B------:R-:W-:Y:S02]  /*ce20*/  IMAD.X R13, R24, 0x1, R4, P1 ;  /* 0x00000001180d7824 */ /* 0x000fe400008e0604 */
[----:B0-----:R-:W3:Y:S01]  /*ce30*/  LDL.LU R4, [R1+0x754] ;  /* 0x0007540001047983 */ /* 0x001ee20000300800 */
[----:B------:R-:W-:-:S03]  /*ce40*/  IADD3 R10, P1, R7, R0, RZ ;  /* 0x00000000070a7210 */ /* 0x000fc60007f3e0ff */
[----:B------:R-:W-:Y:S02]  /*ce50*/  STL [R1+0x1430], R0 ;  /* 0x0014300001007387 */ /* 0x000fe40000100800 */
[----:B------:R-:W-:Y:S02]  /*ce60*/  IMAD.X R11, R24, 0x1, R6, P1 ;  /* 0x00000001180b7824 */ /* 0x000fe400008e0606 */
[----:B------:R0:W-:Y:S01]  /*ce70*/  STL [R1+0x1434], R6 ;  /* 0x0014340601007387 */ /* 0x0001e20000100800 */
[----:B------:R-:W-:Y:S02]  /*ce80*/  PRMT R172, RZ, 0x7610, R172 ;  /* 0x00007610ffac7816 */ /* 0x000fe400000000ac */
[----:B------:R-:W-:-:S04]  /*ce90*/  PRMT R170, RZ, 0x7610, R170 ;  /* 0x00007610ffaa7816 */ /* 0x000fc800000000aa */
[----:B------:R1:W4:Y:S04]  /*cea0*/  @!P0 LDG.E.U8 R172, desc[UR20][R8.64] ;  /* 0x0000001408ac8981 */ /* 0x000328000c1e1100 */
[----:B0-----:R-:W2:Y:S01]  /*ceb0*/  LDL.LU R6, [R1+0x744] ;  /* 0x0007440001067983 */ /* 0x001ea20000300800 */
[----:B------:R-:W-:-:S03]  /*cec0*/  PRMT R169, RZ, 0x7610, R169 ;  /* 0x00007610ffa97816 */ /* 0x000fc600000000a9 */
[----:B------:R-:W4:Y:S01]  /*ced0*/  @!P0 LDG.E.U8 R170, desc[UR20][R10.64] ;  /* 0x000000140aaa8981 */ /* 0x000f22000c1e1100 */
[----:B-1----:R-:W-:-:S05]  /*cee0*/  IADD3 R8, P1, R7, R27, RZ ;  /* 0x0000001b07087210 */ /* 0x002fca0007f3e0ff */
[----:B------:R-:W-:Y:S01]  /*cef0*/  IMAD.X R9, R24, 0x1, R224, P1 ;  /* 0x0000000118097824 */ /* 0x000fe200008e06e0 */
[----:B------:R-:W4:Y:S04]  /*cf00*/  LDL R10, [R1+0x704] ;  /* 0x00070400010a7983 */ /* 0x000f280000100800 */
[----:B------:R3:W4:Y:S04]  /*cf10*/  @!P0 LDG.E.U8 R169, desc[UR20][R8.64] ;  /* 0x0000001408a98981 */ /* 0x000728000c1e1100 */
[----:B------:R-:W4:Y:S04]  /*cf20*/  LDL.LU R0, [R1+0x710] ;  /* 0x0007100001007983 */ /* 0x000f280000300800 */
[----:B------:R-:W4:Y:S04]  /*cf30*/  LDL.LU R2, [R1+0x720] ;  /* 0x0007200001027983 */ /* 0x000f280000300800 */
[----:B------:R0:W-:Y:S04]  /*cf40*/  STL [R1+0x1438], R224 ;  /* 0x001438e001007387 */ /* 0x0001e80000100800 */
[----:B0-----:R-:W4:Y:S01]  /*cf50*/  LDL.LU R224, [R1+0x700] ;  /* 0x0007000001e07983 */ /* 0x001f220000300800 */
[----:B---3--:R-:W-:-:S03]  /*cf60*/  IADD3 R8, P1, R7, R4, RZ ;  /* 0x0000000407087210 */ /* 0x008fc60007f3e0ff */
[----:B------:R-:W-:Y:S02]  /*cf70*/  STL [R1+0x143c], R4 ;  /* 0x00143c0401007387 */ /* 0x000fe40000100800 */
[----:B------:R-:W-:Y:S02]  /*cf80*/  IMAD.X R9, R24, 0x1, R14, P1 ;  /* 0x0000000118097824 */ /* 0x000fe400008e060e */
[----:B------:R0:W-:Y:S04]  /*cf90*/  STL [R1+0x1440], R14 ;  /* 0x0014400e01007387 */ /* 0x0001e80000100800 */
[----:B0-----:R-:W3:Y:S01]  /*cfa0*/  LDL.LU R14, [R1+0x724] ;  /* 0x00072400010e7983 */ /* 0x001ee20000300800 */
[----:B------:R-:W-:-:S06]  /*cfb0*/  PRMT R168, RZ, 0x7610, R168 ;  /* 0x00007610ffa87816 */ /* 0x000fcc00000000a8 */
[----:B------:R0:W4:Y:S04]  /*cfc0*/  @!P0 LDG.E.U8 R168, desc[UR20][R8.64] ;  /* 0x0000001408a88981 */ /* 0x000128000c1e1100 */
[----:B--2---:R-:W-:Y:S01]  /*cfd0*/  STL [R1+0x1444], R6 ;  /* 0x0014440601007387 */ /* 0x004fe20000100800 */
[----:B0-----:R-:W-:-:S03]  /*cfe0*/  IADD3 R8, P1, R7, R6, RZ ;  /* 0x0000000607087210 */ /* 0x001fc60007f3e0ff */
[----:B------:R0:W-:Y:S02]  /*cff0*/  STL [R1+0x1448], R223 ;  /* 0x001448df01007387 */ /* 0x0001e40000100800 */
[----:B------:R-:W-:Y:S01]  /*d000*/  IMAD.X R9, R24, 0x1, R223, P1 ;  /* 0x0000000118097824 */ /* 0x000fe200008e06df */
[----:B------:R-:W-:Y:S01]  /*d010*/  PRMT R167, RZ, 0x7610, R167 ;  /* 0x00007610ffa77816 */ /* 0x000fe200000000a7 */
[----:B0-----:R-:W2:Y:S05]  /*d020*/  LDL.LU R223, [R1+0x714] ;  /* 0x0007140001df7983 */ /* 0x001eaa0000300800 */
[----:B------:R0:W2:Y:S01]  /*d030*/  @!P0 LDG.E.U8 R167, desc[UR20][R8.64] ;  /* 0x0000001408a78981 */ /* 0x0000a2000c1e1100 */
[----:B------:R-:W-:-:S03]  /*d040*/  PRMT R166, RZ, 0x7610, R166 ;  /* 0x00007610ffa67816 */ /* 0x000fc600000000a6 */
[----:B------:R-:W2:Y:S04]  /*d050*/  LDL R11, [R1+0x6d4] ;  /* 0x0006d400010b7983 */ /* 0x000ea80000100800 */
[----:B------:R-:W2:Y:S01]  /*d060*/  LDL.LU R6, [R1+0x6e0] ;  /* 0x0006e00001067983 */ /* 0x000ea20000300800 */
[----:B0-----:R-:W-:-:S03]  /*d070*/  IADD3 R8, P1, R7, R26, RZ ;  /* 0x0000001a07087210 */ /* 0x001fc60007f3e0ff */
[----:B------:R-:W2:Y:S02]  /*d080*/  LDL.LU R4, [R1+0x6f0] ;  /* 0x0006f00001047983 */ /* 0x000ea40000300800 */
[----:B------:R-:W-:Y:S02]  /*d090*/  IMAD.X R9, R24, 0x1, R5, P1 ;  /* 0x0000000118097824 */ /* 0x000fe400008e0605 */
[----:B------:R0:W-:Y:S04]  /*d0a0*/  STL [R1+0x144c], R5 ;  /* 0x00144c0501007387 */ /* 0x0001e80000100800 */
[----:B------:R3:W2:Y:S04]  /*d0b0*/  @!P0 LDG.E.U8 R166, desc[UR20][R8.64] ;  /* 0x0000001408a68981 */ /* 0x0006a8000c1e1100 */
[----:B0-----:R-:W2:Y:S01]  /*d0c0*/  LDL.LU R5, [R1+0x6d0] ;  /* 0x0006d00001057983 */ /* 0x001ea20000300800 */
[----:B---3--:R-:W-:-:S03]  /*d0d0*/  IADD3 R8, P1, R7, R14, RZ ;  /* 0x0000000e07087210 */ /* 0x008fc60007f3e0ff */
[----:B------:R-:W-:Y:S02]  /*d0e0*/  STL [R1+0x1450], R14 ;  /* 0x0014500e01007387 */ /* 0x000fe40000100800 */
[----:B----4-:R-:W-:Y:S02]  /*d0f0*/  IMAD.X R9, R24, 0x1, R2, P1 ;  /* 0x0000000118097824 */ /* 0x010fe400008e0602 */
        /* <DEDUP_REMOVED lines=10> */
[----:B------:R0:W4:Y:S01]  /*d1a0*/  @!P0 LDG.E.U8 R164, desc[UR20][R8.64] ;  /* 0x0000001408a48981 */ /* 0x000122000c1e1100 */
[----:B------:R-:W-:-:S02]  /*d1b0*/  PRMT R163, RZ, 0x7610, R163 ;  /* 0x00007610ffa37816 */ /* 0x000fc400000000a3 */
[C---:B0-----:R-:W-:Y:S02]  /*d1c0*/  IADD3 R8, P1, R7.reuse, R10, RZ ;  /* 0x0000000a07087210 */ /* 0x041fe40007f3e0ff */
[----:B------:R-:W4:Y:S03]  /*d1d0*/  LDL R10, [R1+0x6a4] ;  /* 0x0006a400010a7983 */ /* 0x000f260000100800 */
[----:B------:R-:W-:Y:S01]  /*d1e0*/  IMAD.X R9, R24, 0x1, R224, P1 ;  /* 0x0000000118097824 */ /* 0x000fe200008e06e0 */
[----:B------:R-:W4:Y:S04]  /*d1f0*/  LDL.LU R223, [R1+0x6b0] ;  /* 0x0006b00001df7983 */ /* 0x000f280000300800 */
[----:B------:R3:W4:Y:S04]  /*d200*/  @!P0 LDG.E.U8 R163, desc[UR20][R8.64] ;  /* 0x0000001408a38981 */ /* 0x000728000c1e1100 */
        /* <DEDUP_REMOVED lines=17> */
[----:B------:R-:W-:-:S02]  /*d320*/  PRMT R160, RZ, 0x7610, R160 ;  /* 0x00007610ffa07816 */ /* 0x000fc400000000a0 */
[C---:B0-----:R-:W-:Y:S02]  /*d330*/  IADD3 R8, P1, R7.reuse, R11, RZ ;  /* 0x0000000b07087210 */ /* 0x041fe40007f3e0ff */
[----:B------:R-:W2:Y:S03]  /*d340*/  LDL R11, [R1+0x674] ;  /* 0x00067400010b7983 */ /* 0x000ea60000100800 */
[----:B------:R-:W-:Y:S01]  /*d350*/  IMAD.X R9, R24, 0x1, R5, P1 ;  /* 0x0000000118097824 */ /* 0x000fe200008e0605 */
[----:B------:R-:W2:Y:S04]  /*d360*/  LDL.LU R0, [R1+0x680] ;  /* 0x0006800001007983 */ /* 0x000ea80000300800 */
[----:B------:R3:W2:Y:S04]  /*d370*/  @!P0 LDG.E.U8 R160, desc[UR20][R8.64] ;  /* 0x0000001408a08981 */ /* 0x0006a8000c1e1100 */
[----:B------:R-:W2:Y:S04]  /*d380*/  LDL.LU R2, [R1+0x690] ;  /* 0x0006900001027983 */ /* 0x000ea80000300800 */
[----:B------:R0:W-:Y:S04]  /*d390*/  STL [R1+0x1474], R5 ;  /* 0x0014740501007387 */ /* 0x0001e80000100800 */
        /* <DEDUP_REMOVED lines=39> */
[----:B------:R-:W2:Y:S04]  /*d610*/  LDL.LU R223, [R1+0x620] ;  /* 0x0006200001df7983 */ /* 0x000ea80000300800 */
[----:B------:R-:W2:Y:S01]  /*d620*/  LDL.LU R14, [R1+0x630] ;  /* 0x00063000010e7983 */ /* 0x000ea20000300800 */
[----:B0-----:R-:W-:-:S05]  /*d630*/  IADD3 R8, P1, R7, R11, RZ ;  /* 0x0000000b07087210 */ /* 0x001fca0007f3e0ff */
[----:B------:R-:W-:Y:S01]  /*d640*/  IMAD.X R9, R24, 0x1, R5, P1 ;  /* 0x0000000118097824 */ /* 0x000fe200008e0605 */
[----:B------:R0:W-:Y:S04]  /*d650*/  STL [R1+0x149c], R5 ;  /* 0x00149c0501007387 */ /* 0x0001e80000100800 */
[----:B------:R3:W2:Y:S04]  /*d660*/  @!P0 LDG.E.U8 R154, desc[UR20][R8.64] ;  /* 0x00000014089a8981 */ /* 0x0006a8000c1e1100 */
[----:B0-----:R-:W2:Y:S01]  /*d670*/  LDL.LU R5, [R1+0x610] ;  /* 0x0006100001057983 */ /* 0x001ea20000300800 */
[----:B------:R-:W-:-:S02]  /*d680*/  LOP3.LUT R220, R220, 0xffff, RZ, 0xc0, !PT ;  /* 0x0000ffffdcdc7812 */ /* 0x000fc400078ec0ff */
[----:B------:R-:W-:-:S04]  /*d690*/  LOP3.LUT R219, R219, 0xffff, RZ, 0xc0, !PT ;  /* 0x0000ffffdbdb7812 */ /* 0x000fc800078ec0ff */
[----:B------:R-:W-:Y:S02]  /*d6a0*/  PRMT R219, R220, 0x3340, R219 ;  /* 0x00003340dcdb7816 */ /* 0x000fe400000000db */
[----:B------:R-:W-:Y:S02]  /*d6b0*/  LOP3.LUT R218, R218, 0xffff, RZ, 0xc0, !PT ;  /* 0x0000ffffdada7812 */ /* 0x000fe400078ec0ff */
[----:B------:R-:W-:-:S04]  /*d6c0*/  LOP3.LUT R217, R217, 0xffff, RZ, 0xc0, !PT ;  /* 0x0000ffffd9d97812 */ /* 0x000fc800078ec0ff */
[----:B------:R-:W-:Y:S02]  /*d6d0*/  PRMT R217, R218, 0x3340, R217 ;  /* 0x00003340dad97816 */ /* 0x000fe400000000d9 */
[----:B------:R-:W-:Y:S02]  /*d6e0*/  LOP3.LUT R216, R216, 0xffff, RZ, 0xc0, !PT ;  /* 0x0000ffffd8d87812 */ /* 0x000fe400078ec0ff */
[----:B------:R-:W-:-:S04]  /*d6f0*/  LOP3.LUT R215, R215, 0xffff, RZ, 0xc0, !PT ;  /* 0x0000ffffd7d77812 */ /* 0x000fc800078ec0ff */
[----:B------:R-:W-:Y:S02]  /*d700*/  PRMT R215, R216, 0x3340, R215 ;  /* 0x00003340d8d77816 */ /* 0x000fe400000000d7 */
[----:B---3--:R-:W-:Y:S01]  /*d710*/  IADD3 R8, P1, R7, R2, RZ ;  /* 0x0000000207087210 */ /* 0x008fe20007f3e0ff */
[----:B------:R0:W-:Y:S04]  /*d720*/  STL [R1+0x14a0], R2 ;  /* 0x0014a00201007387 */ /* 0x0001e80000100800 */
[----:B0-----:R-:W3:Y:S04]  /*d730*/  LDL.LU R2, [R1+0x634] ;  /* 0x0006340001027983 */ /* 0x001ee80000300800 */
[----:B------:R-:W3:Y:S04]  /*d740*/  LDL.LU R251, [R1+0x604] ;  /* 0x0006040001fb7983 */ /* 0x000ee80000300800 */
[----:B------:R-:W3:Y:S04]  /*d750*/  LDL.LU R220, [R1+0x624] ;  /* 0x0006240001dc7983 */ /* 0x000ee80000300800 */
[----:B------:R-:W3:Y:S04]  /*d760*/  LDL.LU R218, [R1+0x614] ;  /* 0x0006140001da7983 */ /* 0x000ee80000300800 */
[----:B------:R-:W3:Y:S01]  /*d770*/  LDL.LU R216, [R1+0x600] ;  /* 0x0006000001d87983 */ /* 0x000ee20000300800 */
[----:B------:R-:W-:Y:S01]  /*d780*/  PRMT R153, RZ, 0x7610, R153 ;  /* 0x00007610ff997816 */ /* 0x000fe20000000099 */
[----:B----4-:R-:W-:-:S05]  /*d790*/  IMAD.X R9, R24, 0x1, R4, P1 ;  /* 0x0000000118097824 */ /* 0x010fca00008e0604 */
[----:B------:R2:W4:Y:S01]  /*d7a0*/  @!P0 LDG.E.U8 R153, desc[UR20][R8.64] ;  /* 0x0000001408998981 */ /* 0x000522000c1e1100 */
[----:B------:R-:W-:Y:S02]  /*d7b0*/  PRMT R152, RZ, 0x7610, R152 ;  /* 0x00007610ff987816 */ /* 0x000fe40000000098 */
[----:B--2---:R-:W-:-:S05]  /*d7c0*/  IADD3 R8, P1, R7, R0, RZ ;  /* 0x0000000007087210 */ /* 0x004fca0007f3e0ff */
[----:B------:R-:W-:-:S05]  /*d7d0*/  IMAD.X R9, R24, 0x1, R6, P1 ;  /* 0x0000000118097824 */ /* 0x000fca00008e0606 */
[----:B------:R0:W2:Y:S01]  /*d7e0*/  @!P0 LDG.E.U8 R152, desc[UR20][R8.64] ;  /* 0x0000001408988981 */ /* 0x0000a2000c1e1100 */
[----:B------:R-:W-:Y:S02]  /*d7f0*/  PRMT R23, RZ, 0x7610, R23 ;  /* 0x00007610ff177816 */ /* 0x000fe40000000017 */
[----:B0-----:R-:W-:-:S05]  /*d800*/  IADD3 R8, P1, R7, R10, RZ ;  /* 0x0000000a07087210 */ /* 0x001fca0007f3e0ff */
[----:B------:R-:W-:-:S05]  /*d810*/  IMAD.X R9, R24, 0x1, R224, P1 ;  /* 0x0000000118097824 */ /* 0x000fca00008e06e0 */
[----:B------:R-:W2:Y:S01]  /*d820*/  @!P0 LDG.E.U8 R23, desc[UR20][R8.64] ;  /* 0x0000001408178981 */ /* 0x000ea2000c1e1100 */
[----:B------:R-:W-:Y:S02]  /*d830*/  PRMT R22, RZ, 0x7610, R22 ;  /* 0x00007610ff167816 */ /* 0x000fe40000000016 */
[----:B------:R-:W-:Y:S02]  /*d840*/  PRMT R21, RZ, 0x7610, R21 ;  /* 0x00007610ff157816 */ /* 0x000fe40000000015 */
[----:B------:R-:W-:Y:S02]  /*d850*/  PRMT R20, RZ, 0x7610, R20 ;  /* 0x00007610ff147816 */ /* 0x000fe40000000014 */
[----:B------:R-:W-:Y:S02]  /*d860*/  PRMT R19, RZ, 0x7610, R19 ;  /* 0x00007610ff137816 */ /* 0x000fe40000000013 */
[----:B------:R-:W-:Y:S02]  /*d870*/  PRMT R18, RZ, 0x7610, R18 ;  /* 0x00007610ff127816 */ /* 0x000fe40000000012 */
[----:B------:R-:W-:-:S02]  /*d880*/  PRMT R17, RZ, 0x7610, R17 ;  /* 0x00007610ff117816 */ /* 0x000fc40000000011 */
[----:B------:R-:W-:Y:S02]  /*d890*/  PRMT R16, RZ, 0x7610, R16 ;  /* 0x00007610ff107816 */ /* 0x000fe40000000010 */
[----:B------:R-:W-:Y:S02]  /*d8a0*/  PRMT R15, RZ, 0x7610, R15 ;  /* 0x00007610ff0f7816 */ /* 0x000fe4000000000f */
[----:B------:R-:W-:Y:S02]  /*d8b0*/  PRMT R171, RZ, 0x7610, R171 ;  /* 0x00007610ffab7816 */ /* 0x000fe400000000ab */
[----:B------:R-:W-:Y:S02]  /*d8c0*/  LOP3.LUT R214, R214, 0xffff, RZ, 0xc0, !PT ;  /* 0x0000ffffd6d67812 */ /* 0x000fe400078ec0ff */
[----:B------:R-:W-:Y:S02]  /*d8d0*/  LOP3.LUT R213, R213, 0xffff, RZ, 0xc0, !PT ;  /* 0x0000ffffd5d57812 */ /* 0x000fe400078ec0ff */
[----:B------:R0:W4:Y:S01]  /*d8e0*/  @!P0 LDG.E.U8 R171, desc[UR20][R12.64] ;  /* 0x000000140cab8981 */ /* 0x000122000c1e1100 */
        /* <DEDUP_REMOVED lines=8> */
[----:B0-----:R-:W-:Y:S02]  /*d970*/  PRMT R13, RZ, 0x7610, R13 ;  /* 0x00007610ff0d7816 */ /* 0x001fe4000000000d */
[----:B------:R-:W-:Y:S02]  /*d980*/  PRMT R12, RZ, 0x7610, R12 ;  /* 0x00007610ff0c7816 */ /* 0x000fe4000000000c */
[----:B------:R-:W-:Y:S02]  /*d990*/  PRMT R213, R214, 0x3340, R213 ;  /* 0x00003340d6d57816 */ /* 0x000fe400000000d5 */
[----:B------:R-:W-:Y:S02]  /*d9a0*/  PRMT R210, R212, 0x3340, R210 ;  /* 0x00003340d4d27816 */ /* 0x000fe400000000d2 */
[----:B------:R-:W-:-:S02]  /*d9b0*/  PRMT R208, R211, 0x3340, R208 ;  /* 0x00003340d3d07816 */ /* 0x000fc400000000d0 */
[----:B------:R-:W-:Y:S02]  /*d9c0*/  PRMT R206, R209, 0x3340, R206 ;  /* 0x00003340d1ce7816 */ /* 0x000fe400000000ce */
[----:B------:R-:W-:Y:S02]  /*d9d0*/  PRMT R205, R207, 0x3340, R205 ;  /* 0x00003340cfcd7816 */ /* 0x000fe400000000cd */
[----:B---3--:R-:W-:-:S05]  /*d9e0*/  IADD3 R8, P1, R7, R2, RZ ;  /* 0x0000000207087210 */ /* 0x008fca0007f3e0ff */
[----:B------:R-:W-:-:S05]  /*d9f0*/  IMAD.X R9, R24, 0x1, R14, P1 ;  /* 0x0000000118097824 */ /* 0x000fca00008e060e */
[----:B------:R0:W3:Y:S02]  /*da00*/  @!P0 LDG.E.U8 R22, desc[UR20][R8.64] ;  /* 0x0000001408168981 */ /* 0x0000e4000c1e1100 */
[----:B0-----:R-:W-:-:S05]  /*da10*/  IADD3 R8, P1, R7, R220, RZ ;  /* 0x000000dc07087210 */ /* 0x001fca0007f3e0ff */
        /* <DEDUP_REMOVED lines=21> */
[----:B------:R-:W-:Y:S01]  /*db70*/  IMAD.X R9, R24, 0x1, R233, P1 ;  /* 0x0000000118097824 */ /* 0x000fe200008e06e9 */
[----:B------:R-:W-:-:S04]  /*db80*/  IADD3 R10, P1, R7, R230, RZ ;  /* 0x000000e6070a7210 */ /* 0x000fc80007f3e0ff */
[----:B------:R0:W3:Y:S01]  /*db90*/  @!P0 LDG.E.U8 R13, desc[UR20][R8.64] ;  /* 0x00000014080d8981 */ /* 0x0000e2000c1e1100 */
[----:B------:R-:W-:Y:S02]  /*dba0*/  IMAD.X R11, R24, 0x1, R229, P1 ;  /* 0x00000001180b7824 */ /* 0x000fe400008e06e5 */
[----:B------:R-:W1:Y:S03]  /*dbb0*/  S2R R24, SR_TID.X ;  /* 0x0000000000187919 */ /* 0x000e660000002100 */
[----:B------:R2:W3:Y:S01]  /*dbc0*/  @!P0 LDG.E.U8 R12, desc[UR20][R10.64] ;  /* 0x000000140a0c8981 */ /* 0x0004e2000c1e1100 */
[----:B0-----:R-:W-:Y:S02]  /*dbd0*/  PRMT R8, R219, 0x5410, R217 ;  /* 0x00005410db087816 */ /* 0x001fe400000000d9 */
[----:B------:R-:W-:Y:S02]  /*dbe0*/  PRMT R9, R215, 0x5410, R213 ;  /* 0x00005410d7097816 */ /* 0x000fe400000000d5 */
[----:B--2---:R-:W-:-:S02]  /*dbf0*/  PRMT R10, R210, 0x5410, R208 ;  /* 0x00005410d20a7816 */ /* 0x004fc400000000d0 */
[----:B------:R-:W-:-:S05]  /*dc00*/  PRMT R11, R206, 0x5410, R205 ;  /* 0x00005410ce0b7816 */ /* 0x000fca00000000cd */
[----:B------:R0:W-:Y:S01]  /*dc10*/  STS.128 [R25+UR4+0x1000], R8 ;  /* 0x0010000819007988 */ /* 0x0001e20008000c04 */
[----:B-1----:R-:W-:-:S05]  /*dc20*/  LOP3.LUT R24, R24, 0x7f, RZ, 0xc0, !PT ;  /* 0x0000007f18187812 */ /* 0x002fca00078ec0ff */
[----:B------:R-:W-:Y:S01]  /*dc30*/  STS.U8 [R24+UR4+0x2000], R203 ;  /* 0x002000cb18007988 */ /* 0x000fe20008000004 */
[----:B------:R-:W-:Y:S01]  /*dc40*/  UMOV UR9, 0xc0000010 ;  /* 0xc000001000097882 */ /* 0x000fe20000000000 */
[----:B------:R-:W-:Y:S01]  /*dc50*/  UMOV UR14, UR10 ;  /* 0x0000000a000e7c82 */ /* 0x000fe20008000000 */
[----:B------:R-:W-:Y:S01]  /*dc60*/  UMOV UR15, UR11 ;  /* 0x0000000b000f7c82 */ /* 0x000fe20008000000 */
[----:B------:R-:W-:Y:S01]  /*dc70*/  STS.U8 [R24+UR4+0x2100], R202 ;  /* 0x002100ca18007988 */ /* 0x000fe20008000004 */
[----:B------:R-:W-:Y:S01]  /*dc80*/  UMOV UR18, UR10 ;  /* 0x0000000a00127c82 */ /* 0x000fe20008000000 */
[----:B------:R-:W-:Y:S01]  /*dc90*/  UMOV UR19, UR11 ;  /* 0x0000000b00137c82 */ /* 0x000fe20008000000 */
[----:B------:R-:W-:Y:S01]  /*dca0*/  IADD3 R226, P5, R226, UR7, RZ ;  /* 0x00000007e2e27c10 */ /* 0x000fe2000ffbe0ff */
[----:B------:R-:W-:Y:S01]  /*dcb0*/  STS.U8 [R24+UR4+0x2200], R201 ;  /* 0x002200c918007988 */ /* 0x000fe20008000004 */
[----:B------:R-:W-:Y:S01]  /*dcc0*/  IMAD.MOV.U32 R208, RZ, RZ, R216 ;  /* 0x000000ffffd07224 */ /* 0x000fe200078e00d8 */
[----:B------:R-:W-:Y:S01]  /*dcd0*/  IADD3 R228, P6, R228, UR7, RZ ;  /* 0x00000007e4e47c10 */ /* 0x000fe2000ffde0ff */
[----:B------:R-:W-:Y:S01]  /*dce0*/  UMOV UR26, UR10 ;  /* 0x0000000a001a7c82 */ /* 0x000fe20008000000 */
[----:B------:R-:W-:Y:S01]  /*dcf0*/  STS.U8 [R24+UR4+0x2300], R200 ;  /* 0x002300c818007988 */ /* 0x000fe20008000004 */
[----:B------:R-:W-:Y:S01]  /*dd00*/  IADD3 R230, P0, R230, UR7, RZ ;  /* 0x00000007e6e67c10 */ /* 0x000fe2000ff1e0ff */
[----:B------:R-:W-:Y:S01]  /*dd10*/  UMOV UR27, UR11 ;  /* 0x0000000b001b7c82 */ /* 0x000fe20008000000 */
[----:B------:R-:W-:Y:S01]  /*dd20*/  IADD3 R232, P1, R232, UR7, RZ ;  /* 0x00000007e8e87c10 */ /* 0x000fe2000ff3e0ff */
[----:B------:R-:W-:Y:S01]  /*dd30*/  STS.U8 [R24+UR4+0x2400], R199 ;  /* 0x002400c718007988 */ /* 0x000fe20008000004 */
[----:B------:R-:W-:Y:S01]  /*dd40*/  IADD3 R234, P2, R234, UR7, RZ ;  /* 0x00000007eaea7c10 */ /* 0x000fe2000ff5e0ff */
[----:B0-----:R-:W0:Y:S02]  /*dd50*/  LDC R8, c[0x0][0x238] ;  /* 0x00008e00ff087b82 */ /* 0x001e240000000800 */
[----:B------:R-:W-:Y:S04]  /*dd60*/  STS.U8 [R24+UR4+0x2500], R198 ;  /* 0x002500c618007988 */ /* 0x000fe80008000004 */
        /* <DEDUP_REMOVED lines=25> */
[----:B------:R1:W-:Y:S04]  /*df00*/  STS.U8 [R24+UR4+0x3f00], R172 ;  /* 0x003f00ac18007988 */ /* 0x0003e80008000004 */
[----:B-1----:R-:W2:Y:S04]  /*df10*/  LDL.LU.64 R24, [R1] ;  /* 0x0000000001187983 */ /* 0x002ea80000300a00 */
[----:B------:R-:W4:Y:S04]  /*df20*/  LDL.LU.64 R26, [R1+0x8] ;  /* 0x00000800011a7983 */ /* 0x000f280000300a00 */
[----:B------:R-:W3:Y:S04]  /*df30*/  LDL.LU.64 R28, [R1+0x10] ;  /* 0x00001000011c7983 */ /* 0x000ee80000300a00 */
[----:B------:R-:W2:Y:S04]  /*df40*/  LDL.LU.64 R30, [R1+0x18] ;  /* 0x00001800011e7983 */ /* 0x000ea80000300a00 */
        /* <DEDUP_REMOVED lines=60> */
[----:B--2---:R-:W-:Y:S04]  /*e310*/  STL.64 [R1+0x18a0], R150 ;  /* 0x0018a09601007387 */ /* 0x004fe80000100a00 */
[----:B---3--:R-:W-:Y:S04]  /*e320*/  STL.64 [R1+0x1898], R148 ;  /* 0x0018989401007387 */ /* 0x008fe80000100a00 */
[----:B----4-:R-:W-:Y:S04]  /*e330*/  STL.64 [R1+0x1890], R146 ;  /* 0x0018909201007387 */ /* 0x010fe80000100a00 */
        /* <DEDUP_REMOVED lines=61> */
[----:B-1----:R-:W2:Y:S04]  /*e710*/  LDL.LU.64 R24, [R1+0x200] ;  /* 0x0002000001187983 */ /* 0x002ea80000300a00 */
[----:B------:R-:W3:Y:S04]  /*e720*/  LDL.LU.64 R26, [R1+0x208] ;  /* 0x00020800011a7983 */ /* 0x000ee80000300a00 */
[----:B------:R-:W4:Y:S04]  /*e730*/  LDL.LU.64 R28, [R1+0x210] ;  /* 0x00021000011c7983 */ /* 0x000f280000300a00 */
[----:B------:R-:W2:Y:S04]  /*e740*/  LDL.LU.64 R30, [R1+0x218] ;  /* 0x00021800011e7983 */ /* 0x000ea80000300a00 */
        /* <DEDUP_REMOVED lines=60> */
[----:B--2---:R-:W-:Y:S04]  /*eb10*/  STL.64 [R1+0x1aa0], R150 ;  /* 0x001aa09601007387 */ /* 0x004fe80000100a00 */
[----:B----4-:R-:W-:Y:S04]  /*eb20*/  STL.64 [R1+0x1a98], R148 ;  /* 0x001a989401007387 */ /* 0x010fe80000100a00 */
[----:B---3--:R-:W-:Y:S04]  /*eb30*/  STL.64 [R1+0x1a90], R146 ;  /* 0x001a909201007387 */ /* 0x008fe80000100a00 */
        /* <DEDUP_REMOVED lines=62> */
[----:B------:R-:W2:Y:S04]  /*ef20*/  LDL.LU.64 R26, [R1+0x408] ;  /* 0x00040800011a7983 */ /* 0x000ea80000300a00 */
        /* <DEDUP_REMOVED lines=93> */
[----:B------:R-:W-:Y:S01]  /*f500*/  STS.U8 [R221+UR4+0x3e80], R12 ;  /* 0x003e800cdd007988 */ /* 0x000fe20008000004 */
[----:B------:R1:W-:Y:S06]  /*f510*/  MEMBAR.ALL.CTA ;  /* 0x0000000000007992 */ /* 0x0003ec0000008000 */
[----:B-1----:R-:W1:Y:S02]  /*f520*/  FENCE.VIEW.ASYNC.S ;  /* 0x00000000000073c6 */ /* 0x002e640000000000 */
[----:B-1----:R-:W-:Y:S06]  /*f530*/  BAR.SYNC.DEFER_BLOCKING 0x0 ;  /* 0x0000000000007b1d */ /* 0x002fec0000010000 */
[----:B--2---:R-:W-:-:S06]  /*f540*/  WARPGROUP.ARRIVE ;  /* 0x00000000000079c5 */ /* 0x004fcc0000000000 */
[----:B------:R-:W-:Y:S03]  /*f550*/  QGMMA.64x256x32.F32.E4M3.E4M3 R24, gdesc[UR8], R24, gsb0 ;  /* 0x03e00000081879f3 */ /* 0x000fe60008000818 */
[----:B------:R-:W-:Y:S02]  /*f560*/  WARPGROUP.DEPBAR.LE gsb0, 0x0 ;  /* 0x00008000000079c5 */ /* 0x000fe40000010000 */
        /* <DEDUP_REMOVED lines=127> */
[----:B------:R-:W2:Y:S02]  /*fd60*/  LDL.LU.64 R24, [R1+0x18a8] ;  /* 0x0018a80001187983 */ /* 0x000ea40000300a00 */
        /* <DEDUP_REMOVED lines=132> */
[----:B------:R-:W-:Y:S01]  /*105b0*/  QGMMA.64x256x32.F32.E4M3.E4M3 R24, gdesc[UR16], R24, gsb0 ;  /* 0x03e00000101879f3 */ /* 0x000fe20008000818 */
[----:B------:R-:W-:Y:S02]  /*105c0*/  IADD3.X R225, R225, UR6, RZ, P5, !PT ;  /* 0x00000006e1e17c10 */ /* 0x000fe4000affe4ff */
[----:B------:R-:W-:-:S04]  /*105d0*/  IADD3 R240, P5, R240, UR7, RZ ;  /* 0x00000007f0f07c10 */ /* 0x000fc8000ffbe0ff */
[----:B------:R-:W-:Y:S02]  /*105e0*/  IADD3.X R239, R239, UR6, RZ, P5, !PT ;  /* 0x00000006efef7c10 */ /* 0x000fe4000affe4ff */
[----:B------:R-:W-:Y:S01]  /*105f0*/  IADD3 R251, P5, R251, UR7, RZ ;  /* 0x00000007fbfb7c10 */ /* 0x000fe2000ffbe0ff */
[----:B------:R-:W-:Y:S02]  /*10600*/  WARPGROUP.DEPBAR.LE gsb0, 0x0 ;  /* 0x00008000000079c5 */ /* 0x000fe40000010000 */
[----:B------:R-:W-:Y:S04]  /*10610*/  STL.64 [R1], R24 ;  /* 0x0000001801007387 */ /* 0x000fe80000100a00 */
        /* <DEDUP_REMOVED lines=127> */
[----:B------:R-:W3:Y:S04]  /*10e10*/  LDL.LU R216, [R1+0x60c] ;  /* 0x00060c0001d87983 */ /* 0x000ee80000300800 */
[----:B------:R-:W4:Y:S04]  /*10e20*/  LDL.LU R209, [R1+0x61c] ;  /* 0x00061c0001d17983 */ /* 0x000f280000300800 */
[----:B------:R-:W2:Y:S04]  /*10e30*/  LDL.LU R211, [R1+0x62c] ;  /* 0x00062c0001d37983 */ /* 0x000ea80000300800 */
[----:B------:R-:W2:Y:S04]  /*10e40*/  LDL.LU R215, [R1+0x63c] ;  /* 0x00063c0001d77983 */ /* 0x000ea80000300800 */
[----:B------:R-:W2:Y:S04]  /*10e50*/  LDL.LU R213, [R1+0x608] ;  /* 0x0006080001d57983 */ /* 0x000ea80000300800 */
[----:B------:R-:W2:Y:S04]  /*10e60*/  LDL.LU R212, [R1+0x644] ;  /* 0x0006440001d47983 */ /* 0x000ea80000300800 */
[----:B------:R-:W2:Y:S04]  /*10e70*/  LDL.LU R214, [R1+0x64c] ;  /* 0x00064c0001d67983 */ /* 0x000ea80000300800 */
[----:B------:R1:W-:Y:S04]  /*10e80*/  STL [R1+0x604], R251 ;  /* 0x000604fb01007387 */ /* 0x0003e80000100800 */
[----:B-1----:R-:W2:Y:S04]  /*10e90*/  LDL.LU R251, [R1+0x14a4] ;  /* 0x0014a40001fb7983 */ /* 0x002ea80000300800 */
[----:B------:R-:W2:Y:S01]  /*10ea0*/  LDL.LU R219, [R1+0x618] ;  /* 0x0006180001db7983 */ /* 0x000ea20000300800 */
[----:B------:R-:W-:-:S02]  /*10eb0*/  IADD3.X R227, R227, UR6, RZ, P6, !PT ;  /* 0x00000006e3e37c10 */ /* 0x000fc4000b7fe4ff */
[----:B------:R-:W-:Y:S02]  /*10ec0*/  IADD3 R242, P6, R242, UR7, RZ ;  /* 0x00000007f2f27c10 */ /* 0x000fe4000ffde0ff */
[----:B------:R-:W-:Y:S02]  /*10ed0*/  IADD3.X R229, R229, UR6, RZ, P0, !PT ;  /* 0x00000006e5e57c10 */ /* 0x000fe400087fe4ff */
[----:B------:R-:W-:Y:S02]  /*10ee0*/  IADD3 R244, P0, R244, UR7, RZ ;  /* 0x00000007f4f47c10 */ /* 0x000fe4000ff1e0ff */
[----:B------:R-:W-:Y:S02]  /*10ef0*/  IADD3.X R231, R231, UR6, RZ, P1, !PT ;  /* 0x00000006e7e77c10 */ /* 0x000fe40008ffe4ff */
[----:B------:R-:W-:Y:S02]  /*10f00*/  IADD3.X R241, R241, UR6, RZ, P6, !PT ;  /* 0x00000006f1f17c10 */ /* 0x000fe4000b7fe4ff */
[----:B------:R-:W-:-:S02]  /*10f10*/  IADD3 R236, P3, R236, UR7, RZ ;  /* 0x00000007ecec7c10 */ /* 0x000fc4000ff7e0ff */
[----:B------:R-:W-:Y:S02]  /*10f20*/  IADD3 R246, P1, R246, UR7, RZ ;  /* 0x00000007f6f67c10 */ /* 0x000fe4000ff3e0ff */
[----:B------:R-:W-:Y:S02]  /*10f30*/  IADD3 R238, P4, R238, UR7, RZ ;  /* 0x00000007eeee7c10 */ /* 0x000fe4000ff9e0ff */
[----:B------:R-:W-:Y:S02]  /*10f40*/  IADD3.X R233, R233, UR6, RZ, P2, !PT ;  /* 0x00000006e9e97c10 */ /* 0x000fe400097fe4ff */
[----:B------:R-:W-:Y:S02]  /*10f50*/  IADD3.X R243, R243, UR6, RZ, P0, !PT ;  /* 0x00000006f3f37c10 */ /* 0x000fe400087fe4ff */
[----:B------:R-:W-:Y:S02]  /*10f60*/  IADD3 R248, P2, R248, UR7, RZ ;  /* 0x00000007f8f87c10 */ /* 0x000fe4000ff5e0ff */
[----:B------:R-:W-:-:S02]  /*10f70*/  IADD3 R218, P0, R218, UR7, RZ ;  /* 0x00000007dada7c10 */ /* 0x000fc4000ff1e0ff */
[----:B------:R-:W-:Y:S02]  /*10f80*/  IADD3.X R235, R235, UR6, RZ, P3, !PT ;  /* 0x00000006ebeb7c10 */ /* 0x000fe40009ffe4ff */
[----:B------:R-:W-:Y:S02]  /*10f90*/  IADD3.X R245, R245, UR6, RZ, P1, !PT ;  /* 0x00000006f5f57c10 */ /* 0x000fe40008ffe4ff */
[----:B------:R-:W-:Y:S02]  /*10fa0*/  IADD3 R250, P3, R250, UR7, RZ ;  /* 0x00000007fafa7c10 */ /* 0x000fe4000ff7e0ff */
[----:B------:R-:W-:Y:S02]  /*10fb0*/  IADD3.X R237, R237, UR6, RZ, P4, !PT ;  /* 0x00000006eded7c10 */ /* 0x000fe4000a7fe4ff */
[----:B------:R-:W-:Y:S02]  /*10fc0*/  IADD3 R252, P4, R252, UR7, RZ ;  /* 0x00000007fcfc7c10 */ /* 0x000fe4000ff9e0ff */
[----:B------:R-:W-:-:S02]  /*10fd0*/  IADD3.X R247, R247, UR6, RZ, P2, !PT ;  /* 0x00000006f7f77c10 */ /* 0x000fc400097fe4ff */
[----:B------:R-:W-:Y:S02]  /*10fe0*/  IADD3 R220, P2, R220, UR7, RZ ;  /* 0x00000007dcdc7c10 */ /* 0x000fe4000ff5e0ff */
[----:B------:R-:W-:Y:S02]  /*10ff0*/  IADD3.X R249, R249, UR6, RZ, P3, !PT ;  /* 0x00000006f9f97c10 */ /* 0x000fe40009ffe4ff */
[----:B------:R-:W-:Y:S02]  /*11000*/  IADD3.X R208, R208, UR6, RZ, P5, !PT ;  /* 0x00000006d0d07c10 */ /* 0x000fe4000affe4ff */
[----:B------:R-:W-:Y:S02]  /*11010*/  IADD3.X R5, R5, UR6, RZ, P0, !PT ;  /* 0x0000000605057c10 */ /* 0x000fe400087fe4ff */
[----:B------:R-:W-:Y:S02]  /*11020*/  IADD3.X R223, R223, UR6, RZ, P2, !PT ;  /* 0x00000006dfdf7c10 */ /* 0x000fe400097fe4ff */
[----:B---3--:R-:W-:-:S02]  /*11030*/  IADD3 R216, P6, R216, UR7, RZ ;  /* 0x00000007d8d87c10 */ /* 0x008fc4000ffde0ff */
[----:B----4-:R-:W-:-:S03]  /*11040*/  IADD3 R209, P1, R209, UR7, RZ ;  /* 0x00000007d1d17c10 */ /* 0x010fc6000ff3e0ff */
[----:B------:R1:W-:Y:S01]  /*11050*/  STL [R1+0x60c], R216 ;  /* 0x00060cd801007387 */ /* 0x0003e20000100800 */
[----:B--2---:R-:W-:-:S03]  /*11060*/  IADD3 R211, P3, R211, UR7, RZ ;  /* 0x00000007d3d37c10 */ /* 0x004fc6000ff7e0ff */
[----:B-1----:R-:W2:Y:S04]  /*11070*/  LDL.LU R216, [R1+0x65c] ;  /* 0x00065c0001d87983 */ /* 0x002ea80000300800 */
[----:B------:R1:W-:Y:S04]  /*11080*/  STL [R1+0x614], R218 ;  /* 0x000614da01007387 */ /* 0x0003e80000100800 */
[----:B-1----:R-:W3:Y:S04]  /*11090*/  LDL.LU R218, [R1+0x628] ;  /* 0x0006280001da7983 */ /* 0x002ee80000300800 */
[----:B------:R-:W4:Y:S04]  /*110a0*/  LDL.LU R217, [R1+0x66c] ;  /* 0x00066c0001d97983 */ /* 0x000f280000300800 */
[----:B------:R-:W-:Y:S01]  /*110b0*/  STL [R1+0x61c], R209 ;  /* 0x00061cd101007387 */ /* 0x000fe20000100800 */
[----:B------:R-:W-:-:S02]  /*110c0*/  IADD3.X R251, R251, UR6, RZ, P4, !PT ;  /* 0x00000006fbfb7c10 */ /* 0x000fc4000a7fe4ff */
[----:B------:R-:W-:Y:S01]  /*110d0*/  IADD3 R2, P4, R2, UR7, RZ ;  /* 0x0000000702027c10 */ /* 0x000fe2000ff9e0ff */
[----:B------:R-:W4:Y:S04]  /*110e0*/  LDL.LU R207, [R1+0x638] ;  /* 0x0006380001cf7983 */ /* 0x000f280000300800 */
[----:B------:R1:W-:Y:S04]  /*110f0*/  STL [R1+0x624], R220 ;  /* 0x000624dc01007387 */ /* 0x0003e80000100800 */
[----:B-1----:R-:W4:Y:S04]  /*11100*/  LDL.LU R220, [R1+0x674] ;  /* 0x0006740001dc7983 */ /* 0x002f280000300800 */
[----:B------:R-:W4:Y:S04]  /*11110*/  LDL.LU R209, [R1+0x67c] ;  /* 0x00067c0001d17983 */ /* 0x000f280000300800 */
[----:B------:R-:W-:Y:S04]  /*11120*/  STL [R1+0x62c], R211 ;  /* 0x00062cd301007387 */ /* 0x000fe80000100800 */
[----:B------:R1:W-:Y:S04]  /*11130*/  STL [R1+0x634], R2 ;  /* 0x0006340201007387 */ /* 0x0003e80000100800 */
[----:B-1----:R-:W4:Y:S01]  /*11140*/  LDL.LU R2, [R1+0x14a0] ;  /* 0x0014a00001027983 */ /* 0x002f220000300800 */
[----:B------:R-:W-:-:S02]  /*11150*/  IADD3 R215, P5, R215, UR7, RZ ;  /* 0x00000007d7d77c10 */ /* 0x000fc4000ffbe0ff */
[----:B------:R-:W-:Y:S01]  /*11160*/  IADD3.X R213, R213, UR6, RZ, P6, !PT ;  /* 0x00000006d5d57c10 */ /* 0x000fe2000b7fe4ff */
[----:B------:R-:W4:Y:S01]  /*11170*/  LDL.LU R211, [R1+0x648] ;  /* 0x0006480001d37983 */ /* 0x000f220000300800 */
[----:B------:R-:W-:-:S03]  /*11180*/  IADD3 R212, P6, R212, UR7, RZ ;  /* 0x00000007d4d47c10 */ /* 0x000fc6000ffde0ff */
[----:B------:R1:W-:Y:S04]  /*11190*/  STL [R1+0x600], R208 ;  /* 0x000600d001007387 */ /* 0x0003e80000100800 */
[----:B------:R-:W4:Y:S01]  /*111a0*/  LDL.LU R210, [R1+0x68c] ;  /* 0x00068c0001d27983 */ /* 0x000f220000300800 */
[----:B------:R-:W-:-:S03]  /*111b0*/  IADD3 R214, P0, R214, UR7, RZ ;  /* 0x00000007d6d67c10 */ /* 0x000fc6000ff1e0ff */
[----:B------:R-:W-:Y:S01]  /*111c0*/  STL [R1+0x63c], R215 ;  /* 0x00063cd701007387 */ /* 0x000fe20000100800 */
[----:B------:R-:W-:-:S03]  /*111d0*/  IADD3.X R219, R219, UR6, RZ, P1, !PT ;  /* 0x00000006dbdb7c10 */ /* 0x000fc60008ffe4ff */
[----:B-1----:R-:W4:Y:S01]  /*111e0*/  LDL.LU R208, [R1+0x658] ;  /* 0x0006580001d07983 */ /* 0x002f220000300800 */
[----:B------:R-:W-:-:S03]  /*111f0*/  IADD3 R0, P1, R0, UR7, RZ ;  /* 0x0000000700007c10 */ /* 0x000fc6000ff3e0ff */
[----:B------:R-:W-:Y:S04]  /*11200*/  STL [R1+0x608], R213 ;  /* 0x000608d501007387 */ /* 0x000fe80000100800 */
[----:B------:R-:W-:Y:S04]  /*11210*/  STL [R1+0x644], R212 ;  /* 0x000644d401007387 */ /* 0x000fe80000100800 */
[----:B------:R1:W-:Y:S04]  /*11220*/  STL [R1+0x610], R5 ;  /* 0x0006100501007387 */ /* 0x0003e80000100800 */
[----:B-1----:R-:W4:Y:S04]  /*11230*/  LDL.LU R5, [R1+0x149c] ;  /* 0x00149c0001057983 */ /* 0x002f280000300800 */
[----:B------:R-:W4:Y:S04]  /*11240*/  LDL.LU R215, [R1+0x69c] ;  /* 0x00069c0001d77983 */ /* 0x000f280000300800 */
[----:B------:R-:W4:Y:S04]  /*11250*/  LDL.LU R212, [R1+0x668] ;  /* 0x0006680001d47983 */ /* 0x000f280000300800 */
[----:B------:R1:W-:Y:S04]  /*11260*/  STL [R1+0x64c], R214 ;  /* 0x00064cd601007387 */ /* 0x0003e80000100800 */
[----:B-1----:R-:W4:Y:S04]  /*11270*/  LDL.LU R214, [R1+0x6a4] ;  /* 0x0006a40001d67983 */ /* 0x002f280000300800 */
[----:B------:R1:W-:Y:S04]  /*11280*/  STL [R1+0x654], R0 ;  /* 0x0006540001007387 */ /* 0x0003e80000100800 */
[----:B-1----:R-:W4:Y:S04]  /*11290*/  LDL.LU R0, [R1+0x1498] ;  /* 0x0014980001007983 */ /* 0x002f280000300800 */
[----:B------:R-:W-:Y:S04]  /*112a0*/  STL [R1+0x618], R219 ;  /* 0x000618db01007387 */ /* 0x000fe80000100800 */
[----:B------:R1:W-:Y:S04]  /*112b0*/  STL [R1+0x620], R223 ;  /* 0x000620df01007387 */ /* 0x0003e80000100800 */
[----:B-1----:R-:W4:Y:S01]  /*112c0*/  LDL.LU R223, [R1+0x1494] ;  /* 0x0014940001df7983 */ /* 0x002f220000300800 */
[----:B------:R-:W-:-:S03]  /*112d0*/  IADD3.X R14, R14, UR6, RZ, P4, !PT ;  /* 0x000000060e0e7c10 */ /* 0x000fc6000a7fe4ff */
[----:B------:R-:W4:Y:S04]  /*112e0*/  LDL.LU R213, [R1+0x6ac] ;  /* 0x0006ac0001d57983 */ /* 0x000f280000300800 */
[----:B------:R-:W4:Y:S01]  /*112f0*/  LDL.LU R219, [R1+0x678] ;  /* 0x0006780001db7983 */ /* 0x000f220000300800 */
[----:B------:R-:W-:Y:S02]  /*11300*/  IADD3.X R224, R224, UR6, RZ, P6, !PT ;  /* 0x00000006e0e07c10 */ /* 0x000fe4000b7fe4ff */
[----:B------:R-:W-:Y:S02]  /*11310*/  IADD3.X R6, R6, UR6, RZ, P1, !PT ;  /* 0x0000000606067c10 */ /* 0x000fe40008ffe4ff */
[----:B--2---:R-:W-:-:S05]  /*11320*/  IADD3 R216, P2, R216, UR7, RZ ;  /* 0x00000007d8d87c10 */ /* 0x004fca000ff5e0ff */
[----:B------:R1:W-:Y:S01]  /*11330*/  STL [R1+0x65c], R216 ;  /* 0x00065cd801007387 */ /* 0x0003e20000100800 */
[----:B---3--:R-:W-:-:S03]  /*11340*/  IADD3.X R218, R218, UR6, RZ, P3, !PT ;  /* 0x00000006dada7c10 */ /* 0x008fc60009ffe4ff */
[----:B-1----:R-:W2:Y:S04]  /*11350*/  LDL.LU R216, [R1+0x6bc] ;  /* 0x0006bc0001d87983 */ /* 0x002ea80000300800 */
[----:B------:R1:W-:Y:S04]  /*11360*/  STL [R1+0x628], R218 ;  /* 0x000628da01007387 */ /* 0x0003e80000100800 */
[----:B-1----:R-:W3:Y:S01]  /*11370*/  LDL.LU R218, [R1+0x688] ;  /* 0x0006880001da7983 */ /* 0x002ee20000300800 */
[----:B----4-:R-:W-:-:S05]  /*11380*/  IADD3 R2, P3, R2, UR7, RZ ;  /* 0x0000000702027c10 */ /* 0x010fca000ff7e0ff */
[----:B------:R1:W-:Y:S04]  /*11390*/  STL [R1+0x664], R2 ;  /* 0x0006640201007387 */ /* 0x0003e80000100800 */
[----:B-1----:R-:W4:Y:S04]  /*113a0*/  LDL.LU R2, [R1+0x1490] ;  /* 0x0014900001027983 */ /* 0x002f280000300800 */
[----:B------:R1:W-:Y:S04]  /*113b0*/  STL [R1+0x630], R14 ;  /* 0x0006300e01007387 */ /* 0x0003e80000100800 */
[----:B-1----:R-:W2:Y:S01]  /*113c0*/  LDL.LU R14, [R1+0x148c] ;  /* 0x00148c00010e7983 */ /* 0x002ea20000300800 */
[----:B------:R-:W-:-:S02]  /*113d0*/  IADD3 R217, P4, R217, UR7, RZ ;  /* 0x00000007d9d97c10 */ /* 0x000fc4000ff9e0ff */
[----:B------:R-:W-:Y:S02]  /*113e0*/  IADD3.X R207, R207, UR6, RZ, P5, !PT ;  /* 0x00000006cfcf7c10 */ /* 0x000fe4000affe4ff */
[----:B------:R-:W-:Y:S01]  /*113f0*/  IADD3 R220, P5, R220, UR7, RZ ;  /* 0x00000007dcdc7c10 */ /* 0x000fe2000ffbe0ff */
[----:B------:R1:W-:Y:S01]  /*11400*/  STL [R1+0x66c], R217 ;  /* 0x00066cd901007387 */ /* 0x0003e20000100800 */
[----:B------:R-:W-:Y:S02]  /*11410*/  IADD3 R209, P6, R209, UR7, RZ ;  /* 0x00000007d1d17c10 */ /* 0x000fe4000ffde0ff */
[----:B------:R-:W-:Y:S01]  /*11420*/  IADD3.X R211, R211, UR6, RZ, P0, !PT ;  /* 0x00000006d3d37c10 */ /* 0x000fe200087fe4ff */
[----:B-1----:R-:W4:Y:S04]  /*11430*/  LDL.LU R217, [R1+0x6cc] ;  /* 0x0006cc0001d97983 */ /* 0x002f280000300800 */
[----:B------:R1:W-:Y:S04]  /*11440*/  STL [R1+0x674], R220 ;  /* 0x000674dc01007387 */ /* 0x0003e80000100800 */
[----:B------:R-:W-:Y:S04]  /*11450*/  STL [R1+0x638], R207 ;  /* 0x000638cf01007387 */ /* 0x000fe80000100800 */
[----:B-1----:R-:W4:Y:S04]  /*11460*/  LDL.LU R220, [R1+0x698] ;  /* 0x0006980001dc7983 */ /* 0x002f280000300800 */
[----:B------:R1:W-:Y:S04]  /*11470*/  STL [R1+0x640], R224 ;  /* 0x000640e001007387 */ /* 0x0003e80000100800 */
[----:B-1----:R-:W4:Y:S04]  /*11480*/  LDL.LU R224, [R1+0x1488] ;  /* 0x0014880001e07983 */ /* 0x002f280000300800 */
[----:B------:R-:W4:Y:S04]  /*11490*/  LDL.LU R207, [R1+0x6d4] ;  /* 0x0006d40001cf7983 */ /* 0x000f280000300800 */
[----:B------:R1:W-:Y:S04]  /*114a0*/  STL [R1+0x67c], R209 ;  /* 0x00067cd101007387 */ /* 0x0003e80000100800 */
[----:B-1----:R-:W4:Y:S01]  /*114b0*/  LDL.LU R209, [R1+0x6dc] ;  /* 0x0006dc0001d17983 */ /* 0x002f220000300800 */
[----:B------:R-:W-:-:S05]  /*114c0*/  IADD3 R223, P0, R223, UR7, RZ ;  /* 0x00000007dfdf7c10 */ /* 0x000fca000ff1e0ff */
[----:B------:R1:W-:Y:S04]  /*114d0*/  STL [R1+0x684], R223 ;  /* 0x000684df01007387 */ /* 0x0003e80000100800 */
[----:B------:R-:W-:Y:S04]  /*114e0*/  STL [R1+0x648], R211 ;  /* 0x000648d301007387 */ /* 0x000fe80000100800 */
[----:B-1----:R-:W4:Y:S04]  /*114f0*/  LDL.LU R223, [R1+0x1484] ;  /* 0x0014840001df7983 */ /* 0x002f280000300800 */
[----:B------:R1:W-:Y:S04]  /*11500*/  STL [R1+0x650], R6 ;  /* 0x0006500601007387 */ /* 0x0003e80000100800 */
[----:B-1----:R-:W3:Y:S01]  /*11510*/  LDL.LU R6, [R1+0x1480] ;  /* 0x0014800001067983 */ /* 0x002ee20000300800 */
[----:B------:R-:W-:-:S02]  /*11520*/  IADD3.X R208, R208, UR6, RZ, P2, !PT ;  /* 0x00000006d0d07c10 */ /* 0x000fc400097fe4ff */
[----:B------:R-:W-:Y:S01]  /*11530*/  IADD3 R210, P1, R210, UR7, RZ ;  /* 0x00000007d2d27c10 */ /* 0x000fe2000ff3e0ff */
[----:B------:R-:W4:Y:S01]  /*11540*/  LDL.LU R211, [R1+0x6a8] ;  /* 0x0006a80001d37983 */ /* 0x000f220000300800 */
[----:B------:R-:W-:Y:S02]  /*11550*/  IADD3.X R4, R4, UR6, RZ, P3, !PT ;  /* 0x0000000604047c10 */ /* 0x000fe40009ffe4ff */
[----:B------:R-:W-:Y:S02]  /*11560*/  IADD3.X R212, R212, UR6, RZ, P4, !PT ;  /* 0x00000006d4d47c10 */ /* 0x000fe4000a7fe4ff */
[----:B------:R-:W-:Y:S02]  /*11570*/  IADD3 R215, P3, R215, UR7, RZ ;  /* 0x00000007d7d77c10 */ /* 0x000fe4000ff7e0ff */
[----:B------:R-:W-:Y:S02]  /*11580*/  IADD3 R214, P4, R214, UR7, RZ ;  /* 0x00000007d6d67c10 */ /* 0x000fe4000ff9e0ff */
[----:B------:R-:W-:-:S02]  /*11590*/  IADD3.X R5, R5, UR6, RZ, P5, !PT ;  /* 0x0000000605057c10 */ /* 0x000fc4000affe4ff */
[----:B------:R-:W-:Y:S02]  /*115a0*/  IADD3.X R219, R219, UR6, RZ, P6, !PT ;  /* 0x00000006dbdb7c10 */ /* 0x000fe4000b7fe4ff */
[----:B------:R-:W-:Y:S02]  /*115b0*/  IADD3 R213, P5, R213, UR7, RZ ;  /* 0x00000007d5d57c10 */ /* 0x000fe4000ffbe0ff */
[----:B------:R-:W-:Y:S02]  /*115c0*/  IADD3.X R0, R0, UR6, RZ, P0, !PT ;  /* 0x0000000600007c10 */ /* 0x000fe400087fe4ff */
[----:B--2---:R-:W-:-:S05]  /*115d0*/  IADD3 R14, P2, R14, UR7, RZ ;  /* 0x000000070e0e7c10 */ /* 0x004fca000ff5e0ff */
[----:B------:R1:W-:Y:S04]  /*115e0*/  STL [R1+0x694], R14 ;  /* 0x0006940e01007387 */ /* 0x0003e80000100800 */
[----:B------:R-:W-:Y:S04]  /*115f0*/  STL [R1+0x68c], R210 ;  /* 0x00068cd201007387 */ /* 0x000fe80000100800 */
[----:B-1----:R-:W2:Y:S04]  /*11600*/  LDL.LU R14, [R1+0x147c] ;  /* 0x00147c00010e7983 */ /* 0x002ea80000300800 */
[----:B------:R-:W-:Y:S04]  /*11610*/  STL [R1+0x658], R208 ;  /* 0x000658d001007387 */ /* 0x000fe80000100800 */
[----:B------:R1:W-:Y:S04]  /*11620*/  STL [R1+0x660], R4 ;  /* 0x0006600401007387 */ /* 0x0003e80000100800 */
[----:B-1----:R-:W2:Y:S04]  /*11630*/  LDL.LU R4, [R1+0x1478] ;  /* 0x0014780001047983 */ /* 0x002ea80000300800 */
[----:B------:R1:W-:Y:S04]  /*11640*/  STL [R1+0x668], R212 ;  /* 0x000668d401007387 */ /* 0x0003e80000100800 */
[----:B------:R-:W-:Y:S04]  /*11650*/  STL [R1+0x69c], R215 ;  /* 0x00069cd701007387 */ /* 0x000fe80000100800 */
[----:B-1----:R-:W2:Y:S04]  /*11660*/  LDL.LU R212, [R1+0x6ec] ;  /* 0x0006ec0001d47983 */ /* 0x002ea80000300800 */
[----:B------:R1:W-:Y:S04]  /*11670*/  STL [R1+0x6a4], R214 ;  /* 0x0006a4d601007387 */ /* 0x0003e80000100800 */
[----:B-1----:R-:W2:Y:S04]  /*11680*/  LDL.LU R214, [R1+0x6b8] ;  /* 0x0006b80001d67983 */ /* 0x002ea80000300800 */
[----:B------:R1:W-:Y:S04]  /*11690*/  STL [R1+0x670], R5 ;  /* 0x0006700501007387 */ /* 0x0003e80000100800 */
[----:B-1----:R-:W2:Y:S01]  /*116a0*/  LDL.LU R5, [R1+0x1474] ;  /* 0x0014740001057983 */ /* 0x002ea20000300800 */
[----:B---3--:R-:W-:-:S05]  /*116b0*/  IADD3 R6, P6, R6, UR7, RZ ;  /* 0x0000000706067c10 */ /* 0x008fca000ffde0ff */
[----:B------:R1:W-:Y:S04]  /*116c0*/  STL [R1+0x6b4], R6 ;  /* 0x0006b40601007387 */ /* 0x0003e80000100800 */
[----:B------:R-:W-:Y:S04]  /*116d0*/  STL [R1+0x6ac], R213 ;  /* 0x0006acd501007387 */ /* 0x000fe80000100800 */
[----:B-1----:R-:W3:Y:S04]  /*116e0*/  LDL.LU R6, [R1+0x1470] ;  /* 0x0014700001067983 */ /* 0x002ee80000300800 */
[----:B------:R-:W-:Y:S04]  /*116f0*/  STL [R1+0x678], R219 ;  /* 0x000678db01007387 */ /* 0x000fe80000100800 */
[----:B------:R1:W-:Y:S04]  /*11700*/  STL [R1+0x680], R0 ;  /* 0x0006800001007387 */ /* 0x0003e80000100800 */
[----:B-1----:R-:W3:Y:S01]  /*11710*/  LDL.LU R0, [R1+0x146c] ;  /* 0x00146c0001007983 */ /* 0x002ee20000300800 */
[----:B------:R-:W-:-:S02]  /*11720*/  IADD3 R216, P0, R216, UR7, RZ ;  /* 0x00000007d8d87c10 */ /* 0x000fc4000ff1e0ff */
[----:B------:R-:W-:Y:S02]  /*11730*/  IADD3.X R218, R218, UR6, RZ, P1, !PT ;  /* 0x00000006dada7c10 */ /* 0x000fe40008ffe4ff */
[----:B----4-:R-:W-:Y:S01]  /*11740*/  IADD3.X R2, R2, UR6, RZ, P2, !PT ;  /* 0x0000000602027c10 */ /* 0x010fe200097fe4ff */
[----:B------:R1:W-:Y:S04]  /*11750*/  STL [R1+0x6bc], R216 ;  /* 0x0006bcd801007387 */ /* 0x0003e80000100800 */
[----:B-1----:R-:W4:Y:S01]  /*11760*/  LDL.LU R216, [R1+0x6fc] ;  /* 0x0006fc0001d87983 */ /* 0x002f220000300800 */
[----:B------:R-:W-:Y:S02]  /*11770*/  IADD3.X R220, R220, UR6, RZ, P3, !PT ;  /* 0x00000006dcdc7c10 */ /* 0x000fe40009ffe4ff */
[----:B------:R-:W-:-:S02]  /*11780*/  IADD3 R217, P2, R217, UR7, RZ ;  /* 0x00000007d9d97c10 */ /* 0x000fc4000ff5e0ff */
[----:B------:R-:W-:Y:S02]  /*11790*/  IADD3.X R224, R224, UR6, RZ, P4, !PT ;  /* 0x00000006e0e07c10 */ /* 0x000fe4000a7fe4ff */
[----:B------:R-:W-:Y:S02]  /*117a0*/  IADD3 R207, P3, R207, UR7, RZ ;  /* 0x00000007cfcf7c10 */ /* 0x000fe4000ff7e0ff */
[----:B------:R-:W-:Y:S02]  /*117b0*/  IADD3 R209, P4, R209, UR7, RZ ;  /* 0x00000007d1d17c10 */ /* 0x000fe4000ff9e0ff */
[----:B------:R-:W-:Y:S02]  /*117c0*/  IADD3.X R211, R211, UR6, RZ, P5, !PT ;  /* 0x00000006d3d37c10 */ /* 0x000fe4000affe4ff */
[----:B------:R-:W-:Y:S02]  /*117d0*/  IADD3.X R223, R223, UR6, RZ, P6, !PT ;  /* 0x00000006dfdf7c10 */ /* 0x000fe4000b7fe4ff */
[----:B--2---:R-:W-:-:S05]  /*117e0*/  IADD3 R4, P1, R4, UR7, RZ ;  /* 0x0000000704047c10 */ /* 0x004fca000ff3e0ff */
[----:B------:R1:W-:Y:S04]  /*117f0*/  STL [R1+0x6c4], R4 ;  /* 0x0006c40401007387 */ /* 0x0003e80000100800 */
[----:B------:R-:W-:Y:S04]  /*11800*/  STL [R1+0x688], R218 ;  /* 0x000688da01007387 */ /* 0x000fe80000100800 */
[----:B-1----:R-:W2:Y:S04]  /*11810*/  LDL.LU R4, [R1+0x1468] ;  /* 0x0014680001047983 */ /* 0x002ea80000300800 */
[----:B------:R1:W-:Y:S04]  /*11820*/  STL [R1+0x690], R2 ;  /* 0x0006900201007387 */ /* 0x0003e80000100800 */
[----:B-1----:R-:W2:Y:S04]  /*11830*/  LDL.LU R2, [R1+0x1464] ;  /* 0x0014640001027983 */ /* 0x002ea80000300800 */
[----:B------:R-:W2:Y:S04]  /*11840*/  LDL.LU R10, [R1+0x6c8] ;  /* 0x0006c800010a7983 */ /* 0x000ea80000300800 */
[----:B------:R-:W2:Y:S04]  /*11850*/  LDL.LU R218, [R1+0x704] ;  /* 0x0007040001da7983 */ /* 0x000ea80000300800 */
[----:B------:R-:W2:Y:S04]  /*11860*/  LDL.LU R11, [R1+0x70c] ;  /* 0x00070c00010b7983 */ /* 0x000ea80000300800 */
[----:B------:R1:W-:Y:S04]  /*11870*/  STL [R1+0x698], R220 ;  /* 0x000698dc01007387 */ /* 0x0003e80000100800 */
[----:B------:R-:W-:Y:S04]  /*11880*/  STL [R1+0x6cc], R217 ;  /* 0x0006ccd901007387 */ /* 0x000fe80000100800 */
[----:B-1----:R-:W2:Y:S04]  /*11890*/  LDL.LU R220, [R1+0x6d8] ;  /* 0x0006d80001dc7983 */ /* 0x002ea80000300800 */
[----:B------:R1:W-:Y:S04]  /*118a0*/  STL [R1+0x6a0], R224 ;  /* 0x0006a0e001007387 */ /* 0x0003e80000100800 */
[----:B-1----:R-:W2:Y:S04]  /*118b0*/  LDL.LU R224, [R1+0x1460] ;  /* 0x0014600001e07983 */ /* 0x002ea80000300800 */
[----:B------:R-:W-:Y:S04]  /*118c0*/  STL [R1+0x6d4], R207 ;  /* 0x0006d4cf01007387 */ /* 0x000fe80000100800 */
[----:B------:R-:W2:Y:S04]  /*118d0*/  LDL.LU R206, [R1+0x71c] ;  /* 0x00071c0001ce7983 */ /* 0x000ea80000300800 */
[----:B------:R-:W2:Y:S04]  /*118e0*/  LDL.LU R205, [R1+0x6e8] ;  /* 0x0006e80001cd7983 */ /* 0x000ea80000300800 */
[----:B------:R-:W-:Y:S01]  /*118f0*/  STL [R1+0x6dc], R209 ;  /* 0x0006dcd101007387 */ /* 0x000fe20000100800 */
[----:B---3--:R-:W-:-:S05]  /*11900*/  IADD3 R0, P5, R0, UR7, RZ ;  /* 0x0000000700007c10 */ /* 0x008fca000ffbe0ff */
[----:B------:R1:W-:Y:S04]  /*11910*/  STL [R1+0x6e4], R0 ;  /* 0x0006e40001007387 */ /* 0x0003e80000100800 */
[----:B-1----:R-:W3:Y:S04]  /*11920*/  LDL.LU R0, [R1+0x145c] ;  /* 0x00145c0001007983 */ /* 0x002ee80000300800 */
[----:B------:R-:W-:Y:S04]  /*11930*/  STL [R1+0x6a8], R211 ;  /* 0x0006a8d301007387 */ /* 0x000fe80000100800 */
[----:B------:R-:W3:Y:S04]  /*11940*/  LDL.LU R210, [R1+0x72c] ;  /* 0x00072c0001d27983 */ /* 0x000ee80000300800 */
[----:B------:R-:W3:Y:S04]  /*11950*/  LDL.LU R208, [R1+0x6f8] ;  /* 0x0006f80001d07983 */ /* 0x000ee80000300800 */
[----:B------:R-:W3:Y:S04]  /*11960*/  LDL.LU R215, [R1+0x734] ;  /* 0x0007340001d77983 */ /* 0x000ee80000300800 */
[----:B------:R1:W-:Y:S04]  /*11970*/  STL [R1+0x6b0], R223 ;  /* 0x0006b0df01007387 */ /* 0x0003e80000100800 */
[----:B-1----:R-:W3:Y:S01]  /*11980*/  LDL.LU R223, [R1+0x1458] ;  /* 0x0014580001df7983 */ /* 0x002ee20000300800 */
[----:B------:R-:W-:-:S02]  /*11990*/  IADD3 R212, P6, R212, UR7, RZ ;  /* 0x00000007d4d47c10 */ /* 0x000fc4000ffde0ff */
[----:B------:R-:W-:Y:S01]  /*119a0*/  IADD3.X R214, R214, UR6, RZ, P0, !PT ;  /* 0x00000006d6d67c10 */ /* 0x000fe200087fe4ff */
[----:B------:R-:W3:Y:S01]  /*119b0*/  LDL.LU R213, [R1+0x73c] ;  /* 0x00073c0001d57983 */ /* 0x000ee20000300800 */
[----:B------:R-:W-:-:S03]  /*119c0*/  IADD3.X R14, R14, UR6, RZ, P1, !PT ;  /* 0x000000060e0e7c10 */ /* 0x000fc60008ffe4ff */
[----:B------:R-:W3:Y:S04]  /*119d0*/  LDL.LU R219, [R1+0x708] ;  /* 0x0007080001db7983 */ /* 0x000ee80000300800 */
[----:B------:R-:W3:Y:S04]  /*119e0*/  LDL.LU R217, [R1+0x74c] ;  /* 0x00074c0001d97983 */ /* 0x000ee80000300800 */
[----:B------:R-:W3:Y:S04]  /*119f0*/  LDL.LU R207, [R1+0x718] ;  /* 0x0007180001cf7983 */ /* 0x000ee80000300800 */
[----:B------:R-:W-:Y:S04]  /*11a00*/  STL [R1+0x6ec], R212 ;  /* 0x0006ecd401007387 */ /* 0x000fe80000100800 */
[----:B------:R-:W-:Y:S01]  /*11a10*/  STL [R1+0x6b8], R214 ;  /* 0x0006b8d601007387 */ /* 0x000fe20000100800 */
[----:B----4-:R-:W-:-:S02]  /*11a20*/  IADD3 R216, P1, R216, UR7, RZ ;  /* 0x00000007d8d87c10 */ /* 0x010fc4000ff3e0ff */
[----:B------:R-:W-:Y:S02]  /*11a30*/  IADD3.X R5, R5, UR6, RZ, P3, !PT ;  /* 0x0000000605057c10 */ /* 0x000fe40009ffe4ff */
[----:B------:R-:W-:Y:S02]  /*11a40*/  IADD3.X R6, R6, UR6, RZ, P5, !PT ;  /* 0x0000000606067c10 */ /* 0x000fe4000affe4ff */
[----:B--2---:R-:W-:-:S05]  /*11a50*/  IADD3 R2, P0, R2, UR7, RZ ;  /* 0x0000000702027c10 */ /* 0x004fca000ff1e0ff */
[----:B------:R1:W-:Y:S04]  /*11a60*/  STL [R1+0x6f4], R2 ;  /* 0x0006f40201007387 */ /* 0x0003e80000100800 */
[----:B-1----:R-:W2:Y:S04]  /*11a70*/  LDL.LU R2, [R1+0x1454] ;  /* 0x0014540001027983 */ /* 0x002ea80000300800 */
[----:B------:R1:W-:Y:S04]  /*11a80*/  STL [R1+0x6c0], R14 ;  /* 0x0006c00e01007387 */ /* 0x0003e80000100800 */
[----:B-1----:R-:W4:Y:S01]  /*11a90*/  LDL.LU R14, [R1+0x1450] ;  /* 0x00145000010e7983 */ /* 0x002f220000300800 */
[----:B------:R-:W-:-:S02]  /*11aa0*/  IADD3.X R10, R10, UR6, RZ, P2, !PT ;  /* 0x000000060a0a7c10 */ /* 0x000fc400097fe4ff */
[----:B------:R-:W-:Y:S01]  /*11ab0*/  IADD3 R218, P2, R218, UR7, RZ ;  /* 0x00000007dada7c10 */ /* 0x000fe2000ff5e0ff */
[----:B------:R-:W2:Y:S04]  /*11ac0*/  LDL.LU R209, [R1+0x75c] ;  /* 0x00075c0001d17983 */ /* 0x000ea80000300800 */
[----:B------:R-:W2:Y:S01]  /*11ad0*/  LDL.LU R211, [R1+0x728] ;  /* 0x0007280001d37983 */ /* 0x000ea20000300800 */
[----:B------:R-:W-:-:S03]  /*11ae0*/  IADD3.X R220, R220, UR6, RZ, P4, !PT ;  /* 0x00000006dcdc7c10 */ /* 0x000fc6000a7fe4ff */
[----:B------:R-:W2:Y:S04]  /*11af0*/  LDL.LU R212, [R1+0x764] ;  /* 0x0007640001d47983 */ /* 0x000ea80000300800 */
[----:B------:R-:W2:Y:S01]  /*11b00*/  LDL.LU R214, [R1+0x76c] ;  /* 0x00076c0001d67983 */ /* 0x000ea20000300800 */
[----:B------:R-:W-:-:S03]  /*11b10*/  IADD3 R11, P3, R11, UR7, RZ ;  /* 0x000000070b0b7c10 */ /* 0x000fc6000ff7e0ff */
[----:B------:R1:W-:Y:S04]  /*11b20*/  STL [R1+0x6fc], R216 ;  /* 0x0006fcd801007387 */ /* 0x0003e80000100800 */
[----:B-1----:R-:W2:Y:S04]  /*11b30*/  LDL.LU R216, [R1+0x738] ;  /* 0x0007380001d87983 */ /* 0x002ea80000300800 */
[----:B------:R1:W-:Y:S04]  /*11b40*/  STL [R1+0x704], R218 ;  /* 0x000704da01007387 */ /* 0x0003e80000100800 */
[----:B-1----:R-:W2:Y:S04]  /*11b50*/  LDL.LU R218, [R1+0x77c] ;  /* 0x00077c0001da7983 */ /* 0x002ea80000300800 */
[----:B------:R-:W-:Y:S04]  /*11b60*/  STL [R1+0x6c8], R10 ;  /* 0x0006c80a01007387 */ /* 0x000fe80000100800 */
        /* <DEDUP_REMOVED lines=8> */
[----:B-1----:R-:W2:Y:S01]  /*11bf0*/  LDL.LU R6, [R1+0x1444] ;  /* 0x0014440001067983 */ /* 0x002ea20000300800 */
[----:B------:R-:W-:-:S02]  /*11c00*/  IADD3.X R205, R205, UR6, RZ, P6, !PT ;  /* 0x00000006cdcd7c10 */ /* 0x000fc4000b7fe4ff */
[----:B------:R-:W-:Y:S01]  /*11c10*/  IADD3 R206, P5, R206, UR7, RZ ;  /* 0x00000007cece7c10 */ /* 0x000fe2000ffbe0ff */
[----:B------:R-:W3:Y:S01]  /*11c20*/  LDL.LU R220, [R1+0x78c] ;  /* 0x00078c0001dc7983 */ /* 0x000ee20000300800 */
[----:B------:R-:W-:Y:S02]  /*11c30*/  IADD3.X R4, R4, UR6, RZ, P0, !PT ;  /* 0x0000000604047c10 */ /* 0x000fe400087fe4ff */
[----:B------:R-:W-:Y:S02]  /*11c40*/  IADD3 R210, P0, R210, UR7, RZ ;  /* 0x00000007d2d27c10 */ /* 0x000fe4000ff1e0ff */
[----:B------:R-:W-:Y:S02]  /*11c50*/  IADD3.X R224, R224, UR6, RZ, P2, !PT ;  /* 0x00000006e0e07c10 */ /* 0x000fe400097fe4ff */
[----:B------:R-:W-:Y:S02]  /*11c60*/  IADD3.X R208, R208, UR6, RZ, P1, !PT ;  /* 0x00000006d0d07c10 */ /* 0x000fe40008ffe4ff */
[----:B------:R-:W-:-:S02]  /*11c70*/  IADD3 R215, P1, R215, UR7, RZ ;  /* 0x00000007d7d77c10 */ /* 0x000fc4000ff3e0ff */
[----:B------:R-:W-:Y:S02]  /*11c80*/  IADD3.X R219, R219, UR6, RZ, P3, !PT ;  /* 0x00000006dbdb7c10 */ /* 0x000fe40009ffe4ff */
[----:B------:R-:W-:Y:S02]  /*11c90*/  IADD3 R213, P2, R213, UR7, RZ ;  /* 0x00000007d5d57c10 */ /* 0x000fe4000ff5e0ff */
[----:B------:R-:W-:Y:S02]  /*11ca0*/  IADD3.X R0, R0, UR6, RZ, P4, !PT ;  /* 0x0000000600007c10 */ /* 0x000fe4000a7fe4ff */
[----:B----4-:R-:W-:-:S05]  /*11cb0*/  IADD3 R14, P6, R14, UR7, RZ ;  /* 0x000000070e0e7c10 */ /* 0x010fca000ffde0ff */
[----:B------:R1:W-:Y:S04]  /*11cc0*/  STL [R1+0x724], R14 ;  /* 0x0007240e01007387 */ /* 0x0003e80000100800 */
[----:B------:R-:W-:Y:S04]  /*11cd0*/  STL [R1+0x71c], R206 ;  /* 0x00071cce01007387 */ /* 0x000fe80000100800 */
[----:B-1----:R-:W4:Y:S04]  /*11ce0*/  LDL.LU R14, [R1+0x1440] ;  /* 0x00144000010e7983 */ /* 0x002f280000300800 */
[----:B------:R-:W-:Y:S04]  /*11cf0*/  STL [R1+0x6e8], R205 ;  /* 0x0006e8cd01007387 */ /* 0x000fe80000100800 */
[----:B------:R1:W-:Y:S04]  /*11d00*/  STL [R1+0x6f0], R4 ;  /* 0x0006f00401007387 */ /* 0x0003e80000100800 */
[----:B-1----:R-:W3:Y:S04]  /*11d10*/  LDL.LU R4, [R1+0x143c] ;  /* 0x00143c0001047983 */ /* 0x002ee80000300800 */
[----:B------:R-:W-:Y:S04]  /*11d20*/  STL [R1+0x72c], R210 ;  /* 0x00072cd201007387 */ /* 0x000fe80000100800 */
[----:B------:R1:W-:Y:S04]  /*11d30*/  STL [R1+0x700], R224 ;  /* 0x000700e001007387 */ /* 0x0003e80000100800 */
[----:B------:R-:W-:Y:S04]  /*11d40*/  STL [R1+0x6f8], R208 ;  /* 0x0006f8d001007387 */ /* 0x000fe80000100800 */
[----:B-1----:R-:W4:Y:S04]  /*11d50*/  LDL.LU R224, [R1+0x1438] ;  /* 0x0014380001e07983 */ /* 0x002f280000300800 */
[----:B------:R-:W-:Y:S01]  /*11d60*/  STL [R1+0x734], R215 ;  /* 0x000734d701007387 */ /* 0x000fe20000100800 */
[----:B--2---:R-:W-:-:S05]  /*11d70*/  IADD3 R6, P3, R6, UR7, RZ ;  /* 0x0000000706067c10 */ /* 0x004fca000ff7e0ff */
[----:B------:R1:W-:Y:S04]  /*11d80*/  STL [R1+0x744], R6 ;  /* 0x0007440601007387 */ /* 0x0003e80000100800 */
[----:B------:R-:W-:Y:S04]  /*11d90*/  STL [R1+0x73c], R213 ;  /* 0x00073cd501007387 */ /* 0x000fe80000100800 */
[----:B-1----:R-:W2:Y:S04]  /*11da0*/  LDL.LU R6, [R1+0x1434] ;  /* 0x0014340001067983 */ /* 0x002ea80000300800 */
[----:B------:R-:W-:Y:S04]  /*11db0*/  STL [R1+0x708], R219 ;  /* 0x000708db01007387 */ /* 0x000fe80000100800 */
[----:B------:R1:W-:Y:S04]  /*11dc0*/  STL [R1+0x710], R0 ;  /* 0x0007100001007387 */ /* 0x0003e80000100800 */
[----:B-1----:R-:W4:Y:S01]  /*11dd0*/  LDL.LU R0, [R1+0x1430] ;  /* 0x0014300001007983 */ /* 0x002f220000300800 */
[----:B------:R-:W-:-:S02]  /*11de0*/  IADD3.X R207, R207, UR6, RZ, P5, !PT ;  /* 0x00000006cfcf7c10 */ /* 0x000fc4000affe4ff */
[----:B------:R-:W-:Y:S02]  /*11df0*/  IADD3 R217, P4, R217, UR7, RZ ;  /* 0x00000007d9d97c10 */ /* 0x000fe4000ff9e0ff */
[----:B------:R-:W-:Y:S02]  /*11e00*/  IADD3.X R2, R2, UR6, RZ, P6, !PT ;  /* 0x0000000602027c10 */ /* 0x000fe4000b7fe4ff */
[----:B------:R-:W-:Y:S02]  /*11e10*/  IADD3 R209, P6, R209, UR7, RZ ;  /* 0x00000007d1d17c10 */ /* 0x000fe4000ffde0ff */
[----:B------:R-:W-:Y:S02]  /*11e20*/  IADD3.X R5, R5, UR6, RZ, P1, !PT ;  /* 0x0000000605057c10 */ /* 0x000fe40008ffe4ff */
[----:B------:R-:W-:Y:S02]  /*11e30*/  IADD3.X R211, R211, UR6, RZ, P0, !PT ;  /* 0x00000006d3d37c10 */ /* 0x000fe400087fe4ff */
[----:B------:R-:W-:-:S02]  /*11e40*/  IADD3 R212, P0, R212, UR7, RZ ;  /* 0x00000007d4d47c10 */ /* 0x000fc4000ff1e0ff */
[----:B------:R-:W-:Y:S02]  /*11e50*/  IADD3.X R216, R216, UR6, RZ, P2, !PT ;  /* 0x00000006d8d87c10 */ /* 0x000fe400097fe4ff */
[----:B------:R-:W-:Y:S02]  /*11e60*/  IADD3 R214, P1, R214, UR7, RZ ;  /* 0x00000007d6d67c10 */ /* 0x000fe4000ff3e0ff */
[----:B---3--:R-:W-:-:S05]  /*11e70*/  IADD3 R4, P5, R4, UR7, RZ ;  /* 0x0000000704047c10 */ /* 0x008fca000ffbe0ff */
[----:B------:R1:W-:Y:S04]  /*11e80*/  STL [R1+0x754], R4 ;  /* 0x0007540401007387 */ /* 0x0003e80000100800 */
[----:B------:R-:W-:Y:S04]  /*11e90*/  STL [R1+0x74c], R217 ;  /* 0x00074cd901007387 */ /* 0x000fe80000100800 */
[----:B-1----:R-:W3:Y:S04]  /*11ea0*/  LDL.LU R4, [R1+0x142c] ;  /* 0x00142c0001047983 */ /* 0x002ee80000300800 */
[----:B------:R-:W-:Y:S04]  /*11eb0*/  STL [R1+0x718], R207 ;  /* 0x000718cf01007387 */ /* 0x000fe80000100800 */
[----:B------:R1:W-:Y:S04]  /*11ec0*/  STL [R1+0x720], R2 ;  /* 0x0007200201007387 */ /* 0x0003e80000100800 */
[----:B-1----:R-:W2:Y:S04]  /*11ed0*/  LDL.LU R2, [R1+0x1428] ;  /* 0x0014280001027983 */ /* 0x002ea80000300800 */
[----:B------:R-:W-:Y:S04]  /*11ee0*/  STL [R1+0x75c], R209 ;  /* 0x00075cd101007387 */ /* 0x000fe80000100800 */
[----:B------:R1:W-:Y:S04]  /*11ef0*/  STL [R1+0x730], R5 ;  /* 0x0007300501007387 */ /* 0x0003e80000100800 */
[----:B------:R-:W-:Y:S04]  /*11f00*/  STL [R1+0x728], R211 ;  /* 0x000728d301007387 */ /* 0x000fe80000100800 */
[----:B-1----:R-:W3:Y:S04]  /*11f10*/  LDL.LU R5, [R1+0x1424] ;  /* 0x0014240001057983 */ /* 0x002ee80000300800 */
[----:B------:R-:W-:Y:S01]  /*11f20*/  STL [R1+0x764], R212 ;  /* 0x000764d401007387 */ /* 0x000fe20000100800 */
[----:B----4-:R-:W-:-:S05]  /*11f30*/  IADD3 R0, P2, R0, UR7, RZ ;  /* 0x0000000700007c10 */ /* 0x010fca000ff5e0ff */
[----:B------:R1:W-:Y:S04]  /*11f40*/  STL [R1+0x774], R0 ;  /* 0x0007740001007387 */ /* 0x0003e80000100800 */
[----:B------:R-:W-:Y:S04]  /*11f50*/  STL [R1+0x76c], R214 ;  /* 0x00076cd601007387 */ /* 0x000fe80000100800 */
[----:B-1----:R-:W4:Y:S01]  /*11f60*/  LDL.LU R0, [R1+0x1420] ;  /* 0x0014200001007983 */ /* 0x002f220000300800 */
[----:B------:R-:W-:Y:S02]  /*11f70*/  IADD3.X R223, R223, UR6, RZ, P3, !PT ;  /* 0x00000006dfdf7c10 */ /* 0x000fe40009ffe4ff */
[----:B------:R-:W-:Y:S01]  /*11f80*/  IADD3 R218, P3, R218, UR7, RZ ;  /* 0x00000007dada7c10 */ /* 0x000fe2000ff7e0ff */
[----:B------:R-:W-:Y:S01]  /*11f90*/  STL [R1+0x738], R216 ;  /* 0x000738d801007387 */ /* 0x000fe20000100800 */
[----:B------:R-:W-:-:S03]  /*11fa0*/  IADD3.X R14, R14, UR6, RZ, P5, !PT ;  /* 0x000000060e0e7c10 */ /* 0x000fc6000affe4ff */
[----:B------:R1:W-:Y:S04]  /*11fb0*/  STL [R1+0x740], R223 ;  /* 0x000740df01007387 */ /* 0x0003e80000100800 */
[----:B-1----:R-:W4:Y:S01]  /*11fc0*/  LDL.LU R223, [R1+0x141c] ;  /* 0x00141c0001df7983 */ /* 0x002f220000300800 */
[----:B------:R-:W-:-:S06]  /*11fd0*/  WARPGROUP.ARRIVE ;  /* 0x00000000000079c5 */ /* 0x000fcc0000000000 */
[----:B------:R-:W-:Y:S01]  /*11fe0*/  QGMMA.64x256x32.F32.E4M3.E4M3 R24, gdesc[UR24], R24, gsb0 ;  /* 0x03e00000181879f3 */ /* 0x000fe20008000818 */
[----:B---3--:R-:W-:Y:S02]  /*11ff0*/  IADD3.X R5, R5, UR6, RZ, P4, !PT ;  /* 0x0000000605057c10 */ /* 0x008fe4000a7fe4ff */
[----:B--2---:R-:W-:-:S03]  /*12000*/  IADD3 R2, P4, R2, UR7, RZ ;  /* 0x0000000702027c10 */ /* 0x004fc6000ff9e0ff */
[----:B------:R1:W-:Y:S04]  /*12010*/  STL [R1+0x748], R5 ;  /* 0x0007480501007387 */ /* 0x0003e80000100800 */
[----:B-1----:R-:W2:Y:S04]  /*12020*/  LDL.LU R5, [R1+0x1418] ;  /* 0x0014180001057983 */ /* 0x002ea80000300800 */
[----:B------:R-:W-:Y:S04]  /*12030*/  STL [R1+0x77c], R218 ;  /* 0x00077cda01007387 */ /* 0x000fe80000100800 */
[----:B------:R1:W-:Y:S04]  /*12040*/  STL [R1+0x784], R2 ;  /* 0x0007840201007387 */ /* 0x0003e80000100800 */
[----:B-1----:R-:W3:Y:S04]  /*12050*/  LDL.LU R2, [R1+0x1414] ;  /* 0x0014140001027983 */ /* 0x002ee80000300800 */
[----:B------:R1:W-:Y:S04]  /*12060*/  STL [R1+0x750], R14 ;  /* 0x0007500e01007387 */ /* 0x0003e80000100800 */
[----:B-1----:R-:W3:Y:S01]  /*12070*/  LDL.LU R14, [R1+0x1410] ;  /* 0x00141000010e7983 */ /* 0x002ee20000300800 */
[----:B----4-:R-:W-:-:S05]  /*12080*/  IADD3.X R0, R0, UR6, RZ, P6, !PT ;  /* 0x0000000600007c10 */ /* 0x010fca000b7fe4ff */
[----:B------:R1:W-:Y:S04]  /*12090*/  STL [R1+0x758], R0 ;  /* 0x0007580001007387 */ /* 0x0003e80000100800 */
[----:B-1----:R-:W4:Y:S01]  /*120a0*/  LDL.LU R0, [R1+0x140c] ;  /* 0x00140c0001007983 */ /* 0x002f220000300800 */
[----:B------:R-:W-:Y:S02]  /*120b0*/  IADD3 R220, P5, R220, UR7, RZ ;  /* 0x00000007dcdc7c10 */ /* 0x000fe4000ffbe0ff */
[----:B------:R-:W-:Y:S02]  /*120c0*/  IADD3.X R224, R224, UR6, RZ, P0, !PT ;  /* 0x00000006e0e07c10 */ /* 0x000fe400087fe4ff */
[----:B------:R-:W-:Y:S01]  /*120d0*/  IADD3.X R223, R223, UR6, RZ, P1, !PT ;  /* 0x00000006dfdf7c10 */ /* 0x000fe20008ffe4ff */
[----:B------:R-:W-:Y:S01]  /*120e0*/  STL [R1+0x78c], R220 ;  /* 0x00078cdc01007387 */ /* 0x000fe20000100800 */
[----:B------:R-:W-:-:S03]  /*120f0*/  IADD3.X R6, R6, UR6, RZ, P2, !PT ;  /* 0x0000000606067c10 */ /* 0x000fc600097fe4ff */
[----:B------:R1:W-:Y:S01]  /*12100*/  STL [R1+0x760], R224 ;  /* 0x000760e001007387 */ /* 0x0003e20000100800 */
[----:B------:R-:W-:-:S03]  /*12110*/  IADD3.X R4, R4, UR6, RZ, P4, !PT ;  /* 0x0000000604047c10 */ /* 0x000fc6000a7fe4ff */
[----:B-1----:R1:W5:Y:S04]  /*12120*/  LDL.LU R224, [R1+0x1408] ;  /* 0x0014080001e07983 */ /* 0x0023680000300800 */
[----:B------:R0:W-:Y:S04]  /*12130*/  STL [R1+0x768], R223 ;  /* 0x000768df01007387 */ /* 0x0001e80000100800 */
[----:B0-----:R1:W5:Y:S04]  /*12140*/  LDL.LU R223, [R1+0x1404] ;  /* 0x0014040001df7983 */ /* 0x0013680000300800 */
[----:B------:R0:W-:Y:S04]  /*12150*/  STL [R1+0x770], R6 ;  /* 0x0007700601007387 */ /* 0x0001e80000100800 */
[----:B0-----:R1:W5:Y:S01]  /*12160*/  LDL.LU R6, [R1+0x1400] ;  /* 0x0014000001067983 */ /* 0x0013620000300800 */
[----:B------:R-:W-:-:S05]  /*12170*/  VIADD R222, R222, 0xffffffff ;  /* 0xffffffffdede7836 */ /* 0x000fca0000000000 */
[----:B------:R-:W-:Y:S01]  /*12180*/  ISETP.NE.U32.AND P0, PT, R222, RZ, PT ;  /* 0x000000ffde00720c */ /* 0x000fe20003f05070 */
[----:B------:R-:W-:Y:S01]  /*12190*/  IMAD.SHL.U32 R8, R8, 0x20, RZ ;  /* 0x0000002008087824 */ /* 0x000fe200078e00ff */
[----:B------:R-:W-:Y:S02]  /*121a0*/  WARPGROUP.DEPBAR.LE gsb0, 0x0 ;  /* 0x00008000000079c5 */ /* 0x000fe40000010000 */
[----:B------:R-:W-:Y:S01]  /*121b0*/  VIADD R3, R3, 0xffffffe0 ;  /* 0xffffffe003037836 */ /* 0x000fe20000000000 */
[----:B--2---:R-:W-:-:S05]  /*121c0*/  IADD3.X R5, R5, UR6, RZ, P3, !PT ;  /* 0x0000000605057c10 */ /* 0x004fca0009ffe4ff */
[----:B------:R0:W-:Y:S04]  /*121d0*/  STL [R1+0x778], R5 ;  /* 0x0007780501007387 */ /* 0x0001e80000100800 */
[----:B0-----:R1:W5:Y:S04]  /*121e0*/  LDL.LU R5, [R1+0x13fc] ;  /* 0x0013fc0001057983 */ /* 0x0013680000300800 */
[----:B------:R0:W-:Y:S04]  /*121f0*/  STL [R1+0x780], R4 ;  /* 0x0007800401007387 */ /* 0x0001e80000100800 */
[----:B0-----:R1:W5:Y:S01]  /*12200*/  LDL.LU R4, [R1+0x13f8] ;  /* 0x0013f80001047983 */ /* 0x0013620000300800 */
[----:B---3--:R-:W-:-:S05]  /*12210*/  IADD3.X R14, R14, UR6, RZ, P5, !PT ;  /* 0x000000060e0e7c10 */ /* 0x008fca000affe4ff */
[----:B------:R0:W-:Y:S02]  /*12220*/  STL [R1+0x788], R14 ;  /* 0x0007880e01007387 */ /* 0x0001e40000100800 */
[----:B0-----:R-:W0:Y:S01]  /*12230*/  S2R R14, SR_TID.X ;  /* 0x00000000000e7919 */ /* 0x001e220000002100 */
[----:B------:R-:W-:Y:S02]  /*12240*/  IADD3 R2, P6, R8, R2, RZ ;  /* 0x0000000208027210 */ /* 0x000fe40007fde0ff */
[----:B0-----:R-:W-:Y:S02]  /*12250*/  LOP3.LUT R14, R14, 0x1f, RZ, 0xc0, !PT ;  /* 0x0000001f0e0e7812 */ /* 0x001fe400078ec0ff */
[----:B----4-:R-:W-:Y:S01]  /*12260*/  LEA.HI.X.SX32 R0, R8, R0, 0x1, P6 ;  /* 0x0000000008007211 */ /* 0x010fe200030f0eff */
[----:B-1----:R-:W-:Y:S08]  /*12270*/  @P0 BRA `(.L_x_1) ;  /* 0xffffff7800c80947 */ /* 0x002ff0000383ffff */
.L_x_0:
[----:B------:R-:W3:Y:S01]  /*12280*/  LDL.LU R178, [R1+0x408] ;  /* 0x0004080001b27983 */ /* 0x000ee20000300800 */
[----:B------:R-:W-:Y:S01]  /*12290*/  F2FP.SATFINITE.E4M3.F32.PACK_AB_MERGE_C R28, R29, R28, RZ ;  /* 0x0000001c1d1c723e */ /* 0x000fe200048070ff */
[----:B------:R-:W-:Y:S01]  /*122a0*/  ULDC UR5, c[0x0][0x22c] ;  /* 0x00008b0000057ab9 */ /* 0x000fe20000000800 */
[----:B------:R-:W-:Y:S01]  /*122b0*/  F2FP.SATFINITE.E4M3.F32.PACK_AB_MERGE_C R30, R31, R30, RZ ;  /* 0x0000001e1f1e723e */ /* 0x000fe200048070ff */
[----:B------:R-:W3:Y:S01]  /*122c0*/  LDL.LU R177, [R1+0x40c] ;  /* 0x00040c0001b17983 */ /* 0x000ee20000300800 */
[----:B------:R-:W-:Y:S01]  /*122d0*/  ULDC.64 UR40, c[0x0][0x228] ;  /* 0x00008a0000287ab9 */ /* 0x000fe20000000a00 */
[----:B------:R-:W-:Y:S01]  /*122e0*/  F2FP.SATFINITE.E4M3.F32.PACK_AB_MERGE_C R32, R33, R32, RZ ;  /* 0x000000202120723e */ /* 0x000fe200048070ff */
[----:B------:R-:W-:Y:S01]  /*122f0*/  ULDC UR6, c[0x0][0x248] ;  /* 0x0000920000067ab9 */ /* 0x000fe20000000800 */
[----:B------:R-:W4:Y:S01]  /*12300*/  LDL.LU R176, [R1+0x410] ;  /* 0x0004100001b07983 */ /* 0x000f220000300800 */
[----:B------:R-:W-:Y:S01]  /*12310*/  F2FP.SATFINITE.E4M3.F32.PACK_AB_MERGE_C R34, R35, R34, RZ ;  /* 0x000000222322723e */ /* 0x000fe200048070ff */
[----:B------:R-:W-:Y:S01]  /*12320*/  ULDC UR7, c[0x0][0x248] ;  /* 0x0000920000077ab9 */ /* 0x000fe20000000800 */
[----:B------:R-:W-:Y:S01]  /*12330*/  F2FP.SATFINITE.E4M3.F32.PACK_AB_MERGE_C R38, R39, R38, RZ ;  /* 0x000000262726723e */ /* 0x000fe200048070ff */
[----:B------:R-:W4:Y:S01]  /*12340*/  LDL.LU R175, [R1+0x414] ;  /* 0x0004140001af7983 */ /* 0x000f220000300800 */
[----:B------:R-:W-:Y:S01]  /*12350*/  F2FP.SATFINITE.E4M3.F32.PACK_AB_MERGE_C R40, R41, R40, RZ ;  /* 0x000000282928723e */ /* 0x000fe200048070ff */
[----:B------:R-:W-:Y:S01]  /*12360*/  ULDC UR8, c[0x0][0x248] ;  /* 0x0000920000087ab9 */ /* 0x000fe20000000800 */
[----:B------:R-:W-:Y:S01]  /*12370*/  F2FP.SATFINITE.E4M3.F32.PACK_AB_MERGE_C R36, R37, R36, RZ ;  /* 0x000000242524723e */ /* 0x000fe200048070ff */
[----:B------:R-:W2:Y:S01]  /*12380*/  LDL.LU R174, [R1+0x418] ;  /* 0x0004180001ae7983 */ /* 0x000ea20000300800 */
        /* <DEDUP_REMOVED lines=54> */
[----:B------:R-:W-:Y:S01]  /*126f0*/  ULDC UR48, c[0x0][0x248] ;  /* 0x0000920000307ab9 */ /* 0x000fe20000000800 */
[----:B------:R-:W2:Y:S01]  /*12700*/  LDL.LU R162, [R1+0x448] ;  /* 0x0004480001a27983 */ /* 0x000ea20000300800 */
[----:B------:R-:W-:Y:S01]  /*12710*/  ULDC UR51, c[0x0][0x248] ;  /* 0x0000920000337ab9 */ /* 0x000fe20000000800 */
        /* <DEDUP_REMOVED lines=43> */
[----:B------:R-:W-:-:S03]  /*129d0*/  ULDC UR61, c[0x0][0x22c] ;  /* 0x00008b00003d7ab9 */ /* 0x000fc60000000800 */
[----:B------:R-:W2:Y:S04]  /*129e0*/  LDL.LU R22, [R1+0x478] ;  /* 0x0004780001167983 */ /* 0x000ea80000300800 */
[----:B------:R-:W2:Y:S04]  /*129f0*/  LDL.LU R21, [R1+0x47c] ;  /* 0x00047c0001157983 */ /* 0x000ea80000300800 */
[----:B------:R-:W2:Y:S04]  /*12a00*/  LDL.LU R20, [R1+0x480] ;  /* 0x0004800001147983 */ /* 0x000ea80000300800 */
[----:B------:R-:W2:Y:S04]  /*12a10*/  LDL.LU R10, [R1+0x484] ;  /* 0x00048400010a7983 */ /* 0x000ea80000300800 */
[----:B------:R-:W2:Y:S04]  /*12a20*/  LDL.LU R9, [R1+0x488] ;  /* 0x0004880001097983 */ /* 0x000ea80000300800 */
[----:B------:R-:W2:Y:S04]  /*12a30*/  LDL.LU R8, [R1+0x48c] ;  /* 0x00048c0001087983 */ /* 0x000ea80000300800 */
[----:B------:R-:W-:Y:S04]  /*12a40*/  STL [R1+0x1688], R93 ;  /* 0x0016885d01007387 */ /* 0x000fe80000100800 */
        /* <DEDUP_REMOVED lines=54> */
[----:B-----5:R-:W-:Y:S04]  /*12db0*/  STL [R1+0x15ac], R4 ;  /* 0x0015ac0401007387 */ /* 0x020fe80000100800 */
[----:B------:R-:W-:Y:S04]  /*12dc0*/  STL [R1+0x15a8], R148 ;  /* 0x0015a89401007387 */ /* 0x000fe80000100800 */
[----:B------:R-:W-:Y:S04]  /*12dd0*/  STL [R1+0x15a4], R149 ;  /* 0x0015a49501007387 */ /* 0x000fe80000100800 */
[----:B------:R-:W-:Y:S04]  /*12de0*/  STL [R1+0x15a0], R151 ;  /* 0x0015a09701007387 */ /* 0x000fe80000100800 */
[----:B------:R-:W-:Y:S04]  /*12df0*/  STL [R1+0x159c], R150 ;  /* 0x00159c9601007387 */ /* 0x000fe80000100800 */
[----:B------:R-:W-:Y:S04]  /*12e00*/  STL [R1+0x158c], R5 ;  /* 0x00158c0501007387 */ /* 0x000fe80000100800 */
[----:B------:R3:W-:Y:S04]  /*12e10*/  STL [R1+0x1588], R2 ;  /* 0x0015880201007387 */ /* 0x0007e80000100800 */
[----:B------:R4:W-:Y:S04]  /*12e20*/  STL [R1+0x1584], R3 ;  /* 0x0015840301007387 */ /* 0x0009e80000100800 */
[----:B------:R-:W-:Y:S01]  /*12e30*/  STL [R1+0x1580], R6 ;  /* 0x0015800601007387 */ /* 0x000fe20000100800 */
[----:B---3--:R-:W-:-:S03]  /*12e40*/  F2FP.SATFINITE.E4M3.F32.PACK_AB_MERGE_C R2, R177, R178, RZ ;  /* 0x000000b2b102723e */ /* 0x008fc600048070ff */
[----:B------:R0:W-:Y:S01]  /*12e50*/  STL [R1+0x157c], R0 ;  /* 0x00157c0001007387 */ /* 0x0001e20000100800 */
[----:B----4-:R-:W-:-:S03]  /*12e60*/  F2FP.SATFINITE.E4M3.F32.PACK_AB_MERGE_C R3, R179, R180, RZ ;  /* 0x000000b4b303723e */ /* 0x010fc600048070ff */
[----:B------:R-:W-:Y:S04]  /*12e70*/  STL [R1+0x1578], R7 ;  /* 0x0015780701007387 */ /* 0x000fe80000100800 */
[----:B------:R-:W-:Y:S01]  /*12e80*/  STL [R1+0x1574], R17 ;  /* 0x0015741101007387 */ /* 0x000fe20000100800 */
[----:B0-----:R-:W-:-:S03]  /*12e90*/  F2FP.SATFINITE.E4M3.F32.PACK_AB_MERGE_C R0, R175, R176, RZ ;  /* 0x000000b0af00723e */ /* 0x001fc600048070ff */
        /* <DEDUP_REMOVED lines=9> */
[----:B------:R2:W-:Y:S04]  /*12f30*/  STL [R1+0x624], R3 ;  /* 0x0006240301007387 */ /* 0x0005e80000100800 */
[----:B------:R0:W-:Y:S04]  /*12f40*/  STL [R1+0x620], R2 ;  /* 0x0006200201007387 */ /* 0x0001e80000100800 */
[----:B------:R1:W-:Y:S01]  /*12f50*/  STL [R1+0x61c], R0 ;  /* 0x00061c0001007387 */ /* 0x0003e20000100800 */
[----:B--2---:R-:W-:-:S02]  /*12f60*/  F2FP.SATFINITE.E4M3.F32.PACK_AB_MERGE_C R3, R173, R174, RZ ;  /* 0x000000aead03723e */ /* 0x004fc400048070ff */
[----:B0-----:R-:W-:-:S03]  /*12f70*/  F2FP.SATFINITE.E4M3.F32.PACK_AB_MERGE_C R2, R171, R172, RZ ;  /* 0x000000acab02723e */ /* 0x001fc600048070ff */
[----:B------:R0:W-:Y:S01]  /*12f80*/  STL [R1+0x618], R3 ;  /* 0x0006180301007387 */ /* 0x0001e20000100800 */
[----:B-1----:R-:W-:-:S03]  /*12f90*/  F2FP.SATFINITE.E4M3.F32.PACK_AB_MERGE_C R0, R169, R170, RZ ;  /* 0x000000aaa900723e */ /* 0x002fc600048070ff */
[----:B------:R1:W-:Y:S04]  /*12fa0*/  STL [R1+0x614], R2 ;  /* 0x0006140201007387 */ /* 0x0003e80000100800 */
[----:B------:R2:W-:Y:S01]  /*12fb0*/  STL [R1+0x610], R0 ;  /* 0x0006100001007387 */ /* 0x0005e20000100800 */
[----:B0-----:R-:W-:Y:S02]  /*12fc0*/  F2FP.SATFINITE.E4M3.F32.PACK_AB_MERGE_C R3, R167, R168, RZ ;  /* 0x000000a8a703723e */ /* 0x001fe400048070ff */
[----:B-1----:R-:W-:-:S03]  /*12fd0*/  F2FP.SATFINITE.E4M3.F32.PACK_AB_MERGE_C R2, R165, R166, RZ ;  /* 0x000000a6a502723e */ /* 0x002fc600048070ff */
[----:B------:R0:W-:Y:S01]  /*12fe0*/  STL [R1+0x608], R3 ;  /* 0x0006080301007387 */ /* 0x0001e20000100800 */
[----:B--2---:R-:W-:-:S03]  /*12ff0*/  F2FP.SATFINITE.E4M3.F32.PACK_AB_MERGE_C R0, R163, R164, RZ ;  /* 0x000000a4a300723e */ /* 0x004fc600048070ff */
        /* <DEDUP_REMOVED lines=16> */
[----:B------:R-:W-:Y:S01]  /*13100*/  STL [R1+0x638], R3 ;  /* 0x0006380301007387 */ /* 0x000fe20000100800 */
[----:B--2---:R-:W-:-:S03]  /*13110*/  F2FP.SATFINITE.E4M3.F32.PACK_AB_MERGE_C R0, R8, R9, RZ ;  /* 0x000000090800723e */ /* 0x004fc600048070ff */
[----:B------:R-:W2:Y:S04]  /*13120*/  LDL.LU R207, [R1+0x490] ;  /* 0x0004900001cf7983 */ /* 0x000ea80000300800 */
[----:B------:R-:W-:Y:S04]  /*13130*/  STL [R1+0x64c], R2 ;  /* 0x00064c0201007387 */ /* 0x000fe80000100800 */
[----:B------:R-:W2:Y:S04]  /*13140*/  LDL.LU R206, [R1+0x494] ;  /* 0x0004940001ce7983 */ /* 0x000ea80000300800 */
[----:B------:R2:W-:Y:S04]  /*13150*/  STL [R1+0x648], R0 ;  /* 0x0006480001007387 */ /* 0x0005e80000100800 */
[----:B------:R-:W3:Y:S04]  /*13160*/  LDL.LU R205, [R1+0x498] ;  /* 0x0004980001cd7983 */ /* 0x000ee80000300800 */
[----:B------:R-:W3:Y:S04]  /*13170*/  LDL.LU R204, [R1+0x49c] ;  /* 0x00049c0001cc7983 */ /* 0x000ee80000300800 */
[----:B------:R-:W4:Y:S04]  /*13180*/  LDL.LU R203, [R1+0x4a0] ;  /* 0x0004a00001cb7983 */ /* 0x000f280000300800 */
        /* <DEDUP_REMOVED lines=56> */
[----:B------:R-:W4:Y:S01]  /*13510*/  LDL.LU R8, [R1+0x584] ;  /* 0x0005840001087983 */ /* 0x000f220000300800 */
[----:B--2---:R-:W-:-:S05]  /*13520*/  F2FP.SATFINITE.E4M3.F32.PACK_AB_MERGE_C R0, R206, R207, RZ ;  /* 0x000000cfce00723e */ /* 0x004fca00048070ff */
[----:B------:R0:W-:Y:S01]  /*13530*/  STL [R1+0x644], R0 ;  /* 0x0006440001007387 */ /* 0x0001e20000100800 */
[----:B---3--:R-:W-:-:S05]  /*13540*/  F2FP.SATFINITE.E4M3.F32.PACK_AB_MERGE_C R3, R204, R205, RZ ;  /* 0x000000cdcc03723e */ /* 0x008fca00048070ff */
[----:B------:R1:W-:Y:S01]  /*13550*/  STL [R1+0x640], R3 ;  /* 0x0006400301007387 */ /* 0x0003e20000100800 */
[----:B----4-:R-:W-:-:S05]  /*13560*/  F2FP.SATFINITE.E4M3.F32.PACK_AB_MERGE_C R2, R202, R203, RZ ;  /* 0x000000cbca02723e */ /* 0x010fca00048070ff */
[----:B------:R2:W-:Y:S01]  /*13570*/  STL [R1+0x498], R2 ;  /* 0x0004980201007387 */ /* 0x0005e20000100800 */
[----:B0-----:R-:W-:-:S05]  /*13580*/  F2FP.SATFINITE.E4M3.F32.PACK_AB_MERGE_C R0, R200, R201, RZ ;  /* 0x000000c9c800723e */ /* 0x001fca00048070ff */
[----:B------:R0:W-:Y:S01]  /*13590*/  STL [R1+0x49c], R0 ;  /* 0x00049c0001007387 */ /* 0x0001e20000100800 */
[----:B-1----:R-:W-:-:S05]  /*135a0*/  F2FP.SATFINITE.E4M3.F32.PACK_AB_MERGE_C R3, R198, R199, RZ ;  /* 0x000000c7c603723e */ /* 0x002fca00048070ff */
[----:B------:R1:W-:Y:S01]  /*135b0*/  STL [R1+0x490], R3 ;  /* 0x0004900301007387 */ /* 0x0003e20000100800 */
[----:B--2---:R-:W-:-:S05]  /*135c0*/  F2FP.SATFINITE.E4M3.F32.PACK_AB_MERGE_C R2, R196, R197, RZ ;  /* 0x000000c5c402723e */ /* 0x004fca00048070ff */
        /* <DEDUP_REMOVED lines=47> */
[----:B--2---:R-:W-:-:S03]  /*138c0*/  F2FP.SATFINITE.E4M3.F32.PACK_AB_MERGE_C R2, R10, R20, RZ ;  /* 0x000000140a02723e */ /* 0x004fc600048070ff */
[----:B------:R-:W1:Y:S04]  /*138d0*/  LDL.LU R207, [R1+0x588] ;  /* 0x0005880001cf7983 */ /* 0x000e680000300800 */
[----:B------:R2:W-:Y:S01]  /*138e0*/  STL [R1+0x430], R2 ;  /* 0x0004300201007387 */ /* 0x0005e20000100800 */
[----:B0-----:R-:W-:-:S03]  /*138f0*/  F2FP.SATFINITE.E4M3.F32.PACK_AB_MERGE_C R0, R8, R9, RZ ;  /* 0x000000090800723e */ /* 0x001fc600048070ff */
[----:B------:R-:W1:Y:S04]  /*13900*/  LDL.LU R206, [R1+0x58c] ;  /* 0x00058c0001ce7983 */ /* 0x000e680000300800 */
[----:B------:R0:W-:Y:S04]  /*13910*/  STL [R1+0x42c], R0 ;  /* 0x00042c0001007387 */ /* 0x0001e80000100800 */
[----:B------:R-:W2:Y:S04]  /*13920*/  LDL.LU R205, [R1+0x590] ;  /* 0x0005900001cd7983 */ /* 0x000ea80000300800 */
[----:B------:R-:W2:Y:S04]  /*13930*/  LDL.LU R204, [R1+0x594] ;  /* 0x0005940001cc7983 */ /* 0x000ea80000300800 */
[----:B------:R-:W0:Y:S04]  /*13940*/  LDL.LU R203, [R1+0x598] ;  /* 0x0005980001cb7983 */ /* 0x000e280000300800 */
[----:B------:R-:W0:Y:S04]  /*13950*/  LDL.LU R202, [R1+0x59c] ;  /* 0x00059c0001ca7983 */ /* 0x000e280000300800 */
        /* <DEDUP_REMOVED lines=56> */
[----:B-1----:R-:W-:-:S05]  /*13ce0*/  F2FP.SATFINITE.E4M3.F32.PACK_AB_MERGE_C R3, R206, R207, RZ ;  /* 0x000000cfce03723e */ /* 0x002fca00048070ff */
[----:B------:R3:W-:Y:S01]  /*13cf0*/  STL [R1+0x428], R3 ;  /* 0x0004280301007387 */ /* 0x0007e20000100800 */
[----:B--2---:R-:W-:-:S05]  /*13d00*/  F2FP.SATFINITE.E4M3.F32.PACK_AB_MERGE_C R2, R204, R205, RZ ;  /* 0x000000cdcc02723e */ /* 0x004fca00048070ff */
[----:B------:R4:W-:Y:S01]  /*13d10*/  STL [R1+0x424], R2 ;  /* 0x0004240201007387 */ /* 0x0009e20000100800 */
[----:B0-----:R-:W-:-:S05]  /*13d20*/  F2FP.SATFINITE.E4M3.F32.PACK_AB_MERGE_C R0, R202, R203, RZ ;  /* 0x000000cbca00723e */ /* 0x001fca00048070ff */
        /* <DEDUP_REMOVED lines=13> */
[----:B------:R-:W-:Y:S02]  /*13e00*/  F2FP.SATFINITE.E4M3.F32.PACK_AB_MERGE_C R12, R187, R188, RZ ;  /* 0x000000bcbb0c723e */ /* 0x000fe400048070ff */
[----:B------:R-:W-:Y:S02]  /*13e10*/  F2FP.SATFINITE.E4M3.F32.PACK_AB_MERGE_C R11, R185, R186, RZ ;  /* 0x000000bab90b723e */ /* 0x000fe400048070ff */
[----:B------:R-:W-:Y:S02]  /*13e20*/  F2FP.SATFINITE.E4M3.F32.PACK_AB_MERGE_C R251, R183, R184, RZ ;  /* 0x000000b8b7fb723e */ /* 0x000fe400048070ff */
[----:B------:R-:W-:Y:S02]  /*13e30*/  F2FP.SATFINITE.E4M3.F32.PACK_AB_MERGE_C R250, R181, R182, RZ ;  /* 0x000000b6b5fa723e */ /* 0x000fe400048070ff */
[----:B------:R-:W-:Y:S02]  /*13e40*/  F2FP.SATFINITE.E4M3.F32.PACK_AB_MERGE_C R247, R179, R180, RZ ;  /* 0x000000b4b3f7723e */ /* 0x000fe400048070ff */
[----:B------:R-:W-:-:S02]  /*13e50*/  F2FP.SATFINITE.E4M3.F32.PACK_AB_MERGE_C R245, R177, R178, RZ ;  /* 0x000000b2b1f5723e */ /* 0x000fc400048070ff */
[----:B------:R-:W-:Y:S02]  /*13e60*/  F2FP.SATFINITE.E4M3.F32.PACK_AB_MERGE_C R243, R175, R176, RZ ;  /* 0x000000b0aff3723e */ /* 0x000fe400048070ff */
[----:B-1----:R-:W-:-:S05]  /*13e70*/  F2FP.SATFINITE.E4M3.F32.PACK_AB_MERGE_C R3, R155, R156, RZ ;  /* 0x0000009c9b03723e */ /* 0x002fca00048070ff */
[----:B------:R1:W-:Y:S01]  /*13e80*/  STL [R1+0x204], R3 ;  /* 0x0002040301007387 */ /* 0x0003e20000100800 */
[----:B--2---:R-:W-:-:S05]  /*13e90*/  F2FP.SATFINITE.E4M3.F32.PACK_AB_MERGE_C R2, R153, R154, RZ ;  /* 0x0000009a9902723e */ /* 0x004fca00048070ff */
[----:B------:R2:W-:Y:S01]  /*13ea0*/  STL [R1+0x200], R2 ;  /* 0x0002000201007387 */ /* 0x0005e20000100800 */
[----:B0-----:R-:W-:-:S05]  /*13eb0*/  F2FP.SATFINITE.E4M3.F32.PACK_AB_MERGE_C R0, R23, R152, RZ ;  /* 0x000000981700723e */ /* 0x001fca00048070ff */
[----:B------:R0:W-:Y:S01]  /*13ec0*/  STL [R1+0x210], R0 ;  /* 0x0002100001007387 */ /* 0x0001e20000100800 */
[----:B-1----:R-:W-:-:S05]  /*13ed0*/  F2FP.SATFINITE.E4M3.F32.PACK_AB_MERGE_C R3, R21, R22, RZ ;  /* 0x000000161503723e */ /* 0x002fca00048070ff */
[----:B------:R-:W-:Y:S01]  /*13ee0*/  STL [R1+0x214], R3 ;  /* 0x0002140301007387 */ /* 0x000fe20000100800 */
[----:B--2---:R-:W-:-:S03]  /*13ef0*/  F2FP.SATFINITE.E4M3.F32.PACK_AB_MERGE_C R2, R10, R20, RZ ;  /* 0x000000140a02723e */ /* 0x004fc600048070ff */
[----:B------:R-:W2:Y:S04]  /*13f00*/  LDL.LU R95, [R1+0x280] ;  /* 0x00028000015f7983 */ /* 0x000ea80000300800 */
[----:B------:R1:W-:Y:S01]  /*13f10*/  STL [R1+0x220], R2 ;  /* 0x0002200201007387 */ /* 0x0003e20000100800 */
[----:B0-----:R-:W-:-:S03]  /*13f20*/  F2FP.SATFINITE.E4M3.F32.PACK_AB_MERGE_C R0, R8, R9, RZ ;  /* 0x000000090800723e */ /* 0x001fc600048070ff */
[----:B------:R-:W2:Y:S04]  /*13f30*/  LDL.LU R94, [R1+0x284] ;  /* 0x00028400015e7983 */ /* 0x000ea80000300800 */
[----:B------:R-:W-:Y:S04]  /*13f40*/  STL [R1+0x21c], R0 ;  /* 0x00021c0001007387 */ /* 0x000fe80000100800 */
[----:B------:R-:W1:Y:S04]  /*13f50*/  LDL.LU R93, [R1+0x288] ;  /* 0x00028800015d7983 */ /* 0x000e680000300800 */
[----:B------:R-:W1:Y:S04]  /*13f60*/  LDL.LU R226, [R1+0x28c] ;  /* 0x00028c0001e27983 */ /* 0x000e680000300800 */
        /* <DEDUP_REMOVED lines=58> */
[----:B------:R-:W-:-:S03]  /*14310*/  F2FP.SATFINITE.E4M3.F32.PACK_AB_MERGE_C R241, R173, R174, RZ ;  /* 0x000000aeadf1723e */ /* 0x000fc600048070ff */
        /* <DEDUP_REMOVED lines=42> */
[----:B--2---:R-:W-:-:S02]  /*145c0*/  F2FP.SATFINITE.E4M3.F32.PACK_AB_MERGE_C R5, R94, R95, RZ ;  /* 0x0000005f5e05723e */ /* 0x004fc400048070ff */
[----:B-1----:R-:W-:Y:S02]  /*145d0*/  F2FP.SATFINITE.E4M3.F32.PACK_AB_MERGE_C R2, R226, R93, RZ ;  /* 0x0000005de202723e */ /* 0x002fe400048070ff */
[----:B---3--:R-:W-:Y:S01]  /*145e0*/  F2FP.SATFINITE.E4M3.F32.PACK_AB_MERGE_C R3, R230, R228, RZ ;  /* 0x000000e4e603723e */ /* 0x008fe200048070ff */
[----:B------:R-:W-:Y:S04]  /*145f0*/  STL [R1+0x1590], R5 ;  /* 0x0015900501007387 */ /* 0x000fe80000100800 */
[----:B------:R4:W-:Y:S04]  /*14600*/  STL [R1+0x1594], R2 ;  /* 0x0015940201007387 */ /* 0x0009e80000100800 */
[----:B------:R-:W-:Y:S01]  /*14610*/  STL [R1+0x1598], R3 ;  /* 0x0015980301007387 */ /* 0x000fe20000100800 */
[----:B----4-:R-:W-:-:S02]  /*14620*/  F2FP.SATFINITE.E4M3.F32.PACK_AB_MERGE_C R2, R252, R248, RZ ;  /* 0x000000f8fc02723e */ /* 0x010fc400048070ff */
[----:B------:R-:W-:Y:S02]  /*14630*/  F2FP.SATFINITE.E4M3.F32.PACK_AB_MERGE_C R252, R221, R249, RZ ;  /* 0x000000f9ddfc723e */ /* 0x000fe400048070ff */
[----:B------:R-:W-:Y:S02]  /*14640*/  F2FP.SATFINITE.E4M3.F32.PACK_AB_MERGE_C R221, R218, R219, RZ ;  /* 0x000000dbdadd723e */ /* 0x000fe400048070ff */
[----:B------:R-:W-:Y:S02]  /*14650*/  F2FP.SATFINITE.E4M3.F32.PACK_AB_MERGE_C R219, R216, R217, RZ ;  /* 0x000000d9d8db723e */ /* 0x000fe400048070ff */
[----:B------:R-:W-:Y:S02]  /*14660*/  F2FP.SATFINITE.E4M3.F32.PACK_AB_MERGE_C R17, R214, R215, RZ ;  /* 0x000000d7d611723e */ /* 0x000fe400048070ff */
[----:B------:R-:W-:Y:S02]  /*14670*/  F2FP.SATFINITE.E4M3.F32.PACK_AB_MERGE_C R217, R212, R213, RZ ;  /* 0x000000d5d4d9723e */ /* 0x000fe400048070ff */
[----:B------:R-:W-:-:S02]  /*14680*/  F2FP.SATFINITE.E4M3.F32.PACK_AB_MERGE_C R215, R210, R211, RZ ;  /* 0x000000d3d2d7723e */ /* 0x000fc400048070ff */
        /* <DEDUP_REMOVED lines=9> */
[----:B------:R-:W-:-:S05]  /*14720*/  F2FP.SATFINITE.E4M3.F32.PACK_AB_MERGE_C R4, R181, R182, RZ ;  /* 0x000000b6b504723e */ /* 0x000fca00048070ff */
[----:B------:R0:W-:Y:S01]  /*14730*/  STL [R1+0x1044], R4 ;  /* 0x0010440401007387 */ /* 0x0001e20000100800 */
[----:B------:R-:W-:Y:S02]  /*14740*/  F2FP.SATFINITE.E4M3.F32.PACK_AB_MERGE_C R193, R179, R180, RZ ;  /* 0x000000b4b3c1723e */ /* 0x000fe400048070ff */
[----:B0-----:R-:W-:-:S05]  /*14750*/  F2FP.SATFINITE.E4M3.F32.PACK_AB_MERGE_C R4, R173, R174, RZ ;  /* 0x000000aead04723e */ /* 0x001fca00048070ff */
[----:B------:R0:W-:Y:S01]  /*14760*/  STL [R1+0x102c], R4 ;  /* 0x00102c0401007387 */ /* 0x0001e20000100800 */
[----:B------:R-:W-:Y:S02]  /*14770*/  F2FP.SATFINITE.E4M3.F32.PACK_AB_MERGE_C R191, R177, R178, RZ ;  /* 0x000000b2b1bf723e */ /* 0x000fe400048070ff */
[----:B------:R-:W-:Y:S02]  /*14780*/  F2FP.SATFINITE.E4M3.F32.PACK_AB_MERGE_C R199, R187, R188, RZ ;  /* 0x000000bcbbc7723e */ /* 0x000fe400048070ff */
        /* <DEDUP_REMOVED lines=11> */
[----:B------:R-:W-:Y:S02]  /*14840*/  F2FP.SATFINITE.E4M3.F32.PACK_AB_MERGE_C R186, R171, R172, RZ ;  /* 0x000000acabba723e */ /* 0x000fe400048070ff */
[----:B------:R-:W-:-:S05]  /*14850*/  F2FP.SATFINITE.E4M3.F32.PACK_AB_MERGE_C R13, R21, R22, RZ ;  /* 0x00000016150d723e */ /* 0x000fca00048070ff */
[----:B------:R-:W-:Y:S04]  /*14860*/  STL [R1+0x1048], R13 ;  /* 0x0010480d01007387 */ /* 0x000fe80000100800 */
[----:B------:R-:W2:Y:S04]  /*14870*/  LDL.LU R93, [R1] ;  /* 0x00000000015d7983 */ /* 0x000ea80000300800 */
[----:B------:R-:W2:Y:S01]  /*14880*/  LDL.LU R166, [R1+0x4] ;  /* 0x0000040001a67983 */ /* 0x000ea20000300800 */
[----:B0-----:R-:W-:-:S05]  /*14890*/  F2FP.SATFINITE.E4M3.F32.PACK_AB_MERGE_C R4, R8, R9, RZ ;  /* 0x000000090804723e */ /* 0x001fca00048070ff */
[----:B------:R0:W-:Y:S04]  /*148a0*/  STL [R1+0x103c], R4 ;  /* 0x00103c0401007387 */ /* 0x0001e80000100800 */
[----:B------:R-:W3:Y:S04]  /*148b0*/  LDL.LU R94, [R1+0x8] ;  /* 0x00000800015e7983 */ /* 0x000ee80000300800 */
[----:B------:R-:W3:Y:S04]  /*148c0*/  LDL.LU R164, [R1+0xc] ;  /* 0x00000c0001a47983 */ /* 0x000ee80000300800 */
[----:B------:R-:W4:Y:S04]  /*148d0*/  LDL.LU R95, [R1+0x10] ;  /* 0x00001000015f7983 */ /* 0x000f280000300800 */
[----:B------:R-:W4:Y:S04]  /*148e0*/  LDL.LU R162, [R1+0x14] ;  /* 0x0000140001a27983 */ /* 0x000f280000300800 */
[----:B------:R-:W4:Y:S04]  /*148f0*/  LDL.LU R96, [R1+0x18] ;  /* 0x0000180001607983 */ /* 0x000f280000300800 */
[----:B------:R-:W4:Y:S04]  /*14900*/  LDL.LU R160, [R1+0x1c] ;  /* 0x00001c0001a07983 */ /* 0x000f280000300800 */
[----:B------:R-:W4:Y:S01]  /*14910*/  LDL.LU R97, [R1+0x20] ;  /* 0x0000200001617983 */ /* 0x000f220000300800 */
[----:B------:R-:W-:-:S03]  /*14920*/  F2FP.SATFINITE.E4M3.F32.PACK_AB_MERGE_C R195, R183, R184, RZ ;  /* 0x000000b8b7c3723e */ /* 0x000fc600048070ff */
[----:B------:R-:W4:Y:S01]  /*14930*/  LDL.LU R158, [R1+0x24] ;  /* 0x00002400019e7983 */ /* 0x000f220000300800 */
[----:B------:R-:W-:-:S03]  /*14940*/  F2FP.SATFINITE.E4M3.F32.PACK_AB_MERGE_C R172, R153, R154, RZ ;  /* 0x0000009a99ac723e */ /* 0x000fc600048070ff */
[----:B------:R-:W4:Y:S01]  /*14950*/  LDL.LU R99, [R1+0x28] ;  /* 0x0000280001637983 */ /* 0x000f220000300800 */
[----:B------:R-:W-:-:S03]  /*14960*/  F2FP.SATFINITE.E4M3.F32.PACK_AB_MERGE_C R184, R169, R170, RZ ;  /* 0x000000aaa9b8723e */ /* 0x000fc600048070ff */
[----:B------:R-:W4:Y:S01]  /*14970*/  LDL.LU R156, [R1+0x2c] ;  /* 0x00002c00019c7983 */ /* 0x000f220000300800 */
[----:B------:R-:W-:-:S03]  /*14980*/  F2FP.SATFINITE.E4M3.F32.PACK_AB_MERGE_C R170, R23, R152, RZ ;  /* 0x0000009817aa723e */ /* 0x000fc600048070ff */
[----:B------:R-:W4:Y:S04]  /*14990*/  LDL.LU R98, [R1+0x30] ;  /* 0x0000300001627983 */ /* 0x000f280000300800 */
[----:B------:R-:W4:Y:S01]  /*149a0*/  LDL.LU R154, [R1+0x34] ;  /* 0x00003400019a7983 */ /* 0x000f220000300800 */
[----:B------:R-:W-:-:S03]  /*149b0*/  F2FP.SATFINITE.E4M3.F32.PACK_AB_MERGE_C R182, R167, R168, RZ ;  /* 0x000000a8a7b6723e */ /* 0x000fc600048070ff */
        /* <DEDUP_REMOVED lines=96> */
[----:B------:R-:W4:Y:S04]  /*14fc0*/  LDL.LU R147, [R1+0x1a8] ;  /* 0x0001a80001937983 */ /* 0x000f280000300800 */
[----:B------:R-:W4:Y:S04]  /*14fd0*/  LDL.LU R230, [R1+0x1ac] ;  /* 0x0001ac0001e67983 */ /* 0x000f280000300800 */
[----:B------:R-:W4:Y:S01]  /*14fe0*/  LDL.LU R146, [R1+0x1b0] ;  /* 0x0001b00001927983 */ /* 0x000f220000300800 */
[----:B------:R-:W-:-:S03]  /*14ff0*/  F2FP.SATFINITE.E4M3.F32.PACK_AB_MERGE_C R5, R238, R236, RZ ;  /* 0x000000ecee05723e */ /* 0x000fc600048070ff */
[----:B------:R-:W4:Y:S04]  /*15000*/  LDL.LU R232, [R1+0x1b4] ;  /* 0x0001b40001e87983 */ /* 0x000f280000300800 */
[----:B0-----:R-:W4:Y:S04]  /*15010*/  LDL.LU R4, [R1+0x1b8] ;  /* 0x0001b80001047983 */ /* 0x001f280000300800 */
        /* <DEDUP_REMOVED lines=15> */
[----:B--2---:R-:W-:-:S03]  /*15110*/  F2FP.SATFINITE.E4M3.F32.PACK_AB_MERGE_C R166, R166, R93, RZ ;  /* 0x0000005da6a6723e */ /* 0x004fc600048070ff */
[----:B------:R-:W2:Y:S01]  /*15120*/  LDL.LU R14, [R1+0x1f0] ;  /* 0x0001f000010e7983 */ /* 0x000ea20000300800 */
[----:B---3--:R-:W-:-:S03]  /*15130*/  F2FP.SATFINITE.E4M3.F32.PACK_AB_MERGE_C R164, R164, R94, RZ ;  /* 0x0000005ea4a4723e */ /* 0x008fc600048070ff */
[----:B------:R-:W2:Y:S01]  /*15140*/  LDL.LU R248, [R1+0x1f4] ;  /* 0x0001f40001f87983 */ /* 0x000ea20000300800 */
[----:B----4-:R-:W-:-:S03]  /*15150*/  F2FP.SATFINITE.E4M3.F32.PACK_AB_MERGE_C R162, R162, R95, RZ ;  /* 0x0000005fa2a2723e */ /* 0x010fc600048070ff */
[----:B------:R-:W3:Y:S01]  /*15160*/  LDL.LU R16, [R1+0x1f8] ;  /* 0x0001f80001107983 */ /* 0x000ee20000300800 */
[----:B------:R-:W-:-:S03]  /*15170*/  F2FP.SATFINITE.E4M3.F32.PACK_AB_MERGE_C R160, R160, R96, RZ ;  /* 0x00000060a0a0723e */ /* 0x000fc600048070ff */
[----:B------:R-:W3:Y:S01]  /*15180*/  LDL.LU R249, [R1+0x1fc] ;  /* 0x0001fc0001f97983 */ /* 0x000ee20000300800 */
[----:B------:R-:W-:-:S03]  /*15190*/  F2FP.SATFINITE.E4M3.F32.PACK_AB_MERGE_C R158, R158, R97, RZ ;  /* 0x000000619e9e723e */ /* 0x000fc600048070ff */
        /* <DEDUP_REMOVED lines=115> */
[----:B------:R-:W-:Y:S02]  /*158d0*/  F2FP.SATFINITE.E4M3.F32.PACK_AB_MERGE_C R244, R244, R13, RZ ;  /* 0x0000000df4f4723e */ /* 0x000fe400048070ff */
[----:B------:R-:W-:Y:S02]  /*158e0*/  LOP3.LUT R245, R245, 0xffff, RZ, 0xc0, !PT ;  /* 0x0000fffff5f57812 */ /* 0x000fe400078ec0ff */
[----:B------:R-:W-:Y:S02]  /*158f0*/  LOP3.LUT R168, R168, 0xffff, RZ, 0xc0, !PT ;  /* 0x0000ffffa8a87812 */ /* 0x000fe400078ec0ff */
[----:B------:R-:W-:Y:S02]  /*15900*/  SHF.R.U32.HI R33, RZ, 0x8, R245 ;  /* 0x00000008ff217819 */ /* 0x000fe400000116f5 */
[----:B------:R-:W-:Y:S02]  /*15910*/  F2FP.SATFINITE.E4M3.F32.PACK_AB_MERGE_C R246, R246, R15, RZ ;  /* 0x0000000ff6f6723e */ /* 0x000fe400048070ff */
[----:B------:R-:W-:-:S02]  /*15920*/  LOP3.LUT R33, R33, 0xffff, RZ, 0xc0, !PT ;  /* 0x0000ffff21217812 */ /* 0x000fc400078ec0ff */
[----:B---3--:R-:W-:-:S04]  /*15930*/  F2FP.SATFINITE.E4M3.F32.PACK_AB_MERGE_C R249, R249, R16, RZ ;  /* 0x00000010f9f9723e */ /* 0x008fc800048070ff */
[----:B------:R-:W-:-:S04]  /*15940*/  LOP3.LUT R249, R249, 0xffff, RZ, 0xc0, !PT ;  /* 0x0000fffff9f97812 */ /* 0x000fc800078ec0ff */
[----:B------:R-:W-:-:S04]  /*15950*/  SHF.R.U32.HI R35, RZ, 0x8, R249 ;  /* 0x00000008ff237819 */ /* 0x000fc800000116f9 */
[----:B------:R-:W-:Y:S02]  /*15960*/  LOP3.LUT R35, R35, 0xffff, RZ, 0xc0, !PT ;  /* 0x0000ffff23237812 */ /* 0x000fe400078ec0ff */
[----:B--2---:R-:W-:Y:S02]  /*15970*/  F2FP.SATFINITE.E4M3.F32.PACK_AB_MERGE_C R248, R248, R14, RZ ;  /* 0x0000000ef8f8723e */ /* 0x004fe400048070ff */
[----:B------:R-:W-:Y:S02]  /*15980*/  PRMT R14, R33, 0x3340, R35 ;  /* 0x00003340210e7816 */ /* 0x000fe40000000023 */
[----:B------:R-:W-:Y:S02]  /*15990*/  LOP3.LUT R242, R242, 0xffff, RZ, 0xc0, !PT ;  /* 0x0000fffff2f27812 */ /* 0x000fe400078ec0ff */
[----:B----4-:R-:W-:-:S05]  /*159a0*/  F2FP.SATFINITE.E4M3.F32.PACK_AB_MERGE_C R13, R115, R114, RZ ;  /* 0x00000072730d723e */ /* 0x010fca00048070ff */
[----:B------:R0:W-:Y:S02]  /*159b0*/  STL [R1+0x101c], R13 ;  /* 0x00101c0d01007387 */ /* 0x0001e40000100800 */
[----:B0-----:R-:W-:-:S05]  /*159c0*/  F2FP.SATFINITE.E4M3.F32.PACK_AB_MERGE_C R13, R123, R122, RZ ;  /* 0x0000007a7b0d723e */ /* 0x001fca00048070ff */
[----:B------:R0:W-:Y:S02]  /*159d0*/  STL [R1+0x1014], R13 ;  /* 0x0010140d01007387 */ /* 0x0001e40000100800 */
[----:B0-----:R-:W-:-:S05]  /*159e0*/  F2FP.SATFINITE.E4M3.F32.PACK_AB_MERGE_C R13, R131, R130, RZ ;  /* 0x00000082830d723e */ /* 0x001fca00048070ff */
[----:B------:R0:W-:Y:S02]  /*159f0*/  STL [R1+0x1010], R13 ;  /* 0x0010100d01007387 */ /* 0x0001e40000100800 */
[----:B0-----:R-:W-:-:S05]  /*15a00*/  F2FP.SATFINITE.E4M3.F32.PACK_AB_MERGE_C R13, R139, R138, RZ ;  /* 0x0000008a8b0d723e */ /* 0x001fca00048070ff */
[----:B------:R0:W-:Y:S02]  /*15a10*/  STL [R1+0x1024], R13 ;  /* 0x0010240d01007387 */ /* 0x0001e40000100800 */
[----:B0-----:R-:W-:Y:S01]  /*15a20*/  F2FP.SATFINITE.E4M3.F32.PACK_AB_MERGE_C R13, R147, R146, RZ ;  /* 0x00000092930d723e */ /* 0x001fe200048070ff */
[----:B------:R-:W-:-:S04]  /*15a30*/  VIADD R29, R4, 0x3e ;  /* 0x0000003e041d7836 */ /* 0x000fc80000000000 */
[----:B------:R0:W-:Y:S01]  /*15a40*/  STL [R1+0x1020], R13 ;  /* 0x0010200d01007387 */ /* 0x0001e20000100800 */
[C---:B------:R-:W-:Y:S01]  /*15a50*/  VIADD R31, R4.reuse, 0x3f ;  /* 0x0000003f041f7836 */ /* 0x040fe20000000000 */
[----:B------:R-:W-:Y:S01]  /*15a60*/  ISETP.GE.AND P2, PT, R29, UR5, PT ;  /* 0x000000051d007c0c */ /* 0x000fe2000bf46270 */
[----:B------:R-:W-:Y:S01]  /*15a70*/  VIADD R29, R4, 0x2 ;  /* 0x00000002041d7836 */ /* 0x000fe20000000000 */
[----:B------:R-:W-:Y:S02]  /*15a80*/  ULDC UR5, c[0x0][0x22c] ;  /* 0x00008b0000057ab9 */ /* 0x000fe40000000800 */
[----:B------:R-:W-:Y:S01]  /*15a90*/  ISETP.GE.AND P0, PT, R31, UR5, PT ;  /* 0x000000051f007c0c */ /* 0x000fe2000bf06270 */
[----:B------:R-:W-:Y:S01]  /*15aa0*/  ULDC UR5, c[0x0][0x248] ;  /* 0x0000920000057ab9 */ /* 0x000fe20000000800 */
[----:B------:R-:W-:-:S04]  /*15ab0*/  F2FP.SATFINITE.E4M3.F32.PACK_AB_MERGE_C R148, R149, R148, RZ ;  /* 0x000000949594723e */ /* 0x000fc800048070ff */
[----:B------:R-:W-:Y:S02]  /*15ac0*/  LOP3.LUT R148, R148, 0xffff, RZ, 0xc0, !PT ;  /* 0x0000ffff94947812 */ /* 0x000fe400078ec0ff */
[----:B------:R-:W-:Y:S01]  /*15ad0*/  ISETP.GE.AND P1, PT, R29, UR41, PT ;  /* 0x000000291d007c0c */ /* 0x000fe2000bf26270 */
[----:B------:R-:W-:Y:S01]  /*15ae0*/  ULDC UR41, c[0x0][0x248] ;  /* 0x0000920000297ab9 */ /* 0x000fe20000000800 */
[----:B------:R-:W-:Y:S02]  /*15af0*/  SHF.R.U32.HI R29, RZ, 0x8, R168 ;  /* 0x00000008ff1d7819 */ /* 0x000fe400000116a8 */
[----:B------:R-:W-:Y:S02]  /*15b00*/  SHF.R.U32.HI R31, RZ, 0x8, R148 ;  /* 0x00000008ff1f7819 */ /* 0x000fe40000011694 */
[----:B0-----:R-:W-:Y:S02]  /*15b10*/  F2FP.SATFINITE.E4M3.F32.PACK_AB_MERGE_C R13, R151, R150, RZ ;  /* 0x00000096970d723e */ /* 0x001fe400048070ff */
[----:B------:R-:W-:-:S03]  /*15b20*/  LOP3.LUT R29, R29, 0xffff, RZ, 0xc0, !PT ;  /* 0x0000ffff1d1d7812 */ /* 0x000fc600078ec0ff */
[----:B------:R0:W-:Y:S01]  /*15b30*/  STL [R1+0x1018], R13 ;  /* 0x0010180d01007387 */ /* 0x0001e20000100800 */
[----:B------:R-:W-:Y:S02]  /*15b40*/  LOP3.LUT R31, R31, 0xffff, RZ, 0xc0, !PT ;  /* 0x0000ffff1f1f7812 */ /* 0x000fe400078ec0ff */
[----:B------:R-:W-:Y:S02]  /*15b50*/  PRMT R15, R168, 0x3340, R148 ;  /* 0x00003340a80f7816 */ /* 0x000fe40000000094 */
[----:B0-----:R-:W-:-:S05]  /*15b60*/  PRMT R13, R245, 0x3340, R249 ;  /* 0x00003340f50d7816 */ /* 0x001fca00000000f9 */
[----:B------:R0:W-:Y:S04]  /*15b70*/  STL [R1+0x13f4], R13 ;  /* 0x0013f40d01007387 */ /* 0x0001e80000100800 */
[----:B------:R-:W-:Y:S01]  /*15b80*/  STL [R1+0x13f0], R15 ;  /* 0x0013f00f01007387 */ /* 0x000fe20000100800 */
[----:B0-----:R-:W-:-:S03]  /*15b90*/  PRMT R13, R29, 0x3340, R31 ;  /* 0x000033401d0d7816 */ /* 0x001fc6000000001f */
[----:B------:R-:W-:Y:S04]  /*15ba0*/  STL [R1+0x12f8], R14 ;  /* 0x0012f80e01007387 */ /* 0x000fe80000100800 */
[----:B------:R0:W-:Y:S04]  /*15bb0*/  STL [R1+0x12f4], R13 ;  /* 0x0012f40d01007387 */ /* 0x0001e80000100800 */
[----:B------:R-:W2:Y:S01]  /*15bc0*/  LDL.LU R39, [R1+0x408] ;  /* 0x0004080001277983 */ /* 0x000ea20000300800 */
[----:B------:R-:W-:Y:S02]  /*15bd0*/  LOP3.LUT R31, R11, 0xffff, RZ, 0xc0, !PT ;  /* 0x0000ffff0b1f7812 */ /* 0x000fe400078ec0ff */
[----:B------:R-:W-:-:S02]  /*15be0*/  LOP3.LUT R29, R12, 0xffff, RZ, 0xc0, !PT ;  /* 0x0000ffff0c1d7812 */ /* 0x000fc400078ec0ff */
[----:B------:R-:W-:-:S05]  /*15bf0*/  PRMT R12, R31, 0x3340, R242 ;  /* 0x000033401f0c7816 */ /* 0x000fca00000000f2 */
[----:B------:R1:W-:Y:S04]  /*15c00*/  STL [R1+0x13ec], R12 ;  /* 0x0013ec0c01007387 */ /* 0x0003e80000100800 */
[----:B------:R-:W3:Y:S01]  /*15c10*/  LDL.LU R41, [R1+0x414] ;  /* 0x0004140001297983 */ /* 0x000ee20000300800 */
[----:B------:R-:W-:Y:S02]  /*15c20*/  LOP3.LUT R240, R240, 0xffff, RZ, 0xc0, !PT ;  /* 0x0000fffff0f07812 */ /* 0x000fe400078ec0ff */
[----:B------:R-:W-:Y:S02]  /*15c30*/  SHF.R.U32.HI R37, RZ, 0x8, R29 ;  /* 0x00000008ff257819 */ /* 0x000fe4000001161d */
[----:B------:R-:W-:Y:S02]  /*15c40*/  PRMT R11, R29, 0x3340, R240 ;  /* 0x000033401d0b7816 */ /* 0x000fe400000000f0 */
[----:B------:R-:W-:-:S02]  /*15c50*/  SHF.R.U32.HI R29, RZ, 0x8, R31 ;  /* 0x00000008ff1d7819 */ /* 0x000fc4000001161f */
[----:B------:R-:W-:Y:S02]  /*15c60*/  SHF.R.U32.HI R242, RZ, 0x8, R242 ;  /* 0x00000008fff27819 */ /* 0x000fe400000116f2 */
[----:B------:R-:W-:Y:S02]  /*15c70*/  F2FP.SATFINITE.E4M3.F32.PACK_AB_MERGE_C R144, R145, R144, RZ ;  /* 0x000000909190723e */ /* 0x000fe400048070ff */
[----:B------:R-:W-:Y:S02]  /*15c80*/  LOP3.LUT R29, R29, 0xffff, RZ, 0xc0, !PT ;  /* 0x0000ffff1d1d7812 */ /* 0x000fe400078ec0ff */
[----:B------:R-:W-:Y:S02]  /*15c90*/  LOP3.LUT R242, R242, 0xffff, RZ, 0xc0, !PT ;  /* 0x0000fffff2f27812 */ /* 0x000fe400078ec0ff */
[----:B------:R-:W-:Y:S02]  /*15ca0*/  LOP3.LUT R170, R170, 0xffff, RZ, 0xc0, !PT ;  /* 0x0000ffffaaaa7812 */ /* 0x000fe400078ec0ff */
[----:B------:R-:W-:-:S02]  /*15cb0*/  LOP3.LUT R144, R144, 0xffff, RZ, 0xc0, !PT ;  /* 0x0000ffff90907812 */ /* 0x000fc400078ec0ff */
[----:B------:R-:W-:Y:S02]  /*15cc0*/  PRMT R31, R29, 0x3340, R242 ;  /* 0x000033401d1f7816 */ /* 0x000fe400000000f2 */
[----:B0-----:R-:W-:Y:S02]  /*15cd0*/  PRMT R13, R170, 0x3340, R144 ;  /* 0x00003340aa0d7816 */ /* 0x001fe40000000090 */
[----:B------:R-:W-:Y:S01]  /*15ce0*/  SHF.R.U32.HI R35, RZ, 0x8, R170 ;  /* 0x00000008ff237819 */ /* 0x000fe200000116aa */
[----:B------:R0:W-:Y:S01]  /*15cf0*/  STL [R1+0x12cc], R31 ;  /* 0x0012cc1f01007387 */ /* 0x0001e20000100800 */
[----:B------:R-:W-:Y:S02]  /*15d00*/  SHF.R.U32.HI R144, RZ, 0x8, R144 ;  /* 0x00000008ff907819 */ /* 0x000fe40000011690 */
[----:B------:R-:W-:Y:S02]  /*15d10*/  F2FP.SATFINITE.E4M3.F32.PACK_AB_MERGE_C R140, R141, R140, RZ ;  /* 0x0000008c8d8c723e */ /* 0x000fe400048070ff */
[----:B------:R-:W-:-:S02]  /*15d20*/  LOP3.LUT R35, R35, 0xffff, RZ, 0xc0, !PT ;  /* 0x0000ffff23237812 */ /* 0x000fc400078ec0ff */
[----:B------:R-:W-:Y:S02]  /*15d30*/  LOP3.LUT R144, R144, 0xffff, RZ, 0xc0, !PT ;  /* 0x0000ffff90907812 */ /* 0x000fe400078ec0ff */
[----:B------:R-:W-:Y:S02]  /*15d40*/  LOP3.LUT R174, R174, 0xffff, RZ, 0xc0, !PT ;  /* 0x0000ffffaeae7812 */ /* 0x000fe400078ec0ff */
[----:B------:R-:W-:Y:S02]  /*15d50*/  LOP3.LUT R140, R140, 0xffff, RZ, 0xc0, !PT ;  /* 0x0000ffff8c8c7812 */ /* 0x000fe400078ec0ff */
[----:B------:R-:W-:Y:S02]  /*15d60*/  LOP3.LUT R250, R250, 0xffff, RZ, 0xc0, !PT ;  /* 0x0000fffffafa7812 */ /* 0x000fe400078ec0ff */
[----:B------:R-:W-:Y:S02]  /*15d70*/  LOP3.LUT R246, R246, 0xffff, RZ, 0xc0, !PT ;  /* 0x0000fffff6f67812 */ /* 0x000fe400078ec0ff */
[----:B------:R-:W-:-:S02]  /*15d80*/  SHF.R.U32.HI R240, RZ, 0x8, R240 ;  /* 0x00000008fff07819 */ /* 0x000fc400000116f0 */
[----:B------:R-:W-:Y:S02]  /*15d90*/  F2FP.SATFINITE.E4M3.F32.PACK_AB_MERGE_C R136, R137, R136, RZ ;  /* 0x000000888988723e */ /* 0x000fe400048070ff */
[----:B------:R-:W-:Y:S02]  /*15da0*/  PRMT R14, R35, 0x3340, R144 ;  /* 0x00003340230e7816 */ /* 0x000fe40000000090 */
[----:B------:R-:W-:Y:S02]  /*15db0*/  PRMT R35, R174, 0x3340, R140 ;  /* 0x00003340ae237816 */ /* 0x000fe4000000008c */
[----:B------:R-:W-:Y:S02]  /*15dc0*/  PRMT R15, R250, 0x3340, R246 ;  /* 0x00003340fa0f7816 */ /* 0x000fe400000000f6 */
[----:B------:R-:W-:Y:S02]  /*15dd0*/  LOP3.LUT R37, R37, 0xffff, RZ, 0xc0, !PT ;  /* 0x0000ffff25257812 */ /* 0x000fe400078ec0ff */
[----:B------:R-:W-:-:S02]  /*15de0*/  LOP3.LUT R240, R240, 0xffff, RZ, 0xc0, !PT ;  /* 0x0000fffff0f07812 */ /* 0x000fc400078ec0ff */
[----:B------:R-:W-:Y:S02]  /*15df0*/  LOP3.LUT R238, R238, 0xffff, RZ, 0xc0, !PT ;  /* 0x0000ffffeeee7812 */ /* 0x000fe400078ec0ff */
[----:B------:R-:W-:Y:S02]  /*15e00*/  SHF.R.U32.HI R33, RZ, 0x8, R250 ;  /* 0x00000008ff217819 */ /* 0x000fe400000116fa */
[----:B------:R-:W-:Y:S02]  /*15e10*/  SHF.R.U32.HI R246, RZ, 0x8, R246 ;  /* 0x00000008fff67819 */ /* 0x000fe400000116f6 */
[----:B------:R-:W-:Y:S02]  /*15e20*/  LOP3.LUT R176, R176, 0xffff, RZ, 0xc0, !PT ;  /* 0x0000ffffb0b07812 */ /* 0x000fe400078ec0ff */
[----:B------:R-:W-:Y:S02]  /*15e30*/  LOP3.LUT R136, R136, 0xffff, RZ, 0xc0, !PT ;  /* 0x0000ffff88887812 */ /* 0x000fe400078ec0ff */
[----:B-1----:R-:W-:-:S02]  /*15e40*/  PRMT R12, R37, 0x3340, R240 ;  /* 0x00003340250c7816 */ /* 0x002fc400000000f0 */
[----:B------:R-:W-:Y:S02]  /*15e50*/  LOP3.LUT R33, R33, 0xffff, RZ, 0xc0, !PT ;  /* 0x0000ffff21217812 */ /* 0x000fe400078ec0ff */
[----:B------:R-:W-:Y:S02]  /*15e60*/  LOP3.LUT R246, R246, 0xffff, RZ, 0xc0, !PT ;  /* 0x0000fffff6f67812 */ /* 0x000fe400078ec0ff */
[----:B------:R-:W-:Y:S02]  /*15e70*/  PRMT R37, R176, 0x3340, R136 ;  /* 0x00003340b0257816 */ /* 0x000fe40000000088 */
[----:B------:R-:W-:Y:S02]  /*15e80*/  LOP3.LUT R247, R247, 0xffff, RZ, 0xc0, !PT ;  /* 0x0000fffff7f77812 */ /* 0x000fe400078ec0ff */
[----:B------:R-:W-:Y:S02]  /*15e90*/  LOP3.LUT R248, R248, 0xffff, RZ, 0xc0, !PT ;  /* 0x0000fffff8f87812 */ /* 0x000fe400078ec0ff */
[----:B------:R-:W-:-:S02]  /*15ea0*/  PRMT R16, R33, 0x3340, R246 ;  /* 0x0000334021107816 */ /* 0x000fc400000000f6 */
[----:B0-----:R-:W-:Y:S02]  /*15eb0*/  SHF.R.U32.HI R31, RZ, 0x8, R174 ;  /* 0x00000008ff1f7819 */ /* 0x001fe400000116ae */
[----:B------:R-:W-:Y:S02]  /*15ec0*/  SHF.R.U32.HI R140, RZ, 0x8, R140 ;  /* 0x00000008ff8c7819 */ /* 0x000fe4000001168c */
[----:B------:R-:W-:Y:S02]  /*15ed0*/  SHF.R.U32.HI R136, RZ, 0x8, R136 ;  /* 0x00000008ff887819 */ /* 0x000fe40000011688 */
[----:B------:R-:W-:Y:S02]  /*15ee0*/  LOP3.LUT R31, R31, 0xffff, RZ, 0xc0, !PT ;  /* 0x0000ffff1f1f7812 */ /* 0x000fe400078ec0ff */
[----:B------:R-:W-:Y:S02]  /*15ef0*/  LOP3.LUT R140, R140, 0xffff, RZ, 0xc0, !PT ;  /* 0x0000ffff8c8c7812 */ /* 0x000fe400078ec0ff */
[----:B------:R-:W-:-:S02]  /*15f00*/  LOP3.LUT R136, R136, 0xffff, RZ, 0xc0, !PT ;  /* 0x0000ffff88887812 */ /* 0x000fc400078ec0ff */
[----:B------:R-:W-:Y:S02]  /*15f10*/  PRMT R43, R31, 0x3340, R140 ;  /* 0x000033401f2b7816 */ /* 0x000fe4000000008c */
[----:B--2---:R-:W-:Y:S02]  /*15f20*/  LOP3.LUT R29, R39, 0xffff, RZ, 0xc0, !PT ;  /* 0x0000ffff271d7812 */ /* 0x004fe400078ec0ff */
[----:B------:R-:W2:Y:S04]  /*15f30*/  LDL.LU R39, [R1+0x40c] ;  /* 0x00040c0001277983 */ /* 0x000ea80000300800 */
[----:B------:R0:W-:Y:S01]  /*15f40*/  STL [R1+0x13e4], R35 ;  /* 0x0013e42301007387 */ /* 0x0001e20000100800 */
[----:B------:R-:W-:Y:S02]  /*15f50*/  SHF.R.U32.HI R33, RZ, 0x8, R29 ;  /* 0x00000008ff217819 */ /* 0x000fe4000001161d */
[----:B0-----:R-:W-:-:S02]  /*15f60*/  PRMT R35, R29, 0x3340, R238 ;  /* 0x000033401d237816 */ /* 0x001fc400000000ee */
[----:B------:R-:W-:-:S03]  /*15f70*/  SHF.R.U32.HI R238, RZ, 0x8, R238 ;  /* 0x00000008ffee7819 */ /* 0x000fc600000116ee */
[----:B------:R0:W-:Y:S01]  /*15f80*/  STL [R1+0x1388], R35 ;  /* 0x0013882301007387 */ /* 0x0001e20000100800 */
[----:B------:R-:W-:-:S03]  /*15f90*/  SHF.R.U32.HI R29, RZ, 0x8, R176 ;  /* 0x00000008ff1d7819 */ /* 0x000fc600000116b0 */
[----:B------:R1:W-:Y:S01]  /*15fa0*/  STL [R1+0x1384], R37 ;  /* 0x0013842501007387 */ /* 0x0003e20000100800 */
[----:B------:R-:W-:Y:S02]  /*15fb0*/  LOP3.LUT R33, R33, 0xffff, RZ, 0xc0, !PT ;  /* 0x0000ffff21217812 */ /* 0x000fe400078ec0ff */
[----:B------:R-:W-:Y:S02]  /*15fc0*/  LOP3.LUT R238, R238, 0xffff, RZ, 0xc0, !PT ;  /* 0x0000ffffeeee7812 */ /* 0x000fe400078ec0ff */
[----:B0-----:R-:W-:Y:S02]  /*15fd0*/  SHF.R.U32.HI R35, RZ, 0x8, R247 ;  /* 0x00000008ff237819 */ /* 0x001fe400000116f7 */
[--C-:B-1----:R-:W-:Y:S02]  /*15fe0*/  PRMT R37, R247, 0x3340, R248.reuse ;  /* 0x00003340f7257816 */ /* 0x102fe400000000f8 */
[----:B------:R-:W-:Y:S02]  /*15ff0*/  SHF.R.U32.HI R248, RZ, 0x8, R248 ;  /* 0x00000008fff87819 */ /* 0x000fe400000116f8 */
[----:B------:R-:W-:Y:S01]  /*16000*/  LOP3.LUT R29, R29, 0xffff, RZ, 0xc0, !PT ;  /* 0x0000ffff1d1d7812 */ /* 0x000fe200078ec0ff */
[----:B------:R0:W-:Y:S01]  /*16010*/  STL [R1+0x13e8], R37 ;  /* 0x0013e82501007387 */ /* 0x0001e20000100800 */
[----:B------:R-:W-:-:S02]  /*16020*/  LOP3.LUT R35, R35, 0xffff, RZ, 0xc0, !PT ;  /* 0x0000ffff23237812 */ /* 0x000fc400078ec0ff */
[----:B------:R-:W-:Y:S02]  /*16030*/  LOP3.LUT R248, R248, 0xffff, RZ, 0xc0, !PT ;  /* 0x0000fffff8f87812 */ /* 0x000fe400078ec0ff */
[----:B------:R-:W-:Y:S01]  /*16040*/  PRMT R31, R29, 0x3340, R136 ;  /* 0x000033401d1f7816 */ /* 0x000fe20000000088 */
[----:B------:R-:W-:Y:S01]  /*16050*/  STL [R1+0x126c], R43 ;  /* 0x00126c2b01007387 */ /* 0x000fe20000100800 */
[----:B0-----:R-:W-:Y:S02]  /*16060*/  PRMT R37, R33, 0x3340, R238 ;  /* 0x0000334021257816 */ /* 0x001fe400000000ee */
[----:B------:R-:W-:-:S03]  /*16070*/  PRMT R33, R35, 0x3340, R248 ;  /* 0x0000334023217816 */ /* 0x000fc600000000f8 */
[----:B------:R0:W-:Y:S01]  /*16080*/  STL [R1+0x1160], R37 ;  /* 0x0011602501007387 */ /* 0x0001e20000100800 */
[----:B---3--:R-:W-:-:S03]  /*16090*/  LOP3.LUT R29, R41, 0xffff, RZ, 0xc0, !PT ;  /* 0x0000ffff291d7812 */ /* 0x008fc600078ec0ff */
[----:B------:R-:W-:Y:S04]  /*160a0*/  STL [R1+0x115c], R31 ;  /* 0x00115c1f01007387 */ /* 0x000fe80000100800 */
[----:B------:R1:W-:Y:S04]  /*160b0*/  STL [R1+0x1274], R33 ;  /* 0x0012742101007387 */ /* 0x0003e80000100800 */
[----:B------:R-:W3:Y:S01]  /*160c0*/  LDL.LU R41, [R1+0x41c] ;  /* 0x00041c0001297983 */ /* 0x000ee20000300800 */
[----:B------:R-:W-:Y:S02]  /*160d0*/  F2FP.SATFINITE.E4M3.F32.PACK_AB_MERGE_C R142, R143, R142, RZ ;  /* 0x0000008e8f8e723e */ /* 0x000fe400048070ff */
[----:B------:R-:W-:-:S02]  /*160e0*/  LOP3.LUT R251, R251, 0xffff, RZ, 0xc0, !PT ;  /* 0x0000fffffbfb7812 */ /* 0x000fc400078ec0ff */
[----:B------:R-:W-:Y:S02]  /*160f0*/  LOP3.LUT R244, R244, 0xffff, RZ, 0xc0, !PT ;  /* 0x0000fffff4f47812 */ /* 0x000fe400078ec0ff */
[----:B------:R-:W-:Y:S02]  /*16100*/  LOP3.LUT R172, R172, 0xffff, RZ, 0xc0, !PT ;  /* 0x0000ffffacac7812 */ /* 0x000fe400078ec0ff */
[----:B------:R-:W-:Y:S02]  /*16110*/  LOP3.LUT R142, R142, 0xffff, RZ, 0xc0, !PT ;  /* 0x0000ffff8e8e7812 */ /* 0x000fe400078ec0ff */
[----:B0-----:R-:W-:Y:S02]  /*16120*/  PRMT R37, R251, 0x3340, R244 ;  /* 0x00003340fb257816 */ /* 0x001fe400000000f4 */
[----:B------:R-:W-:Y:S02]  /*16130*/  PRMT R43, R172, 0x3340, R142 ;  /* 0x00003340ac2b7816 */ /* 0x000fe4000000008e */
[----:B------:R-:W-:-:S02]  /*16140*/  LOP3.LUT R236, R236, 0xffff, RZ, 0xc0, !PT ;  /* 0x0000ffffecec7812 */ /* 0x000fc400078ec0ff */
[----:B-1----:R-:W-:Y:S02]  /*16150*/  SHF.R.U32.HI R33, RZ, 0x8, R251 ;  /* 0x00000008ff217819 */ /* 0x002fe400000116fb */
[----:B------:R-:W-:Y:S02]  /*16160*/  SHF.R.U32.HI R244, RZ, 0x8, R244 ;  /* 0x00000008fff47819 */ /* 0x000fe400000116f4 */
[----:B------:R-:W-:Y:S02]  /*16170*/  LOP3.LUT R232, R232, 0xffff, RZ, 0xc0, !PT ;  /* 0x0000ffffe8e87812 */ /* 0x000fe400078ec0ff */
[----:B------:R-:W-:Y:S02]  /*16180*/  SHF.R.U32.HI R35, RZ, 0x8, R172 ;  /* 0x00000008ff237819 */ /* 0x000fe400000116ac */
[----:B------:R-:W-:Y:S02]  /*16190*/  SHF.R.U32.HI R142, RZ, 0x8, R142 ;  /* 0x00000008ff8e7819 */ /* 0x000fe4000001168e */
[----:B------:R-:W-:-:S02]  /*161a0*/  LOP3.LUT R33, R33, 0xffff, RZ, 0xc0, !PT ;  /* 0x0000ffff21217812 */ /* 0x000fc400078ec0ff */
[----:B------:R-:W-:Y:S02]  /*161b0*/  LOP3.LUT R244, R244, 0xffff, RZ, 0xc0, !PT ;  /* 0x0000fffff4f47812 */ /* 0x000fe400078ec0ff */
[----:B------:R-:W-:Y:S02]  /*161c0*/  LOP3.LUT R35, R35, 0xffff, RZ, 0xc0, !PT ;  /* 0x0000ffff23237812 */ /* 0x000fe400078ec0ff */
[----:B------:R-:W-:Y:S02]  /*161d0*/  LOP3.LUT R142, R142, 0xffff, RZ, 0xc0, !PT ;  /* 0x0000ffff8e8e7812 */ /* 0x000fe400078ec0ff */
[----:B------:R-:W-:Y:S02]  /*161e0*/  PRMT R33, R33, 0x3340, R244 ;  /* 0x0000334021217816 */ /* 0x000fe400000000f4 */
[----:B--2---:R-:W-:Y:S02]  /*161f0*/  LOP3.LUT R31, R39, 0xffff, RZ, 0xc0, !PT ;  /* 0x0000ffff271f7812 */ /* 0x004fe400078ec0ff */
[----:B------:R-:W2:Y:S04]  /*16200*/  LDL.LU R39, [R1+0x410] ;  /* 0x0004100001277983 */ /* 0x000ea80000300800 */
[----:B------:R0:W-:Y:S04]  /*16210*/  STL [R1+0x13e0], R37 ;  /* 0x0013e02501007387 */ /* 0x0001e80000100800 */
[----:B------:R1:W-:Y:S01]  /*16220*/  STL [R1+0x13dc], R43 ;  /* 0x0013dc2b01007387 */ /* 0x0003e20000100800 */
[----:B0-----:R-:W-:-:S02]  /*16230*/  SHF.R.U32.HI R37, RZ, 0x8, R31 ;  /* 0x00000008ff257819 */ /* 0x001fc4000001161f */
[--C-:B-1----:R-:W-:Y:S02]  /*16240*/  PRMT R43, R31, 0x3340, R236.reuse ;  /* 0x000033401f2b7816 */ /* 0x102fe400000000ec */
[----:B------:R-:W-:Y:S02]  /*16250*/  SHF.R.U32.HI R31, RZ, 0x8, R29 ;  /* 0x00000008ff1f7819 */ /* 0x000fe4000001161d */
[----:B------:R-:W-:Y:S02]  /*16260*/  SHF.R.U32.HI R236, RZ, 0x8, R236 ;  /* 0x00000008ffec7819 */ /* 0x000fe400000116ec */
[--C-:B------:R-:W-:Y:S02]  /*16270*/  PRMT R29, R29, 0x3340, R232.reuse ;  /* 0x000033401d1d7816 */ /* 0x100fe400000000e8 */
[----:B------:R-:W-:Y:S01]  /*16280*/  SHF.R.U32.HI R232, RZ, 0x8, R232 ;  /* 0x00000008ffe87819 */ /* 0x000fe200000116e8 */
[----:B------:R-:W-:Y:S01]  /*16290*/  STL [R1+0x1358], R43 ;  /* 0x0013582b01007387 */ /* 0x000fe20000100800 */
[----:B------:R-:W-:-:S02]  /*162a0*/  LOP3.LUT R37, R37, 0xffff, RZ, 0xc0, !PT ;  /* 0x0000ffff25257812 */ /* 0x000fc400078ec0ff */
[----:B------:R-:W-:Y:S01]  /*162b0*/  LOP3.LUT R236, R236, 0xffff, RZ, 0xc0, !PT ;  /* 0x0000ffffecec7812 */ /* 0x000fe200078ec0ff */
[----:B------:R0:W-:Y:S01]  /*162c0*/  STL [R1+0x13d8], R29 ;  /* 0x0013d81d01007387 */ /* 0x0001e20000100800 */
[----:B------:R-:W-:Y:S02]  /*162d0*/  LOP3.LUT R31, R31, 0xffff, RZ, 0xc0, !PT ;  /* 0x0000ffff1f1f7812 */ /* 0x000fe400078ec0ff */
[----:B------:R-:W-:Y:S01]  /*162e0*/  LOP3.LUT R232, R232, 0xffff, RZ, 0xc0, !PT ;  /* 0x0000ffffe8e87812 */ /* 0x000fe200078ec0ff */
[----:B------:R1:W-:Y:S01]  /*162f0*/  STL [R1+0x1254], R33 ;  /* 0x0012542101007387 */ /* 0x0003e20000100800 */
[----:B0-----:R-:W-:Y:S02]  /*16300*/  PRMT R29, R35, 0x3340, R142 ;  /* 0x00003340231d7816 */ /* 0x001fe4000000008e */
[----:B------:R-:W-:Y:S02]  /*16310*/  PRMT R35, R37, 0x3340, R236 ;  /* 0x0000334025237816 */ /* 0x000fe400000000ec */
[----:B-1----:R-:W-:Y:S01]  /*16320*/  PRMT R33, R31, 0x3340, R232 ;  /* 0x000033401f217816 */ /* 0x002fe200000000e8 */
[----:B------:R3:W-:Y:S04]  /*16330*/  STL [R1+0x1250], R29 ;  /* 0x0012501d01007387 */ /* 0x0007e80000100800 */
[----:B------:R0:W-:Y:S04]  /*16340*/  STL [R1+0x113c], R35 ;  /* 0x00113c2301007387 */ /* 0x0001e80000100800 */
[----:B------:R1:W-:Y:S04]  /*16350*/  STL [R1+0x1234], R33 ;  /* 0x0012342101007387 */ /* 0x0003e80000100800 */
[----:B------:R-:W4:Y:S01]  /*16360*/  LDL.LU R43, [R1+0x424] ;  /* 0x00042400012b7983 */ /* 0x000f220000300800 */
[----:B---3--:R-:W-:-:S03]  /*16370*/  LOP3.LUT R29, R41, 0xffff, RZ, 0xc0, !PT ;  /* 0x0000ffff291d7812 */ /* 0x008fc600078ec0ff */
[----:B------:R-:W3:Y:S01]  /*16380*/  LDL.LU R41, [R1+0x420] ;  /* 0x0004200001297983 */ /* 0x000ee20000300800 */
[----:B------:R-:W-:Y:S02]  /*16390*/  F2FP.SATFINITE.E4M3.F32.PACK_AB_MERGE_C R132, R133, R132, RZ ;  /* 0x000000848584723e */ /* 0x000fe400048070ff */
[----:B------:R-:W-:Y:S02]  /*163a0*/  LOP3.LUT R234, R234, 0xffff, RZ, 0xc0, !PT ;  /* 0x0000ffffeaea7812 */ /* 0x000fe400078ec0ff */
[----:B------:R-:W-:Y:S02]  /*163b0*/  LOP3.LUT R180, R180, 0xffff, RZ, 0xc0, !PT ;  /* 0x0000ffffb4b47812 */ /* 0x000fe400078ec0ff */
[----:B------:R-:W-:Y:S02]  /*163c0*/  LOP3.LUT R132, R132, 0xffff, RZ, 0xc0, !PT ;  /* 0x0000ffff84847812 */ /* 0x000fe400078ec0ff */
[----:B------:R-:W-:Y:S02]  /*163d0*/  LOP3.LUT R228, R228, 0xffff, RZ, 0xc0, !PT ;  /* 0x0000ffffe4e47812 */ /* 0x000fe400078ec0ff */
[----:B------:R-:W-:-:S02]  /*163e0*/  PRMT R37, R180, 0x3340, R132 ;  /* 0x00003340b4257816 */ /* 0x000fc40000000084 */
[----:B------:R-:W-:Y:S02]  /*163f0*/  F2FP.SATFINITE.E4M3.F32.PACK_AB_MERGE_C R134, R135, R134, RZ ;  /* 0x000000868786723e */ /* 0x000fe400048070ff */
[----:B------:R-:W-:Y:S02]  /*16400*/  LOP3.LUT R178, R178, 0xffff, RZ, 0xc0, !PT ;  /* 0x0000ffffb2b27812 */ /* 0x000fe400078ec0ff */
[----:B------:R-:W-:Y:S02]  /*16410*/  LOP3.LUT R134, R134, 0xffff, RZ, 0xc0, !PT ;  /* 0x0000ffff86867812 */ /* 0x000fe400078ec0ff */
[----:B------:R-:W-:-:S04]  /*16420*/  SHF.R.U32.HI R132, RZ, 0x8, R132 ;  /* 0x00000008ff847819 */ /* 0x000fc80000011684 */
[----:B------:R-:W-:Y:S02]  /*16430*/  LOP3.LUT R132, R132, 0xffff, RZ, 0xc0, !PT ;  /* 0x0000ffff84847812 */ /* 0x000fe400078ec0ff */
[----:B--2---:R-:W-:Y:S02]  /*16440*/  LOP3.LUT R31, R39, 0xffff, RZ, 0xc0, !PT ;  /* 0x0000ffff271f7812 */ /* 0x004fe400078ec0ff */
[----:B------:R-:W2:Y:S02]  /*16450*/  LDL.LU R39, [R1+0x418] ;  /* 0x0004180001277983 */ /* 0x000ea40000300800 */
[----:B0-----:R-:W-:-:S05]  /*16460*/  PRMT R35, R31, 0x3340, R234 ;  /* 0x000033401f237816 */ /* 0x001fca00000000ea */
[----:B------:R-:W-:Y:S01]  /*16470*/  STL [R1+0x13d4], R35 ;  /* 0x0013d42301007387 */ /* 0x000fe20000100800 */
[----:B-1----:R-:W-:-:S03]  /*16480*/  SHF.R.U32.HI R33, RZ, 0x8, R31 ;  /* 0x00000008ff217819 */ /* 0x002fc6000001161f */
[----:B------:R0:W-:Y:S01]  /*16490*/  STL [R1+0x13d0], R37 ;  /* 0x0013d02501007387 */ /* 0x0001e20000100800 */
[----:B------:R-:W-:Y:S02]  /*164a0*/  SHF.R.U32.HI R234, RZ, 0x8, R234 ;  /* 0x00000008ffea7819 */ /* 0x000fe400000116ea */
[----:B------:R-:W-:Y:S02]  /*164b0*/  SHF.R.U32.HI R31, RZ, 0x8, R180 ;  /* 0x00000008ff1f7819 */ /* 0x000fe400000116b4 */
[----:B0-----:R-:W-:Y:S02]  /*164c0*/  PRMT R37, R29, 0x3340, R228 ;  /* 0x000033401d257816 */ /* 0x001fe400000000e4 */
[----:B------:R-:W-:Y:S02]  /*164d0*/  SHF.R.U32.HI R35, RZ, 0x8, R29 ;  /* 0x00000008ff237819 */ /* 0x000fe4000001161d */
[----:B------:R-:W-:Y:S01]  /*164e0*/  LOP3.LUT R33, R33, 0xffff, RZ, 0xc0, !PT ;  /* 0x0000ffff21217812 */ /* 0x000fe200078ec0ff */
[----:B------:R0:W-:Y:S01]  /*164f0*/  STL [R1+0x13c8], R37 ;  /* 0x0013c82501007387 */ /* 0x0001e20000100800 */
[----:B------:R-:W-:-:S02]  /*16500*/  LOP3.LUT R234, R234, 0xffff, RZ, 0xc0, !PT ;  /* 0x0000ffffeaea7812 */ /* 0x000fc400078ec0ff */
[----:B------:R-:W-:Y:S02]  /*16510*/  SHF.R.U32.HI R29, RZ, 0x8, R178 ;  /* 0x00000008ff1d7819 */ /* 0x000fe400000116b2 */
[----:B------:R-:W-:Y:S02]  /*16520*/  SHF.R.U32.HI R228, RZ, 0x8, R228 ;  /* 0x00000008ffe47819 */ /* 0x000fe400000116e4 */
[--C-:B0-----:R-:W-:Y:S02]  /*16530*/  PRMT R37, R178, 0x3340, R134.reuse ;  /* 0x00003340b2257816 */ /* 0x101fe40000000086 */
[----:B------:R-:W-:Y:S02]  /*16540*/  SHF.R.U32.HI R134, RZ, 0x8, R134 ;  /* 0x00000008ff867819 */ /* 0x000fe40000011686 */
[----:B------:R-:W-:Y:S02]  /*16550*/  LOP3.LUT R31, R31, 0xffff, RZ, 0xc0, !PT ;  /* 0x0000ffff1f1f7812 */ /* 0x000fe400078ec0ff */
[----:B------:R-:W-:-:S02]  /*16560*/  PRMT R33, R33, 0x3340, R234 ;  /* 0x0000334021217816 */ /* 0x000fc400000000ea */
[----:B------:R-:W-:Y:S02]  /*16570*/  LOP3.LUT R29, R29, 0xffff, RZ, 0xc0, !PT ;  /* 0x0000ffff1d1d7812 */ /* 0x000fe400078ec0ff */
[----:B------:R-:W-:Y:S01]  /*16580*/  LOP3.LUT R134, R134, 0xffff, RZ, 0xc0, !PT ;  /* 0x0000ffff86867812 */ /* 0x000fe200078ec0ff */
[----:B------:R0:W-:Y:S01]  /*16590*/  STL [R1+0x13cc], R37 ;  /* 0x0013cc2501007387 */ /* 0x0001e20000100800 */
[----:B------:R-:W-:Y:S02]  /*165a0*/  LOP3.LUT R35, R35, 0xffff, RZ, 0xc0, !PT ;  /* 0x0000ffff23237812 */ /* 0x000fe400078ec0ff */
[----:B------:R-:W-:Y:S01]  /*165b0*/  LOP3.LUT R228, R228, 0xffff, RZ, 0xc0, !PT ;  /* 0x0000ffffe4e47812 */ /* 0x000fe200078ec0ff */
[----:B------:R1:W-:Y:S01]  /*165c0*/  STL [R1+0x1214], R33 ;  /* 0x0012142101007387 */ /* 0x0003e20000100800 */
[----:B0-----:R-:W-:Y:S02]  /*165d0*/  PRMT R37, R31, 0x3340, R132 ;  /* 0x000033401f257816 */ /* 0x001fe40000000084 */
[----:B------:R-:W-:-:S02]  /*165e0*/  PRMT R31, R29, 0x3340, R134 ;  /* 0x000033401d1f7816 */ /* 0x000fc40000000086 */
[----:B-1----:R-:W-:Y:S01]  /*165f0*/  PRMT R33, R35, 0x3340, R228 ;  /* 0x0000334023217816 */ /* 0x002fe200000000e4 */
[----:B------:R-:W-:Y:S04]  /*16600*/  STL [R1+0x1210], R37 ;  /* 0x0012102501007387 */ /* 0x000fe80000100800 */
[----:B------:R3:W-:Y:S04]  /*16610*/  STL [R1+0x11f8], R31 ;  /* 0x0011f81f01007387 */ /* 0x0007e80000100800 */
[----:B------:R2:W-:Y:S01]  /*16620*/  STL [R1+0x11ec], R33 ;  /* 0x0011ec2101007387 */ /* 0x0005e20000100800 */
[----:B---3--:R-:W-:-:S03]  /*16630*/  LOP3.LUT R31, R41, 0xffff, RZ, 0xc0, !PT ;  /* 0x0000ffff291f7812 */ /* 0x008fc600078ec0ff */
[----:B------:R-:W3:Y:S01]  /*16640*/  LDL.LU R41, [R1+0x42c] ;  /* 0x00042c0001297983 */ /* 0x000ee20000300800 */
[----:B----4-:R-:W-:Y:S02]  /*16650*/  LOP3.LUT R29, R43, 0xffff, RZ, 0xc0, !PT ;  /* 0x0000ffff2b1d7812 */ /* 0x010fe400078ec0ff */
[----:B------:R-:W-:Y:S02]  /*16660*/  LOP3.LUT R224, R224, 0xffff, RZ, 0xc0, !PT ;  /* 0x0000ffffe0e07812 */ /* 0x000fe400078ec0ff */
[----:B------:R-:W-:Y:S02]  /*16670*/  LOP3.LUT R226, R226, 0xffff, RZ, 0xc0, !PT ;  /* 0x0000ffffe2e27812 */ /* 0x000fe400078ec0ff */
[----:B------:R-:W-:Y:S02]  /*16680*/  PRMT R37, R29, 0x3340, R224 ;  /* 0x000033401d257816 */ /* 0x000fe400000000e0 */
[----:B------:R-:W-:Y:S02]  /*16690*/  LOP3.LUT R230, R230, 0xffff, RZ, 0xc0, !PT ;  /* 0x0000ffffe6e67812 */ /* 0x000fe400078ec0ff */
[----:B------:R-:W-:-:S02]  /*166a0*/  F2FP.SATFINITE.E4M3.F32.PACK_AB_MERGE_C R128, R129, R128, RZ ;  /* 0x000000808180723e */ /* 0x000fc400048070ff */
[----:B------:R-:W-:Y:S02]  /*166b0*/  LOP3.LUT R182, R182, 0xffff, RZ, 0xc0, !PT ;  /* 0x0000ffffb6b67812 */ /* 0x000fe400078ec0ff */
[----:B------:R-:W-:Y:S02]  /*166c0*/  LOP3.LUT R128, R128, 0xffff, RZ, 0xc0, !PT ;  /* 0x0000ffff80807812 */ /* 0x000fe400078ec0ff */
[----:B------:R-:W-:Y:S02]  /*166d0*/  SHF.R.U32.HI R35, RZ, 0x8, R29 ;  /* 0x00000008ff237819 */ /* 0x000fe4000001161d */
[----:B------:R-:W-:Y:S02]  /*166e0*/  SHF.R.U32.HI R29, RZ, 0x8, R31 ;  /* 0x00000008ff1d7819 */ /* 0x000fe4000001161f */
[----:B------:R-:W-:Y:S02]  /*166f0*/  SHF.R.U32.HI R224, RZ, 0x8, R224 ;  /* 0x00000008ffe07819 */ /* 0x000fe400000116e0 */
[----:B------:R-:W-:-:S02]  /*16700*/  LOP3.LUT R35, R35, 0xffff, RZ, 0xc0, !PT ;  /* 0x0000ffff23237812 */ /* 0x000fc400078ec0ff */
[----:B------:R-:W-:Y:S02]  /*16710*/  LOP3.LUT R224, R224, 0xffff, RZ, 0xc0, !PT ;  /* 0x0000ffffe0e07812 */ /* 0x000fe400078ec0ff */
[----:B------:R-:W-:Y:S02]  /*16720*/  LOP3.LUT R29, R29, 0xffff, RZ, 0xc0, !PT ;  /* 0x0000ffff1d1d7812 */ /* 0x000fe400078ec0ff */
[----:B--2---:R-:W-:Y:S02]  /*16730*/  LOP3.LUT R33, R39, 0xffff, RZ, 0xc0, !PT ;  /* 0x0000ffff27217812 */ /* 0x004fe400078ec0ff */
[----:B------:R-:W2:Y:S04]  /*16740*/  LDL.LU R39, [R1+0x428] ;  /* 0x0004280001277983 */ /* 0x000ea80000300800 */
[----:B------:R0:W-:Y:S02]  /*16750*/  STL [R1+0x13c4], R37 ;  /* 0x0013c42501007387 */ /* 0x0001e40000100800 */
[----:B0-----:R-:W-:-:S05]  /*16760*/  PRMT R37, R31, 0x3340, R226 ;  /* 0x000033401f257816 */ /* 0x001fca00000000e2 */
[----:B------:R0:W-:Y:S01]  /*16770*/  STL [R1+0x13c0], R37 ;  /* 0x0013c02501007387 */ /* 0x0001e20000100800 */
[----:B------:R-:W-:Y:S02]  /*16780*/  SHF.R.U32.HI R31, RZ, 0x8, R33 ;  /* 0x00000008ff1f7819 */ /* 0x000fe40000011621 */
[--C-:B0-----:R-:W-:Y:S02]  /*16790*/  PRMT R37, R33, 0x3340, R230.reuse ;  /* 0x0000334021257816 */ /* 0x101fe400000000e6 */
[----:B------:R-:W-:-:S03]  /*167a0*/  SHF.R.U32.HI R230, RZ, 0x8, R230 ;  /* 0x00000008ffe67819 */ /* 0x000fc600000116e6 */
[----:B------:R0:W-:Y:S01]  /*167b0*/  STL [R1+0x13bc], R37 ;  /* 0x0013bc2501007387 */ /* 0x0001e20000100800 */
[----:B------:R-:W-:Y:S02]  /*167c0*/  SHF.R.U32.HI R33, RZ, 0x8, R182 ;  /* 0x00000008ff217819 */ /* 0x000fe400000116b6 */
[----:B------:R-:W-:Y:S02]  /*167d0*/  SHF.R.U32.HI R226, RZ, 0x8, R226 ;  /* 0x00000008ffe27819 */ /* 0x000fe400000116e2 */
[----:B------:R-:W-:Y:S02]  /*167e0*/  LOP3.LUT R31, R31, 0xffff, RZ, 0xc0, !PT ;  /* 0x0000ffff1f1f7812 */ /* 0x000fe400078ec0ff */
[--C-:B0-----:R-:W-:Y:S02]  /*167f0*/  PRMT R37, R182, 0x3340, R128.reuse ;  /* 0x00003340b6257816 */ /* 0x101fe40000000080 */
[----:B------:R-:W-:Y:S02]  /*16800*/  SHF.R.U32.HI R128, RZ, 0x8, R128 ;  /* 0x00000008ff807819 */ /* 0x000fe40000011680 */
[----:B------:R-:W-:-:S02]  /*16810*/  LOP3.LUT R230, R230, 0xffff, RZ, 0xc0, !PT ;  /* 0x0000ffffe6e67812 */ /* 0x000fc400078ec0ff */
[----:B------:R-:W-:Y:S02]  /*16820*/  LOP3.LUT R33, R33, 0xffff, RZ, 0xc0, !PT ;  /* 0x0000ffff21217812 */ /* 0x000fe400078ec0ff */
[----:B------:R-:W-:Y:S01]  /*16830*/  LOP3.LUT R128, R128, 0xffff, RZ, 0xc0, !PT ;  /* 0x0000ffff80807812 */ /* 0x000fe200078ec0ff */
[----:B------:R0:W-:Y:S01]  /*16840*/  STL [R1+0x13b8], R37 ;  /* 0x0013b82501007387 */ /* 0x0001e20000100800 */
[----:B------:R-:W-:Y:S02]  /*16850*/  LOP3.LUT R226, R226, 0xffff, RZ, 0xc0, !PT ;  /* 0x0000ffffe2e27812 */ /* 0x000fe400078ec0ff */
[----:B------:R-:W-:Y:S02]  /*16860*/  PRMT R43, R31, 0x3340, R230 ;  /* 0x000033401f2b7816 */ /* 0x000fe400000000e6 */
[----:B------:R-:W-:Y:S02]  /*16870*/  PRMT R31, R35, 0x3340, R224 ;  /* 0x00003340231f7816 */ /* 0x000fe400000000e0 */
[----:B0-----:R-:W-:-:S02]  /*16880*/  PRMT R37, R33, 0x3340, R128 ;  /* 0x0000334021257816 */ /* 0x001fc40000000080 */
[----:B------:R-:W-:Y:S01]  /*16890*/  PRMT R33, R29, 0x3340, R226 ;  /* 0x000033401d217816 */ /* 0x000fe200000000e2 */
[----:B------:R0:W-:Y:S04]  /*168a0*/  STL [R1+0x11dc], R43 ;  /* 0x0011dc2b01007387 */ /* 0x0001e80000100800 */
[----:B------:R-:W-:Y:S04]  /*168b0*/  STL [R1+0x11e0], R37 ;  /* 0x0011e02501007387 */ /* 0x000fe80000100800 */
[----:B------:R2:W-:Y:S01]  /*168c0*/  STL [R1+0x11e4], R31 ;  /* 0x0011e41f01007387 */ /* 0x0005e20000100800 */
[----:B---3--:R-:W-:-:S03]  /*168d0*/  LOP3.LUT R29, R41, 0xffff, RZ, 0xc0, !PT ;  /* 0x0000ffff291d7812 */ /* 0x008fc600078ec0ff */
[----:B------:R-:W-:Y:S04]  /*168e0*/  STL [R1+0x11e8], R33 ;  /* 0x0011e82101007387 */ /* 0x000fe80000100800 */
[----:B0-----:R-:W3:Y:S04]  /*168f0*/  LDL.LU R43, [R1+0x434] ;  /* 0x00043400012b7983 */ /* 0x001ee80000300800 */
[----:B------:R-:W4:Y:S01]  /*16900*/  LDL.LU R41, [R1+0x430] ;  /* 0x0004300001297983 */ /* 0x000f220000300800 */
[----:B------:R-:W-:Y:S02]  /*16910*/  F2FP.SATFINITE.E4M3.F32.PACK_AB_MERGE_C R124, R125, R124, RZ ;  /* 0x0000007c7d7c723e */ /* 0x000fe400048070ff */
[----:B------:R-:W-:-:S02]  /*16920*/  LOP3.LUT R222, R222, 0xffff, RZ, 0xc0, !PT ;  /* 0x0000ffffdede7812 */ /* 0x000fc400078ec0ff */
[----:B------:R-:W-:Y:S02]  /*16930*/  LOP3.LUT R186, R186, 0xffff, RZ, 0xc0, !PT ;  /* 0x0000ffffbaba7812 */ /* 0x000fe400078ec0ff */
[----:B------:R-:W-:Y:S02]  /*16940*/  LOP3.LUT R124, R124, 0xffff, RZ, 0xc0, !PT ;  /* 0x0000ffff7c7c7812 */ /* 0x000fe400078ec0ff */
[----:B------:R-:W-:Y:S02]  /*16950*/  LOP3.LUT R220, R220, 0xffff, RZ, 0xc0, !PT ;  /* 0x0000ffffdcdc7812 */ /* 0x000fe400078ec0ff */
[----:B------:R-:W-:Y:S02]  /*16960*/  F2FP.SATFINITE.E4M3.F32.PACK_AB_MERGE_C R126, R127, R126, RZ ;  /* 0x0000007e7f7e723e */ /* 0x000fe400048070ff */
[----:B------:R-:W-:Y:S02]  /*16970*/  LOP3.LUT R184, R184, 0xffff, RZ, 0xc0, !PT ;  /* 0x0000ffffb8b87812 */ /* 0x000fe400078ec0ff */
[----:B------:R-:W-:-:S02]  /*16980*/  LOP3.LUT R126, R126, 0xffff, RZ, 0xc0, !PT ;  /* 0x0000ffff7e7e7812 */ /* 0x000fc400078ec0ff */
[----:B------:R-:W-:-:S04]  /*16990*/  SHF.R.U32.HI R35, RZ, 0x8, R186 ;  /* 0x00000008ff237819 */ /* 0x000fc800000116ba */
[----:B------:R-:W-:Y:S02]  /*169a0*/  LOP3.LUT R35, R35, 0xffff, RZ, 0xc0, !PT ;  /* 0x0000ffff23237812 */ /* 0x000fe400078ec0ff */
[----:B------:R-:W-:Y:S02]  /*169b0*/  LOP3.LUT R216, R216, 0xffff, RZ, 0xc0, !PT ;  /* 0x0000ffffd8d87812 */ /* 0x000fe400078ec0ff */
[----:B------:R-:W-:Y:S02]  /*169c0*/  F2FP.SATFINITE.E4M3.F32.PACK_AB_MERGE_C R120, R121, R120, RZ ;  /* 0x000000787978723e */ /* 0x000fe400048070ff */
[----:B------:R-:W-:Y:S02]  /*169d0*/  LOP3.LUT R218, R218, 0xffff, RZ, 0xc0, !PT ;  /* 0x0000ffffdada7812 */ /* 0x000fe400078ec0ff */
[----:B------:R-:W-:Y:S02]  /*169e0*/  LOP3.LUT R188, R188, 0xffff, RZ, 0xc0, !PT ;  /* 0x0000ffffbcbc7812 */ /* 0x000fe400078ec0ff */
[----:B------:R-:W-:-:S02]  /*169f0*/  LOP3.LUT R120, R120, 0xffff, RZ, 0xc0, !PT ;  /* 0x0000ffff78787812 */ /* 0x000fc400078ec0ff */
[----:B------:R-:W-:Y:S02]  /*16a00*/  F2FP.SATFINITE.E4M3.F32.PACK_AB_MERGE_C R116, R117, R116, RZ ;  /* 0x000000747574723e */ /* 0x000fe400048070ff */
[----:B------:R-:W-:Y:S02]  /*16a10*/  LOP3.LUT R193, R193, 0xffff, RZ, 0xc0, !PT ;  /* 0x0000ffffc1c17812 */ /* 0x000fe400078ec0ff */
[----:B------:R-:W-:Y:S02]  /*16a20*/  LOP3.LUT R116, R116, 0xffff, RZ, 0xc0, !PT ;  /* 0x0000ffff74747812 */ /* 0x000fe400078ec0ff */
[----:B--2---:R-:W-:Y:S02]  /*16a30*/  LOP3.LUT R31, R39, 0xffff, RZ, 0xc0, !PT ;  /* 0x0000ffff271f7812 */ /* 0x004fe400078ec0ff */
[----:B------:R-:W-:Y:S02]  /*16a40*/  PRMT R39, R186, 0x3340, R124 ;  /* 0x00003340ba277816 */ /* 0x000fe4000000007c */
[----:B------:R-:W-:-:S05]  /*16a50*/  PRMT R37, R31, 0x3340, R222 ;  /* 0x000033401f257816 */ /* 0x000fca00000000de */
[----:B------:R-:W-:Y:S04]  /*16a60*/  STL [R1+0x13ac], R37 ;  /* 0x0013ac2501007387 */ /* 0x000fe80000100800 */
[----:B------:R0:W-:Y:S01]  /*16a70*/  STL [R1+0x13b4], R39 ;  /* 0x0013b42701007387 */ /* 0x0001e20000100800 */
[----:B------:R-:W-:Y:S02]  /*16a80*/  SHF.R.U32.HI R124, RZ, 0x8, R124 ;  /* 0x00000008ff7c7819 */ /* 0x000fe4000001167c */
[----:B0-----:R-:W-:Y:S02]  /*16a90*/  PRMT R39, R29, 0x3340, R220 ;  /* 0x000033401d277816 */ /* 0x001fe400000000dc */
[----:B------:R-:W-:-:S03]  /*16aa0*/  SHF.R.U32.HI R37, RZ, 0x8, R29 ;  /* 0x00000008ff257819 */ /* 0x000fc6000001161d */
[----:B------:R0:W-:Y:S01]  /*16ab0*/  STL [R1+0x13a8], R39 ;  /* 0x0013a82701007387 */ /* 0x0001e20000100800 */
[----:B------:R-:W-:Y:S02]  /*16ac0*/  SHF.R.U32.HI R29, RZ, 0x8, R184 ;  /* 0x00000008ff1d7819 */ /* 0x000fe400000116b8 */
[----:B------:R-:W-:Y:S02]  /*16ad0*/  SHF.R.U32.HI R33, RZ, 0x8, R31 ;  /* 0x00000008ff217819 */ /* 0x000fe4000001161f */
[----:B------:R-:W-:Y:S02]  /*16ae0*/  SHF.R.U32.HI R220, RZ, 0x8, R220 ;  /* 0x00000008ffdc7819 */ /* 0x000fe400000116dc */
[--C-:B0-----:R-:W-:Y:S02]  /*16af0*/  PRMT R39, R184, 0x3340, R126.reuse ;  /* 0x00003340b8277816 */ /* 0x101fe4000000007e */
[----:B------:R-:W-:Y:S02]  /*16b00*/  SHF.R.U32.HI R126, RZ, 0x8, R126 ;  /* 0x00000008ff7e7819 */ /* 0x000fe4000001167e */
[----:B------:R-:W-:Y:S01]  /*16b10*/  SHF.R.U32.HI R31, RZ, 0x8, R222 ;  /* 0x00000008ff1f7819 */ /* 0x000fe200000116de */
[----:B------:R0:W-:Y:S01]  /*16b20*/  STL [R1+0x13b0], R39 ;  /* 0x0013b02701007387 */ /* 0x0001e20000100800 */
[----:B------:R-:W-:-:S02]  /*16b30*/  LOP3.LUT R124, R124, 0xffff, RZ, 0xc0, !PT ;  /* 0x0000ffff7c7c7812 */ /* 0x000fc400078ec0ff */
[----:B------:R-:W-:Y:S02]  /*16b40*/  LOP3.LUT R37, R37, 0xffff, RZ, 0xc0, !PT ;  /* 0x0000ffff25257812 */ /* 0x000fe400078ec0ff */
[----:B------:R-:W-:Y:S02]  /*16b50*/  LOP3.LUT R220, R220, 0xffff, RZ, 0xc0, !PT ;  /* 0x0000ffffdcdc7812 */ /* 0x000fe400078ec0ff */
[----:B------:R-:W-:Y:S02]  /*16b60*/  LOP3.LUT R33, R33, 0xffff, RZ, 0xc0, !PT ;  /* 0x0000ffff21217812 */ /* 0x000fe400078ec0ff */
[----:B0-----:R-:W-:Y:S02]  /*16b70*/  LOP3.LUT R39, R29, 0xffff, RZ, 0xc0, !PT ;  /* 0x0000ffff1d277812 */ /* 0x001fe400078ec0ff */
[----:B------:R-:W-:Y:S02]  /*16b80*/  LOP3.LUT R29, R126, 0xffff, RZ, 0xc0, !PT ;  /* 0x0000ffff7e1d7812 */ /* 0x000fe400078ec0ff */
[----:B------:R-:W-:-:S02]  /*16b90*/  LOP3.LUT R31, R31, 0xffff, RZ, 0xc0, !PT ;  /* 0x0000ffff1f1f7812 */ /* 0x000fc400078ec0ff */
[----:B------:R-:W-:Y:S02]  /*16ba0*/  PRMT R45, R35, 0x3340, R124 ;  /* 0x00003340232d7816 */ /* 0x000fe4000000007c */
[----:B------:R-:W-:Y:S02]  /*16bb0*/  PRMT R29, R39, 0x3340, R29 ;  /* 0x00003340271d7816 */ /* 0x000fe4000000001d */
[----:B------:R-:W-:Y:S02]  /*16bc0*/  PRMT R35, R37, 0x3340, R220 ;  /* 0x0000334025237816 */ /* 0x000fe400000000dc */
[----:B------:R-:W-:Y:S01]  /*16bd0*/  PRMT R33, R33, 0x3340, R31 ;  /* 0x0000334021217816 */ /* 0x000fe2000000001f */
[----:B------:R-:W-:Y:S04]  /*16be0*/  STL [R1+0x11d4], R45 ;  /* 0x0011d42d01007387 */ /* 0x000fe80000100800 */
[----:B------:R3:W-:Y:S04]  /*16bf0*/  STL [R1+0x11d8], R29 ;  /* 0x0011d81d01007387 */ /* 0x0007e80000100800 */
[----:B------:R0:W-:Y:S04]  /*16c00*/  STL [R1+0x11cc], R35 ;  /* 0x0011cc2301007387 */ /* 0x0001e80000100800 */
[----:B------:R1:W-:Y:S01]  /*16c10*/  STL [R1+0x11d0], R33 ;  /* 0x0011d02101007387 */ /* 0x0003e20000100800 */
[----:B---3--:R-:W-:-:S03]  /*16c20*/  LOP3.LUT R29, R43, 0xffff, RZ, 0xc0, !PT ;  /* 0x0000ffff2b1d7812 */ /* 0x008fc600078ec0ff */
[----:B------:R-:W2:Y:S01]  /*16c30*/  LDL.LU R43, [R1+0x43c] ;  /* 0x00043c00012b7983 */ /* 0x000ea20000300800 */
[----:B----4-:R-:W-:-:S03]  /*16c40*/  LOP3.LUT R31, R41, 0xffff, RZ, 0xc0, !PT ;  /* 0x0000ffff291f7812 */ /* 0x010fc600078ec0ff */
[----:B------:R-:W3:Y:S01]  /*16c50*/  LDL.LU R41, [R1+0x438] ;  /* 0x0004380001297983 */ /* 0x000ee20000300800 */
[----:B0-----:R-:W-:Y:S02]  /*16c60*/  PRMT R35, R29, 0x3340, R216 ;  /* 0x000033401d237816 */ /* 0x001fe400000000d8 */
[----:B-1----:R-:W-:-:S03]  /*16c70*/  SHF.R.U32.HI R33, RZ, 0x8, R29 ;  /* 0x00000008ff217819 */ /* 0x002fc6000001161d */
[----:B------:R0:W-:Y:S01]  /*16c80*/  STL [R1+0x13a4], R35 ;  /* 0x0013a42301007387 */ /* 0x0001e20000100800 */
[--C-:B------:R-:W-:Y:S02]  /*16c90*/  PRMT R37, R188, 0x3340, R120.reuse ;  /* 0x00003340bc257816 */ /* 0x100fe40000000078 */
[----:B------:R-:W-:Y:S02]  /*16ca0*/  SHF.R.U32.HI R29, RZ, 0x8, R31 ;  /* 0x00000008ff1d7819 */ /* 0x000fe4000001161f */
[----:B------:R-:W-:Y:S02]  /*16cb0*/  SHF.R.U32.HI R120, RZ, 0x8, R120 ;  /* 0x00000008ff787819 */ /* 0x000fe40000011678 */
[----:B0-----:R-:W-:Y:S02]  /*16cc0*/  PRMT R35, R31, 0x3340, R218 ;  /* 0x000033401f237816 */ /* 0x001fe400000000da */
[----:B------:R-:W-:Y:S02]  /*16cd0*/  SHF.R.U32.HI R31, RZ, 0x8, R188 ;  /* 0x00000008ff1f7819 */ /* 0x000fe400000116bc */
[----:B------:R-:W-:Y:S01]  /*16ce0*/  SHF.R.U32.HI R216, RZ, 0x8, R216 ;  /* 0x00000008ffd87819 */ /* 0x000fe200000116d8 */
[----:B------:R0:W-:Y:S01]  /*16cf0*/  STL [R1+0x13a0], R35 ;  /* 0x0013a02301007387 */ /* 0x0001e20000100800 */
[----:B------:R-:W-:-:S02]  /*16d00*/  SHF.R.U32.HI R218, RZ, 0x8, R218 ;  /* 0x00000008ffda7819 */ /* 0x000fc400000116da */
[--C-:B------:R-:W-:Y:S01]  /*16d10*/  PRMT R39, R193, 0x3340, R116.reuse ;  /* 0x00003340c1277816 */ /* 0x100fe20000000074 */
[----:B------:R1:W-:Y:S01]  /*16d20*/  STL [R1+0x1398], R37 ;  /* 0x0013982501007387 */ /* 0x0003e20000100800 */
[----:B------:R-:W-:Y:S02]  /*16d30*/  SHF.R.U32.HI R116, RZ, 0x8, R116 ;  /* 0x00000008ff747819 */ /* 0x000fe40000011674 */
[----:B------:R-:W-:Y:S02]  /*16d40*/  LOP3.LUT R33, R33, 0xffff, RZ, 0xc0, !PT ;  /* 0x0000ffff21217812 */ /* 0x000fe400078ec0ff */
[----:B0-----:R-:W-:Y:S02]  /*16d50*/  SHF.R.U32.HI R35, RZ, 0x8, R193 ;  /* 0x00000008ff237819 */ /* 0x001fe400000116c1 */
[----:B------:R-:W-:Y:S02]  /*16d60*/  LOP3.LUT R216, R216, 0xffff, RZ, 0xc0, !PT ;  /* 0x0000ffffd8d87812 */ /* 0x000fe400078ec0ff */
[----:B-1----:R-:W-:-:S02]  /*16d70*/  LOP3.LUT R37, R31, 0xffff, RZ, 0xc0, !PT ;  /* 0x0000ffff1f257812 */ /* 0x002fc400078ec0ff */
[----:B------:R-:W-:Y:S01]  /*16d80*/  LOP3.LUT R31, R120, 0xffff, RZ, 0xc0, !PT ;  /* 0x0000ffff781f7812 */ /* 0x000fe200078ec0ff */
[----:B------:R0:W-:Y:S01]  /*16d90*/  STL [R1+0x139c], R39 ;  /* 0x00139c2701007387 */ /* 0x0001e20000100800 */
[----:B------:R-:W-:Y:S02]  /*16da0*/  LOP3.LUT R29, R29, 0xffff, RZ, 0xc0, !PT ;  /* 0x0000ffff1d1d7812 */ /* 0x000fe400078ec0ff */
[----:B------:R-:W-:Y:S02]  /*16db0*/  LOP3.LUT R218, R218, 0xffff, RZ, 0xc0, !PT ;  /* 0x0000ffffdada7812 */ /* 0x000fe400078ec0ff */
[----:B------:R-:W-:Y:S02]  /*16dc0*/  LOP3.LUT R35, R35, 0xffff, RZ, 0xc0, !PT ;  /* 0x0000ffff23237812 */ /* 0x000fe400078ec0ff */
[----:B------:R-:W-:Y:S02]  /*16dd0*/  LOP3.LUT R116, R116, 0xffff, RZ, 0xc0, !PT ;  /* 0x0000ffff74747812 */ /* 0x000fe400078ec0ff */
[----:B0-----:R-:W-:-:S02]  /*16de0*/  PRMT R39, R37, 0x3340, R31 ;  /* 0x0000334025277816 */ /* 0x001fc4000000001f */
[----:B------:R-:W-:Y:S02]  /*16df0*/  PRMT R37, R33, 0x3340, R216 ;  /* 0x0000334021257816 */ /* 0x000fe400000000d8 */
[----:B------:R-:W-:Y:S02]  /*16e00*/  PRMT R31, R29, 0x3340, R218 ;  /* 0x000033401d1f7816 */ /* 0x000fe400000000da */
[----:B------:R-:W-:Y:S01]  /*16e10*/  PRMT R33, R35, 0x3340, R116 ;  /* 0x0000334023217816 */ /* 0x000fe20000000074 */
[----:B------:R0:W-:Y:S04]  /*16e20*/  STL [R1+0x11bc], R39 ;  /* 0x0011bc2701007387 */ /* 0x0001e80000100800 */
[----:B------:R-:W-:Y:S04]  /*16e30*/  STL [R1+0x11c0], R37 ;  /* 0x0011c02501007387 */ /* 0x000fe80000100800 */
[----:B------:R3:W-:Y:S04]  /*16e40*/  STL [R1+0x11c4], R31 ;  /* 0x0011c41f01007387 */ /* 0x0007e80000100800 */
[----:B------:R1:W-:Y:S04]  /*16e50*/  STL [R1+0x11c8], R33 ;  /* 0x0011c82101007387 */ /* 0x0003e80000100800 */
[----:B------:R-:W4:Y:S04]  /*16e60*/  LDL.LU R47, [R1+0x444] ;  /* 0x00044400012f7983 */ /* 0x000f280000300800 */
[----:B------:R-:W4:Y:S01]  /*16e70*/  LDL.LU R45, [R1+0x440] ;  /* 0x00044000012d7983 */ /* 0x000f220000300800 */
[----:B------:R-:W-:-:S02]  /*16e80*/  F2FP.SATFINITE.E4M3.F32.PACK_AB_MERGE_C R112, R113, R112, RZ ;  /* 0x000000707170723e */ /* 0x000fc400048070ff */
[----:B------:R-:W-:Y:S02]  /*16e90*/  LOP3.LUT R214, R214, 0xffff, RZ, 0xc0, !PT ;  /* 0x0000ffffd6d67812 */ /* 0x000fe400078ec0ff */
[----:B------:R-:W-:Y:S02]  /*16ea0*/  LOP3.LUT R195, R195, 0xffff, RZ, 0xc0, !PT ;  /* 0x0000ffffc3c37812 */ /* 0x000fe400078ec0ff */
[----:B------:R-:W-:Y:S02]  /*16eb0*/  LOP3.LUT R112, R112, 0xffff, RZ, 0xc0, !PT ;  /* 0x0000ffff70707812 */ /* 0x000fe400078ec0ff */
[----:B------:R-:W-:Y:S02]  /*16ec0*/  F2FP.SATFINITE.E4M3.F32.PACK_AB_MERGE_C R118, R119, R118, RZ ;  /* 0x000000767776723e */ /* 0x000fe400048070ff */
[----:B------:R-:W-:Y:S02]  /*16ed0*/  LOP3.LUT R191, R191, 0xffff, RZ, 0xc0, !PT ;  /* 0x0000ffffbfbf7812 */ /* 0x000fe400078ec0ff */
[----:B------:R-:W-:-:S02]  /*16ee0*/  LOP3.LUT R212, R212, 0xffff, RZ, 0xc0, !PT ;  /* 0x0000ffffd4d47812 */ /* 0x000fc400078ec0ff */
[----:B------:R-:W-:Y:S02]  /*16ef0*/  LOP3.LUT R118, R118, 0xffff, RZ, 0xc0, !PT ;  /* 0x0000ffff76767812 */ /* 0x000fe400078ec0ff */
[----:B0-----:R-:W-:Y:S02]  /*16f00*/  SHF.R.U32.HI R39, RZ, 0x8, R191 ;  /* 0x00000008ff277819 */ /* 0x001fe400000116bf */
[----:B------:R-:W-:Y:S02]  /*16f10*/  SHF.R.U32.HI R35, RZ, 0x8, R214 ;  /* 0x00000008ff237819 */ /* 0x000fe400000116d6 */
[----:B------:R-:W-:Y:S02]  /*16f20*/  PRMT R49, R191, 0x3340, R118 ;  /* 0x00003340bf317816 */ /* 0x000fe40000000076 */
[----:B------:R-:W-:Y:S02]  /*16f30*/  LOP3.LUT R39, R39, 0xffff, RZ, 0xc0, !PT ;  /* 0x0000ffff27277812 */ /* 0x000fe400078ec0ff */
[----:B------:R-:W-:-:S02]  /*16f40*/  LOP3.LUT R35, R35, 0xffff, RZ, 0xc0, !PT ;  /* 0x0000ffff23237812 */ /* 0x000fc400078ec0ff */
[----:B---3--:R-:W-:Y:S02]  /*16f50*/  LOP3.LUT R31, R41, 0xffff, RZ, 0xc0, !PT ;  /* 0x0000ffff291f7812 */ /* 0x008fe400078ec0ff */
[----:B------:R-:W-:Y:S02]  /*16f60*/  PRMT R41, R195, 0x3340, R112 ;  /* 0x00003340c3297816 */ /* 0x000fe40000000070 */
[----:B------:R-:W-:Y:S02]  /*16f70*/  PRMT R37, R31, 0x3340, R214 ;  /* 0x000033401f257816 */ /* 0x000fe400000000d6 */
[----:B--2---:R-:W-:-:S03]  /*16f80*/  LOP3.LUT R29, R43, 0xffff, RZ, 0xc0, !PT ;  /* 0x0000ffff2b1d7812 */ /* 0x004fc600078ec0ff */
[----:B------:R-:W-:Y:S01]  /*16f90*/  STL [R1+0x1390], R37 ;  /* 0x0013902501007387 */ /* 0x000fe20000100800 */
[----:B------:R-:W-:-:S03]  /*16fa0*/  SHF.R.U32.HI R43, RZ, 0x8, R118 ;  /* 0x00000008ff2b7819 */ /* 0x000fc60000011676 */
[----:B------:R0:W-:Y:S01]  /*16fb0*/  STL [R1+0x138c], R41 ;  /* 0x00138c2901007387 */ /* 0x0001e20000100800 */
[----:B-1----:R-:W-:Y:S02]  /*16fc0*/  SHF.R.U32.HI R33, RZ, 0x8, R31 ;  /* 0x00000008ff217819 */ /* 0x002fe4000001161f */
[----:B------:R-:W-:Y:S02]  /*16fd0*/  SHF.R.U32.HI R31, RZ, 0x8, R195 ;  /* 0x00000008ff1f7819 */ /* 0x000fe400000116c3 */
[----:B------:R-:W-:Y:S02]  /*16fe0*/  LOP3.LUT R43, R43, 0xffff, RZ, 0xc0, !PT ;  /* 0x0000ffff2b2b7812 */ /* 0x000fe400078ec0ff */
[----:B0-----:R-:W-:Y:S02]  /*16ff0*/  SHF.R.U32.HI R41, RZ, 0x8, R29 ;  /* 0x00000008ff297819 */ /* 0x001fe4000001161d */
[--C-:B------:R-:W-:Y:S02]  /*17000*/  PRMT R29, R29, 0x3340, R212.reuse ;  /* 0x000033401d1d7816 */ /* 0x100fe400000000d4 */
[----:B------:R-:W-:-:S02]  /*17010*/  SHF.R.U32.HI R212, RZ, 0x8, R212 ;  /* 0x00000008ffd47819 */ /* 0x000fc400000116d4 */
[----:B------:R-:W-:Y:S02]  /*17020*/  SHF.R.U32.HI R37, RZ, 0x8, R112 ;  /* 0x00000008ff257819 */ /* 0x000fe40000011670 */
[----:B------:R-:W-:Y:S02]  /*17030*/  LOP3.LUT R41, R41, 0xffff, RZ, 0xc0, !PT ;  /* 0x0000ffff29297812 */ /* 0x000fe400078ec0ff */
[----:B------:R-:W-:Y:S02]  /*17040*/  LOP3.LUT R212, R212, 0xffff, RZ, 0xc0, !PT ;  /* 0x0000ffffd4d47812 */ /* 0x000fe400078ec0ff */
[----:B------:R-:W-:Y:S01]  /*17050*/  LOP3.LUT R33, R33, 0xffff, RZ, 0xc0, !PT ;  /* 0x0000ffff21217812 */ /* 0x000fe200078ec0ff */
[----:B------:R-:W-:Y:S01]  /*17060*/  STL [R1+0x1394], R49 ;  /* 0x0013943101007387 */ /* 0x000fe20000100800 */
[----:B------:R-:W-:Y:S02]  /*17070*/  LOP3.LUT R31, R31, 0xffff, RZ, 0xc0, !PT ;  /* 0x0000ffff1f1f7812 */ /* 0x000fe400078ec0ff */
[----:B------:R-:W-:Y:S01]  /*17080*/  LOP3.LUT R37, R37, 0xffff, RZ, 0xc0, !PT ;  /* 0x0000ffff25257812 */ /* 0x000fe200078ec0ff */
[----:B------:R0:W-:Y:S01]  /*17090*/  STL [R1+0x1380], R29 ;  /* 0x0013801d01007387 */ /* 0x0001e20000100800 */
[----:B------:R-:W-:-:S02]  /*170a0*/  PRMT R43, R39, 0x3340, R43 ;  /* 0x00003340272b7816 */ /* 0x000fc4000000002b */
[----:B------:R-:W-:-:S03]  /*170b0*/  PRMT R39, R41, 0x3340, R212 ;  /* 0x0000334029277816 */ /* 0x000fc600000000d4 */
[----:B------:R-:W-:Y:S01]  /*170c0*/  STL [R1+0x11b8], R43 ;  /* 0x0011b82b01007387 */ /* 0x000fe20000100800 */
[----:B0-----:R-:W-:Y:S02]  /*170d0*/  PRMT R29, R33, 0x3340, R35 ;  /* 0x00003340211d7816 */ /* 0x001fe40000000023 */
[----:B------:R-:W-:Y:S01]  /*170e0*/  PRMT R33, R31, 0x3340, R37 ;  /* 0x000033401f217816 */ /* 0x000fe20000000025 */
[----:B------:R-:W-:Y:S04]  /*170f0*/  STL [R1+0x11ac], R39 ;  /* 0x0011ac2701007387 */ /* 0x000fe80000100800 */
[----:B------:R0:W-:Y:S04]  /*17100*/  STL [R1+0x11b0], R29 ;  /* 0x0011b01d01007387 */ /* 0x0001e80000100800 */
[----:B------:R-:W-:Y:S04]  /*17110*/  STL [R1+0x11b4], R33 ;  /* 0x0011b42101007387 */ /* 0x000fe80000100800 */
[----:B------:R-:W2:Y:S01]  /*17120*/  LDL.LU R49, [R1+0x454] ;  /* 0x0004540001317983 */ /* 0x000ea20000300800 */
[----:B----4-:R-:W-:-:S03]  /*17130*/  LOP3.LUT R31, R47, 0xffff, RZ, 0xc0, !PT ;  /* 0x0000ffff2f1f7812 */ /* 0x010fc600078ec0ff */
[----:B------:R-:W3:Y:S01]  /*17140*/  LDL.LU R47, [R1+0x44c] ;  /* 0x00044c00012f7983 */ /* 0x000ee20000300800 */
[----:B0-----:R-:W-:-:S03]  /*17150*/  LOP3.LUT R29, R45, 0xffff, RZ, 0xc0, !PT ;  /* 0x0000ffff2d1d7812 */ /* 0x001fc600078ec0ff */
[----:B------:R-:W4:Y:S01]  /*17160*/  LDL.LU R45, [R1+0x448] ;  /* 0x00044800012d7983 */ /* 0x000f220000300800 */
[----:B------:R-:W-:Y:S02]  /*17170*/  LOP3.LUT R208, R208, 0xffff, RZ, 0xc0, !PT ;  /* 0x0000ffffd0d07812 */ /* 0x000fe400078ec0ff */
[----:B------:R-:W-:Y:S02]  /*17180*/  F2FP.SATFINITE.E4M3.F32.PACK_AB_MERGE_C R108, R109, R108, RZ ;  /* 0x0000006c6d6c723e */ /* 0x000fe400048070ff */
[----:B------:R-:W-:Y:S02]  /*17190*/  SHF.R.U32.HI R41, RZ, 0x8, R31 ;  /* 0x00000008ff297819 */ /* 0x000fe4000001161f */
[----:B------:R-:W-:Y:S02]  /*171a0*/  PRMT R31, R31, 0x3340, R208 ;  /* 0x000033401f1f7816 */ /* 0x000fe400000000d0 */
[----:B------:R-:W-:Y:S02]  /*171b0*/  LOP3.LUT R210, R210, 0xffff, RZ, 0xc0, !PT ;  /* 0x0000ffffd2d27812 */ /* 0x000fe400078ec0ff */
[----:B------:R-:W-:-:S02]  /*171c0*/  LOP3.LUT R199, R199, 0xffff, RZ, 0xc0, !PT ;  /* 0x0000ffffc7c77812 */ /* 0x000fc400078ec0ff */
[----:B------:R-:W-:Y:S01]  /*171d0*/  LOP3.LUT R108, R108, 0xffff, RZ, 0xc0, !PT ;  /* 0x0000ffff6c6c7812 */ /* 0x000fe200078ec0ff */
[----:B------:R0:W-:Y:S01]  /*171e0*/  STL [R1+0x1370], R31 ;  /* 0x0013701f01007387 */ /* 0x0001e20000100800 */
[----:B------:R-:W-:Y:S02]  /*171f0*/  F2FP.SATFINITE.E4M3.F32.PACK_AB_MERGE_C R110, R111, R110, RZ ;  /* 0x0000006e6f6e723e */ /* 0x000fe400048070ff */
[----:B------:R-:W-:Y:S02]  /*17200*/  SHF.R.U32.HI R37, RZ, 0x8, R29 ;  /* 0x00000008ff257819 */ /* 0x000fe4000001161d */
[----:B------:R-:W-:Y:S02]  /*17210*/  PRMT R29, R29, 0x3340, R210 ;  /* 0x000033401d1d7816 */ /* 0x000fe400000000d2 */
[----:B------:R-:W-:Y:S02]  /*17220*/  LOP3.LUT R197, R197, 0xffff, RZ, 0xc0, !PT ;  /* 0x0000ffffc5c57812 */ /* 0x000fe400078ec0ff */
[----:B0-----:R-:W-:-:S02]  /*17230*/  PRMT R31, R199, 0x3340, R108 ;  /* 0x00003340c71f7816 */ /* 0x001fc4000000006c */
[----:B------:R-:W-:Y:S01]  /*17240*/  LOP3.LUT R110, R110, 0xffff, RZ, 0xc0, !PT ;  /* 0x0000ffff6e6e7812 */ /* 0x000fe200078ec0ff */
[----:B------:R0:W-:Y:S01]  /*17250*/  STL [R1+0x1374], R29 ;  /* 0x0013741d01007387 */ /* 0x0001e20000100800 */
[----:B------:R-:W-:Y:S02]  /*17260*/  SHF.R.U32.HI R43, RZ, 0x8, R208 ;  /* 0x00000008ff2b7819 */ /* 0x000fe400000116d0 */
[----:B------:R-:W-:Y:S01]  /*17270*/  SHF.R.U32.HI R39, RZ, 0x8, R210 ;  /* 0x00000008ff277819 */ /* 0x000fe200000116d2 */
[----:B------:R1:W-:Y:S01]  /*17280*/  STL [R1+0x1378], R31 ;  /* 0x0013781f01007387 */ /* 0x0003e20000100800 */
[----:B------:R-:W-:Y:S02]  /*17290*/  SHF.R.U32.HI R33, RZ, 0x8, R199 ;  /* 0x00000008ff217819 */ /* 0x000fe400000116c7 */
[----:B------:R-:W-:Y:S02]  /*172a0*/  SHF.R.U32.HI R35, RZ, 0x8, R108 ;  /* 0x00000008ff237819 */ /* 0x000fe4000001166c */
[----:B------:R-:W-:-:S02]  /*172b0*/  LOP3.LUT R41, R41, 0xffff, RZ, 0xc0, !PT ;  /* 0x0000ffff29297812 */ /* 0x000fc400078ec0ff */
[----:B0-----:R-:W-:Y:S02]  /*172c0*/  SHF.R.U32.HI R29, RZ, 0x8, R197 ;  /* 0x00000008ff1d7819 */ /* 0x001fe400000116c5 */
[----:B------:R-:W-:Y:S02]  /*172d0*/  LOP3.LUT R43, R43, 0xffff, RZ, 0xc0, !PT ;  /* 0x0000ffff2b2b7812 */ /* 0x000fe400078ec0ff */
[----:B-1----:R-:W-:Y:S02]  /*172e0*/  SHF.R.U32.HI R31, RZ, 0x8, R110 ;  /* 0x00000008ff1f7819 */ /* 0x002fe4000001166e */
[----:B------:R-:W-:Y:S02]  /*172f0*/  LOP3.LUT R37, R37, 0xffff, RZ, 0xc0, !PT ;  /* 0x0000ffff25257812 */ /* 0x000fe400078ec0ff */
[----:B------:R-:W-:Y:S02]  /*17300*/  LOP3.LUT R39, R39, 0xffff, RZ, 0xc0, !PT ;  /* 0x0000ffff27277812 */ /* 0x000fe400078ec0ff */
[----:B------:R-:W-:-:S02]  /*17310*/  LOP3.LUT R33, R33, 0xffff, RZ, 0xc0, !PT ;  /* 0x0000ffff21217812 */ /* 0x000fc400078ec0ff */
[----:B------:R-:W-:Y:S02]  /*17320*/  LOP3.LUT R35, R35, 0xffff, RZ, 0xc0, !PT ;  /* 0x0000ffff23237812 */ /* 0x000fe400078ec0ff */
[----:B------:R-:W-:Y:S02]  /*17330*/  PRMT R51, R197, 0x3340, R110 ;  /* 0x00003340c5337816 */ /* 0x000fe4000000006e */
[----:B------:R-:W-:Y:S02]  /*17340*/  LOP3.LUT R29, R29, 0xffff, RZ, 0xc0, !PT ;  /* 0x0000ffff1d1d7812 */ /* 0x000fe400078ec0ff */
[----:B------:R-:W-:Y:S02]  /*17350*/  LOP3.LUT R31, R31, 0xffff, RZ, 0xc0, !PT ;  /* 0x0000ffff1f1f7812 */ /* 0x000fe400078ec0ff */
[----:B------:R-:W-:Y:S02]  /*17360*/  PRMT R41, R41, 0x3340, R43 ;  /* 0x0000334029297816 */ /* 0x000fe4000000002b */
[----:B------:R-:W-:-:S02]  /*17370*/  PRMT R37, R37, 0x3340, R39 ;  /* 0x0000334025257816 */ /* 0x000fc40000000027 */
[----:B------:R-:W-:Y:S01]  /*17380*/  PRMT R33, R33, 0x3340, R35 ;  /* 0x0000334021217816 */ /* 0x000fe20000000023 */
[----:B------:R-:W-:Y:S01]  /*17390*/  STL [R1+0x137c], R51 ;  /* 0x00137c3301007387 */ /* 0x000fe20000100800 */
[----:B------:R-:W-:-:S03]  /*173a0*/  PRMT R29, R29, 0x3340, R31 ;  /* 0x000033401d1d7816 */ /* 0x000fc6000000001f */
[----:B------:R-:W-:Y:S04]  /*173b0*/  STL [R1+0x119c], R41 ;  /* 0x00119c2901007387 */ /* 0x000fe80000100800 */
[----:B------:R-:W-:Y:S04]  /*173c0*/  STL [R1+0x11a0], R37 ;  /* 0x0011a02501007387 */ /* 0x000fe80000100800 */
[----:B------:R3:W-:Y:S04]  /*173d0*/  STL [R1+0x11a4], R33 ;  /* 0x0011a42101007387 */ /* 0x0007e80000100800 */
[----:B------:R-:W-:Y:S01]  /*173e0*/  STL [R1+0x11a8], R29 ;  /* 0x0011a81d01007387 */ /* 0x000fe20000100800 */
[----:B---3--:R-:W-:-:S03]  /*173f0*/  LOP3.LUT R33, R47, 0xffff, RZ, 0xc0, !PT ;  /* 0x0000ffff2f217812 */ /* 0x008fc600078ec0ff */
[----:B------:R-:W3:Y:S01]  /*17400*/  LDL.LU R47, [R1+0x45c] ;  /* 0x00045c00012f7983 */ /* 0x000ee20000300800 */
[----:B----4-:R-:W-:-:S03]  /*17410*/  LOP3.LUT R35, R45, 0xffff, RZ, 0xc0, !PT ;  /* 0x0000ffff2d237812 */ /* 0x010fc600078ec0ff */
[----:B------:R-:W4:Y:S01]  /*17420*/  LDL.LU R45, [R1+0x450] ;  /* 0x00045000012d7983 */ /* 0x000f220000300800 */
[----:B--2---:R-:W-:Y:S02]  /*17430*/  LOP3.LUT R31, R49, 0xffff, RZ, 0xc0, !PT ;  /* 0x0000ffff311f7812 */ /* 0x004fe400078ec0ff */
[----:B------:R-:W-:Y:S02]  /*17440*/  LOP3.LUT R200, R200, 0xffff, RZ, 0xc0, !PT ;  /* 0x0000ffffc8c87812 */ /* 0x000fe400078ec0ff */
[----:B------:R-:W-:Y:S02]  /*17450*/  LOP3.LUT R206, R206, 0xffff, RZ, 0xc0, !PT ;  /* 0x0000ffffcece7812 */ /* 0x000fe400078ec0ff */
[----:B------:R-:W-:Y:S02]  /*17460*/  PRMT R39, R31, 0x3340, R200 ;  /* 0x000033401f277816 */ /* 0x000fe400000000c8 */
[----:B------:R-:W-:Y:S02]  /*17470*/  SHF.R.U32.HI R37, RZ, 0x8, R35 ;  /* 0x00000008ff257819 */ /* 0x000fe40000011623 */
[----:B------:R-:W-:-:S02]  /*17480*/  PRMT R35, R35, 0x3340, R206 ;  /* 0x0000334023237816 */ /* 0x000fc400000000ce */
[----:B------:R-:W-:Y:S01]  /*17490*/  LOP3.LUT R204, R204, 0xffff, RZ, 0xc0, !PT ;  /* 0x0000ffffcccc7812 */ /* 0x000fe200078ec0ff */
[----:B------:R-:W-:Y:S01]  /*174a0*/  STL [R1+0x136c], R39 ;  /* 0x00136c2701007387 */ /* 0x000fe20000100800 */
[----:B------:R-:W-:-:S03]  /*174b0*/  F2FP.SATFINITE.E4M3.F32.PACK_AB_MERGE_C R104, R105, R104, RZ ;  /* 0x000000686968723e */ /* 0x000fc600048070ff */
[----:B------:R0:W-:Y:S01]  /*174c0*/  STL [R1+0x1364], R35 ;  /* 0x0013642301007387 */ /* 0x0001e20000100800 */
[----:B------:R-:W-:Y:S02]  /*174d0*/  LOP3.LUT R201, R201, 0xffff, RZ, 0xc0, !PT ;  /* 0x0000ffffc9c97812 */ /* 0x000fe400078ec0ff */
[----:B------:R-:W-:Y:S02]  /*174e0*/  LOP3.LUT R104, R104, 0xffff, RZ, 0xc0, !PT ;  /* 0x0000ffff68687812 */ /* 0x000fe400078ec0ff */
[----:B------:R-:W-:Y:S02]  /*174f0*/  SHF.R.U32.HI R41, RZ, 0x8, R33 ;  /* 0x00000008ff297819 */ /* 0x000fe40000011621 */
[--C-:B0-----:R-:W-:Y:S02]  /*17500*/  PRMT R35, R33, 0x3340, R204.reuse ;  /* 0x0000334021237816 */ /* 0x101fe400000000cc */
[----:B------:R-:W-:Y:S02]  /*17510*/  SHF.R.U32.HI R43, RZ, 0x8, R204 ;  /* 0x00000008ff2b7819 */ /* 0x000fe400000116cc */
[----:B------:R-:W-:Y:S01]  /*17520*/  SHF.R.U32.HI R39, RZ, 0x8, R206 ;  /* 0x00000008ff277819 */ /* 0x000fe200000116ce */
[----:B------:R0:W-:Y:S01]  /*17530*/  STL [R1+0x1360], R35 ;  /* 0x0013602301007387 */ /* 0x0001e20000100800 */
[----:B------:R-:W-:-:S02]  /*17540*/  SHF.R.U32.HI R29, RZ, 0x8, R31 ;  /* 0x00000008ff1d7819 */ /* 0x000fc4000001161f */
[----:B------:R-:W-:Y:S02]  /*17550*/  SHF.R.U32.HI R33, RZ, 0x8, R201 ;  /* 0x00000008ff217819 */ /* 0x000fe400000116c9 */
[----:B------:R-:W-:Y:S02]  /*17560*/  SHF.R.U32.HI R31, RZ, 0x8, R200 ;  /* 0x00000008ff1f7819 */ /* 0x000fe400000116c8 */
[----:B------:R-:W-:Y:S02]  /*17570*/  LOP3.LUT R41, R41, 0xffff, RZ, 0xc0, !PT ;  /* 0x0000ffff29297812 */ /* 0x000fe400078ec0ff */
[----:B0-----:R-:W-:Y:S02]  /*17580*/  SHF.R.U32.HI R35, RZ, 0x8, R104 ;  /* 0x00000008ff237819 */ /* 0x001fe40000011668 */
[----:B------:R-:W-:Y:S02]  /*17590*/  LOP3.LUT R43, R43, 0xffff, RZ, 0xc0, !PT ;  /* 0x0000ffff2b2b7812 */ /* 0x000fe400078ec0ff */
[----:B------:R-:W-:-:S02]  /*175a0*/  LOP3.LUT R37, R37, 0xffff, RZ, 0xc0, !PT ;  /* 0x0000ffff25257812 */ /* 0x000fc400078ec0ff */
[----:B------:R-:W-:Y:S02]  /*175b0*/  LOP3.LUT R39, R39, 0xffff, RZ, 0xc0, !PT ;  /* 0x0000ffff27277812 */ /* 0x000fe400078ec0ff */
[----:B------:R-:W-:Y:S02]  /*175c0*/  LOP3.LUT R33, R33, 0xffff, RZ, 0xc0, !PT ;  /* 0x0000ffff21217812 */ /* 0x000fe400078ec0ff */
[----:B------:R-:W-:Y:S02]  /*175d0*/  LOP3.LUT R35, R35, 0xffff, RZ, 0xc0, !PT ;  /* 0x0000ffff23237812 */ /* 0x000fe400078ec0ff */
[----:B------:R-:W-:Y:S02]  /*175e0*/  PRMT R49, R201, 0x3340, R104 ;  /* 0x00003340c9317816 */ /* 0x000fe40000000068 */
[----:B------:R-:W-:Y:S02]  /*175f0*/  LOP3.LUT R29, R29, 0xffff, RZ, 0xc0, !PT ;  /* 0x0000ffff1d1d7812 */ /* 0x000fe400078ec0ff */
[----:B------:R-:W-:-:S02]  /*17600*/  LOP3.LUT R31, R31, 0xffff, RZ, 0xc0, !PT ;  /* 0x0000ffff1f1f7812 */ /* 0x000fc400078ec0ff */
[----:B------:R-:W-:Y:S02]  /*17610*/  PRMT R41, R41, 0x3340, R43 ;  /* 0x0000334029297816 */ /* 0x000fe4000000002b */
[----:B------:R-:W-:Y:S02]  /*17620*/  PRMT R37, R37, 0x3340, R39 ;  /* 0x0000334025257816 */ /* 0x000fe40000000027 */
[----:B------:R-:W-:Y:S01]  /*17630*/  PRMT R35, R33, 0x3340, R35 ;  /* 0x0000334021237816 */ /* 0x000fe20000000023 */
[----:B------:R-:W-:Y:S01]  /*17640*/  STL [R1+0x1368], R49 ;  /* 0x0013683101007387 */ /* 0x000fe20000100800 */
[----:B------:R-:W-:-:S03]  /*17650*/  PRMT R33, R29, 0x3340, R31 ;  /* 0x000033401d217816 */ /* 0x000fc6000000001f */
[----:B------:R0:W-:Y:S04]  /*17660*/  STL [R1+0x118c], R41 ;  /* 0x00118c2901007387 */ /* 0x0001e80000100800 */
[----:B------:R-:W-:Y:S04]  /*17670*/  STL [R1+0x1190], R37 ;  /* 0x0011902501007387 */ /* 0x000fe80000100800 */
[----:B------:R-:W-:Y:S04]  /*17680*/  STL [R1+0x1194], R35 ;  /* 0x0011942301007387 */ /* 0x000fe80000100800 */
[----:B------:R1:W-:Y:S01]  /*17690*/  STL [R1+0x1198], R33 ;  /* 0x0011982101007387 */ /* 0x0003e20000100800 */
[----:B---3--:R-:W-:-:S03]  /*176a0*/  LOP3.LUT R31, R47, 0xffff, RZ, 0xc0, !PT ;  /* 0x0000ffff2f1f7812 */ /* 0x008fc600078ec0ff */
[----:B------:R-:W2:Y:S01]  /*176b0*/  LDL.LU R47, [R1+0x624] ;  /* 0x00062400012f7983 */ /* 0x000ea20000300800 */
[----:B----4-:R-:W-:-:S03]  /*176c0*/  LOP3.LUT R29, R45, 0xffff, RZ, 0xc0, !PT ;  /* 0x0000ffff2d1d7812 */ /* 0x010fc600078ec0ff */
[----:B------:R-:W3:Y:S01]  /*176d0*/  LDL.LU R45, [R1+0x620] ;  /* 0x00062000012d7983 */ /* 0x000ee20000300800 */
[----:B------:R-:W-:Y:S02]  /*176e0*/  F2FP.SATFINITE.E4M3.F32.PACK_AB_MERGE_C R100, R101, R100, RZ ;  /* 0x000000646564723e */ /* 0x000fe400048070ff */
[----:B------:R-:W-:Y:S02]  /*176f0*/  LOP3.LUT R202, R202, 0xffff, RZ, 0xc0, !PT ;  /* 0x0000ffffcaca7812 */ /* 0x000fe400078ec0ff */
[----:B------:R-:W-:Y:S02]  /*17700*/  LOP3.LUT R205, R205, 0xffff, RZ, 0xc0, !PT ;  /* 0x0000ffffcdcd7812 */ /* 0x000fe400078ec0ff */
[----:B------:R-:W-:Y:S02]  /*17710*/  LOP3.LUT R100, R100, 0xffff, RZ, 0xc0, !PT ;  /* 0x0000ffff64647812 */ /* 0x000fe400078ec0ff */
[----:B0-----:R-:W-:Y:S02]  /*17720*/  SHF.R.U32.HI R41, RZ, 0x8, R29 ;  /* 0x00000008ff297819 */ /* 0x001fe4000001161d */
[----:B------:R-:W-:-:S02]  /*17730*/  PRMT R29, R29, 0x3340, R202 ;  /* 0x000033401d1d7816 */ /* 0x000fc400000000ca */
[----:B-1----:R-:W-:Y:S02]  /*17740*/  PRMT R33, R205, 0x3340, R100 ;  /* 0x00003340cd217816 */ /* 0x002fe40000000064 */
[----:B------:R-:W-:Y:S01]  /*17750*/  LOP3.LUT R196, R196, 0xffff, RZ, 0xc0, !PT ;  /* 0x0000ffffc4c47812 */ /* 0x000fe200078ec0ff */
[----:B------:R-:W-:Y:S01]  /*17760*/  STL [R1+0x1350], R29 ;  /* 0x0013501d01007387 */ /* 0x000fe20000100800 */
[----:B------:R-:W-:-:S03]  /*17770*/  F2FP.SATFINITE.E4M3.F32.PACK_AB_MERGE_C R102, R103, R102, RZ ;  /* 0x000000666766723e */ /* 0x000fc600048070ff */
[----:B------:R0:W-:Y:S01]  /*17780*/  STL [R1+0x1354], R33 ;  /* 0x0013542101007387 */ /* 0x0001e20000100800 */
[----:B------:R-:W-:Y:S02]  /*17790*/  LOP3.LUT R203, R203, 0xffff, RZ, 0xc0, !PT ;  /* 0x0000ffffcbcb7812 */ /* 0x000fe400078ec0ff */
[----:B------:R-:W-:Y:S02]  /*177a0*/  LOP3.LUT R102, R102, 0xffff, RZ, 0xc0, !PT ;  /* 0x0000ffff66667812 */ /* 0x000fe400078ec0ff */
[----:B------:R-:W-:Y:S02]  /*177b0*/  SHF.R.U32.HI R43, RZ, 0x8, R202 ;  /* 0x00000008ff2b7819 */ /* 0x000fe400000116ca */
[----:B0-----:R-:W-:Y:S02]  /*177c0*/  PRMT R33, R31, 0x3340, R196 ;  /* 0x000033401f217816 */ /* 0x001fe400000000c4 */
        /* <DEDUP_REMOVED lines=19> */
[----:B------:R0:W-:Y:S01]  /*17900*/  STL [R1+0x135c], R49 ;  /* 0x00135c3101007387 */ /* 0x0001e20000100800 */
[----:B------:R-:W-:-:S03]  /*17910*/  PRMT R33, R29, 0x3340, R39 ;  /* 0x000033401d217816 */ /* 0x000fc60000000027 */
[----:B------:R-:W-:Y:S04]  /*17920*/  STL [R1+0x1180], R41 ;  /* 0x0011802901007387 */ /* 0x000fe80000100800 */
[----:B------:R1:W-:Y:S04]  /*17930*/  STL [R1+0x1184], R37 ;  /* 0x0011842501007387 */ /* 0x0003e80000100800 */
[----:B------:R-:W-:Y:S04]  /*17940*/  STL [R1+0x1188], R35 ;  /* 0x0011882301007387 */ /* 0x000fe80000100800 */
[----:B------:R-:W-:Y:S04]  /*17950*/  STL [R1+0x117c], R33 ;  /* 0x00117c2101007387 */ /* 0x000fe80000100800 */
[----:B0-----:R-:W4:Y:S01]  /*17960*/  LDL.LU R49, [R1+0x464] ;  /* 0x0004640001317983 */ /* 0x001f220000300800 */
[----:B--2---:R-:W-:-:S03]  /*17970*/  LOP3.LUT R31, R47, 0xffff, RZ, 0xc0, !PT ;  /* 0x0000ffff2f1f7812 */ /* 0x004fc600078ec0ff */
[----:B------:R-:W2:Y:S01]  /*17980*/  LDL.LU R47, [R1+0x460] ;  /* 0x00046000012f7983 */ /* 0x000ea20000300800 */
[----:B---3--:R-:W-:-:S03]  /*17990*/  LOP3.LUT R29, R45, 0xffff, RZ, 0xc0, !PT ;  /* 0x0000ffff2d1d7812 */ /* 0x008fc600078ec0ff */
[----:B------:R-:W3:Y:S01]  /*179a0*/  LDL.LU R45, [R1+0x458] ;  /* 0x00045800012d7983 */ /* 0x000ee20000300800 */
[----:B------:R-:W-:Y:S02]  /*179b0*/  LOP3.LUT R166, R166, 0xffff, RZ, 0xc0, !PT ;  /* 0x0000ffffa6a67812 */ /* 0x000fe400078ec0ff */
[----:B-1----:R-:W-:Y:S02]  /*179c0*/  SHF.R.U32.HI R37, RZ, 0x8, R31 ;  /* 0x00000008ff257819 */ /* 0x002fe4000001161f */
[----:B------:R-:W-:Y:S02]  /*179d0*/  PRMT R31, R31, 0x3340, R166 ;  /* 0x000033401f1f7816 */ /* 0x000fe400000000a6 */
[----:B------:R-:W-:Y:S02]  /*179e0*/  LOP3.LUT R164, R164, 0xffff, RZ, 0xc0, !PT ;  /* 0x0000ffffa4a47812 */ /* 0x000fe400078ec0ff */
[----:B------:R-:W-:Y:S02]  /*179f0*/  LOP3.LUT R243, R243, 0xffff, RZ, 0xc0, !PT ;  /* 0x0000fffff3f37812 */ /* 0x000fe400078ec0ff */
[----:B------:R-:W-:Y:S01]  /*17a00*/  LOP3.LUT R24, R24, 0xffff, RZ, 0xc0, !PT ;  /* 0x0000ffff18187812 */ /* 0x000fe200078ec0ff */
[----:B------:R0:W-:Y:S01]  /*17a10*/  STL [R1+0x12b8], R31 ;  /* 0x0012b81f01007387 */ /* 0x0001e20000100800 */
[----:B------:R-:W-:-:S02]  /*17a20*/  LOP3.LUT R241, R241, 0xffff, RZ, 0xc0, !PT ;  /* 0x0000fffff1f17812 */ /* 0x000fc400078ec0ff */
[----:B------:R-:W-:Y:S02]  /*17a30*/  PRMT R41, R243, 0x3340, R24 ;  /* 0x00003340f3297816 */ /* 0x000fe40000000018 */
[----:B------:R-:W-:Y:S02]  /*17a40*/  LOP3.LUT R26, R26, 0xffff, RZ, 0xc0, !PT ;  /* 0x0000ffff1a1a7812 */ /* 0x000fe400078ec0ff */
[----:B0-----:R-:W-:Y:S02]  /*17a50*/  PRMT R31, R29, 0x3340, R164 ;  /* 0x000033401d1f7816 */ /* 0x001fe400000000a4 */
[----:B------:R-:W-:Y:S02]  /*17a60*/  SHF.R.U32.HI R39, RZ, 0x8, R166 ;  /* 0x00000008ff277819 */ /* 0x000fe400000116a6 */
[----:B------:R-:W-:Y:S01]  /*17a70*/  SHF.R.U32.HI R33, RZ, 0x8, R29 ;  /* 0x00000008ff217819 */ /* 0x000fe2000001161d */
[----:B------:R0:W-:Y:S01]  /*17a80*/  STL [R1+0x12bc], R31 ;  /* 0x0012bc1f01007387 */ /* 0x0001e20000100800 */
[----:B------:R-:W-:-:S02]  /*17a90*/  SHF.R.U32.HI R35, RZ, 0x8, R164 ;  /* 0x00000008ff237819 */ /* 0x000fc400000116a4 */
[----:B------:R-:W-:Y:S01]  /*17aa0*/  SHF.R.U32.HI R29, RZ, 0x8, R243 ;  /* 0x00000008ff1d7819 */ /* 0x000fe200000116f3 */
[----:B------:R1:W-:Y:S01]  /*17ab0*/  STL [R1+0x12c4], R41 ;  /* 0x0012c42901007387 */ /* 0x0003e20000100800 */
[----:B------:R-:W-:Y:S02]  /*17ac0*/  LOP3.LUT R37, R37, 0xffff, RZ, 0xc0, !PT ;  /* 0x0000ffff25257812 */ /* 0x000fe400078ec0ff */
[----:B------:R-:W-:Y:S02]  /*17ad0*/  LOP3.LUT R39, R39, 0xffff, RZ, 0xc0, !PT ;  /* 0x0000ffff27277812 */ /* 0x000fe400078ec0ff */
[----:B0-----:R-:W-:Y:S02]  /*17ae0*/  SHF.R.U32.HI R31, RZ, 0x8, R24 ;  /* 0x00000008ff1f7819 */ /* 0x001fe40000011618 */
[----:B------:R-:W-:Y:S02]  /*17af0*/  SHF.R.U32.HI R24, RZ, 0x8, R241 ;  /* 0x00000008ff187819 */ /* 0x000fe400000116f1 */
[----:B-1----:R-:W-:-:S02]  /*17b00*/  PRMT R41, R241, 0x3340, R26 ;  /* 0x00003340f1297816 */ /* 0x002fc4000000001a */
[----:B------:R-:W-:Y:S02]  /*17b10*/  SHF.R.U32.HI R26, RZ, 0x8, R26 ;  /* 0x00000008ff1a7819 */ /* 0x000fe4000001161a */
        /* <DEDUP_REMOVED lines=8> */
[----:B------:R-:W-:Y:S01]  /*17ba0*/  PRMT R29, R29, 0x3340, R31 ;  /* 0x000033401d1d7816 */ /* 0x000fe2000000001f */
[----:B------:R-:W-:Y:S01]  /*17bb0*/  STL [R1+0x12f0], R41 ;  /* 0x0012f02901007387 */ /* 0x000fe20000100800 */
[----:B------:R-:W-:-:S03]  /*17bc0*/  PRMT R24, R24, 0x3340, R26 ;  /* 0x0000334018187816 */ /* 0x000fc6000000001a */
[----:B------:R-:W-:Y:S04]  /*17bd0*/  STL [R1+0x10d0], R37 ;  /* 0x0010d02501007387 */ /* 0x000fe80000100800 */
[----:B------:R-:W-:Y:S04]  /*17be0*/  STL [R1+0x10d4], R33 ;  /* 0x0010d42101007387 */ /* 0x000fe80000100800 */
[----:B------:R-:W-:Y:S04]  /*17bf0*/  STL [R1+0x10dc], R29 ;  /* 0x0010dc1d01007387 */ /* 0x000fe80000100800 */
[----:B------:R3:W-:Y:S01]  /*17c00*/  STL [R1+0x1114], R24 ;  /* 0x0011141801007387 */ /* 0x0007e20000100800 */
[----:B--2---:R-:W-:-:S03]  /*17c10*/  LOP3.LUT R26, R47, 0xffff, RZ, 0xc0, !PT ;  /* 0x0000ffff2f1a7812 */ /* 0x004fc600078ec0ff */
[----:B------:R-:W2:Y:S01]  /*17c20*/  LDL.LU R47, [R1+0x61c] ;  /* 0x00061c00012f7983 */ /* 0x000ea20000300800 */
[----:B---3--:R-:W-:-:S03]  /*17c30*/  LOP3.LUT R24, R45, 0xffff, RZ, 0xc0, !PT ;  /* 0x0000ffff2d187812 */ /* 0x008fc600078ec0ff */
[----:B------:R-:W3:Y:S01]  /*17c40*/  LDL.LU R45, [R1+0x618] ;  /* 0x00061800012d7983 */ /* 0x000ee20000300800 */
[----:B------:R-:W-:Y:S02]  /*17c50*/  F2FP.SATFINITE.E4M3.F32.PACK_AB_MERGE_C R96, R97, R96, RZ ;  /* 0x000000606160723e */ /* 0x000fe400048070ff */
[----:B----4-:R-:W-:Y:S02]  /*17c60*/  LOP3.LUT R31, R49, 0xffff, RZ, 0xc0, !PT ;  /* 0x0000ffff311f7812 */ /* 0x010fe400078ec0ff */
[----:B------:R-:W-:Y:S02]  /*17c70*/  LOP3.LUT R192, R192, 0xffff, RZ, 0xc0, !PT ;  /* 0x0000ffffc0c07812 */ /* 0x000fe400078ec0ff */
[----:B------:R-:W-:Y:S02]  /*17c80*/  LOP3.LUT R198, R198, 0xffff, RZ, 0xc0, !PT ;  /* 0x0000ffffc6c67812 */ /* 0x000fe400078ec0ff */
[----:B------:R-:W-:Y:S02]  /*17c90*/  LOP3.LUT R207, R207, 0xffff, RZ, 0xc0, !PT ;  /* 0x0000ffffcfcf7812 */ /* 0x000fe400078ec0ff */
[----:B------:R-:W-:-:S02]  /*17ca0*/  LOP3.LUT R96, R96, 0xffff, RZ, 0xc0, !PT ;  /* 0x0000ffff60607812 */ /* 0x000fc400078ec0ff */
[----:B------:R-:W-:Y:S02]  /*17cb0*/  PRMT R33, R31, 0x3340, R192 ;  /* 0x000033401f217816 */ /* 0x000fe400000000c0 */
[----:B------:R-:W-:Y:S02]  /*17cc0*/  SHF.R.U32.HI R37, RZ, 0x8, R24 ;  /* 0x00000008ff257819 */ /* 0x000fe40000011618 */
[----:B------:R-:W-:Y:S02]  /*17cd0*/  PRMT R24, R24, 0x3340, R198 ;  /* 0x0000334018187816 */ /* 0x000fe400000000c6 */
[----:B------:R-:W-:Y:S01]  /*17ce0*/  PRMT R41, R207, 0x3340, R96 ;  /* 0x00003340cf297816 */ /* 0x000fe20000000060 */
[----:B------:R0:W-:Y:S01]  /*17cf0*/  STL [R1+0x1344], R33 ;  /* 0x0013442101007387 */ /* 0x0001e20000100800 */
[----:B------:R-:W-:Y:S02]  /*17d00*/  LOP3.LUT R194, R194, 0xffff, RZ, 0xc0, !PT ;  /* 0x0000ffffc2c27812 */ /* 0x000fe400078ec0ff */
[----:B------:R-:W-:Y:S01]  /*17d10*/  SHF.R.U32.HI R39, RZ, 0x8, R198 ;  /* 0x00000008ff277819 */ /* 0x000fe200000116c6 */
[----:B------:R1:W-:Y:S01]  /*17d20*/  STL [R1+0x133c], R24 ;  /* 0x00133c1801007387 */ /* 0x0003e20000100800 */
[----:B------:R-:W-:-:S02]  /*17d30*/  SHF.R.U32.HI R29, RZ, 0x8, R31 ;  /* 0x00000008ff1d7819 */ /* 0x000fc4000001161f */
[----:B------:R-:W-:Y:S01]  /*17d40*/  SHF.R.U32.HI R35, RZ, 0x8, R96 ;  /* 0x00000008ff237819 */ /* 0x000fe20000011660 */
[----:B------:R4:W-:Y:S01]  /*17d50*/  STL [R1+0x1340], R41 ;  /* 0x0013402901007387 */ /* 0x0009e20000100800 */
[----:B------:R-:W-:Y:S02]  /*17d60*/  SHF.R.U32.HI R31, RZ, 0x8, R192 ;  /* 0x00000008ff1f7819 */ /* 0x000fe400000116c0 */
[----:B0-----:R-:W-:Y:S02]  /*17d70*/  SHF.R.U32.HI R33, RZ, 0x8, R207 ;  /* 0x00000008ff217819 */ /* 0x001fe400000116cf */
[----:B-1----:R-:W-:Y:S02]  /*17d80*/  SHF.R.U32.HI R24, RZ, 0x8, R26 ;  /* 0x00000008ff187819 */ /* 0x002fe4000001161a */
[----:B------:R-:W-:Y:S02]  /*17d90*/  LOP3.LUT R37, R37, 0xffff, RZ, 0xc0, !PT ;  /* 0x0000ffff25257812 */ /* 0x000fe400078ec0ff */
[----:B----4-:R-:W-:-:S02]  /*17da0*/  PRMT R41, R26, 0x3340, R194 ;  /* 0x000033401a297816 */ /* 0x010fc400000000c2 */
[----:B------:R-:W-:Y:S02]  /*17db0*/  SHF.R.U32.HI R26, RZ, 0x8, R194 ;  /* 0x00000008ff1a7819 */ /* 0x000fe400000116c2 */
[----:B------:R-:W-:Y:S02]  /*17dc0*/  LOP3.LUT R39, R39, 0xffff, RZ, 0xc0, !PT ;  /* 0x0000ffff27277812 */ /* 0x000fe400078ec0ff */
[----:B------:R-:W-:Y:S02]  /*17dd0*/  LOP3.LUT R33, R33, 0xffff, RZ, 0xc0, !PT ;  /* 0x0000ffff21217812 */ /* 0x000fe400078ec0ff */
[----:B------:R-:W-:Y:S02]  /*17de0*/  LOP3.LUT R35, R35, 0xffff, RZ, 0xc0, !PT ;  /* 0x0000ffff23237812 */ /* 0x000fe400078ec0ff */
[----:B------:R-:W-:Y:S02]  /*17df0*/  LOP3.LUT R29, R29, 0xffff, RZ, 0xc0, !PT ;  /* 0x0000ffff1d1d7812 */ /* 0x000fe400078ec0ff */
[----:B------:R-:W-:-:S02]  /*17e00*/  LOP3.LUT R31, R31, 0xffff, RZ, 0xc0, !PT ;  /* 0x0000ffff1f1f7812 */ /* 0x000fc400078ec0ff */
[----:B------:R-:W-:Y:S02]  /*17e10*/  LOP3.LUT R24, R24, 0xffff, RZ, 0xc0, !PT ;  /* 0x0000ffff18187812 */ /* 0x000fe400078ec0ff */
        /* <DEDUP_REMOVED lines=15> */
[----:B------:R-:W-:Y:S02]  /*17f10*/  LOP3.LUT R162, R162, 0xffff, RZ, 0xc0, !PT ;  /* 0x0000ffffa2a27812 */ /* 0x000fe400078ec0ff */
[----:B------:R-:W-:Y:S02]  /*17f20*/  LOP3.LUT R160, R160, 0xffff, RZ, 0xc0, !PT ;  /* 0x0000ffffa0a07812 */ /* 0x000fe400078ec0ff */
[----:B------:R-:W-:Y:S02]  /*17f30*/  LOP3.LUT R211, R211, 0xffff, RZ, 0xc0, !PT ;  /* 0x0000ffffd3d37812 */ /* 0x000fe400078ec0ff */
[----:B------:R-:W-:Y:S02]  /*17f40*/  LOP3.LUT R92, R92, 0xffff, RZ, 0xc0, !PT ;  /* 0x0000ffff5c5c7812 */ /* 0x000fe400078ec0ff */
[----:B0-----:R-:W-:-:S02]  /*17f50*/  LOP3.LUT R26, R28, 0xffff, RZ, 0xc0, !PT ;  /* 0x0000ffff1c1a7812 */ /* 0x001fc400078ec0ff */
[----:B------:R-:W-:Y:S02]  /*17f60*/  SHF.R.U32.HI R31, RZ, 0x8, R29 ;  /* 0x00000008ff1f7819 */ /* 0x000fe4000001161d */
[----:B------:R-:W-:Y:S02]  /*17f70*/  PRMT R29, R29, 0x3340, R162 ;  /* 0x000033401d1d7816 */ /* 0x000fe400000000a2 */
[----:B------:R-:W-:Y:S02]  /*17f80*/  SHF.R.U32.HI R28, RZ, 0x8, R24 ;  /* 0x00000008ff1c7819 */ /* 0x000fe40000011618 */
[----:B------:R-:W-:Y:S02]  /*17f90*/  PRMT R24, R24, 0x3340, R160 ;  /* 0x0000334018187816 */ /* 0x000fe400000000a0 */
[----:B------:R-:W-:Y:S01]  /*17fa0*/  PRMT R39, R211, 0x3340, R92 ;  /* 0x00003340d3277816 */ /* 0x000fe2000000005c */
[----:B------:R0:W-:Y:S01]  /*17fb0*/  STL [R1+0x12dc], R29 ;  /* 0x0012dc1d01007387 */ /* 0x0001e20000100800 */
[----:B------:R-:W-:-:S02]  /*17fc0*/  LOP3.LUT R239, R239, 0xffff, RZ, 0xc0, !PT ;  /* 0x0000ffffefef7812 */ /* 0x000fc400078ec0ff */
[----:B------:R-:W-:Y:S01]  /*17fd0*/  SHF.R.U32.HI R35, RZ, 0x8, R211 ;  /* 0x00000008ff237819 */ /* 0x000fe200000116d3 */
[----:B------:R1:W-:Y:S01]  /*17fe0*/  STL [R1+0x12e8], R24 ;  /* 0x0012e81801007387 */ /* 0x0003e20000100800 */
[----:B------:R-:W-:Y:S02]  /*17ff0*/  SHF.R.U32.HI R37, RZ, 0x8, R92 ;  /* 0x00000008ff257819 */ /* 0x000fe4000001165c */
[----:B------:R-:W-:Y:S01]  /*18000*/  SHF.R.U32.HI R33, RZ, 0x8, R162 ;  /* 0x00000008ff217819 */ /* 0x000fe200000116a2 */
[----:B------:R4:W-:Y:S01]  /*18010*/  STL [R1+0x1338], R39 ;  /* 0x0013382701007387 */ /* 0x0009e20000100800 */
[----:B0-----:R-:W-:Y:S02]  /*18020*/  SHF.R.U32.HI R29, RZ, 0x8, R160 ;  /* 0x00000008ff1d7819 */ /* 0x001fe400000116a0 */
[----:B------:R-:W-:Y:S02]  /*18030*/  LOP3.LUT R35, R35, 0xffff, RZ, 0xc0, !PT ;  /* 0x0000ffff23237812 */ /* 0x000fe400078ec0ff */
[----:B-1----:R-:W-:-:S02]  /*18040*/  SHF.R.U32.HI R24, RZ, 0x8, R239 ;  /* 0x00000008ff187819 */ /* 0x002fc400000116ef */
[----:B------:R-:W-:Y:S02]  /*18050*/  LOP3.LUT R37, R37, 0xffff, RZ, 0xc0, !PT ;  /* 0x0000ffff25257812 */ /* 0x000fe400078ec0ff */
[--C-:B----4-:R-:W-:Y:S02]  /*18060*/  PRMT R39, R239, 0x3340, R26.reuse ;  /* 0x00003340ef277816 */ /* 0x110fe4000000001a */
[----:B------:R-:W-:Y:S02]  /*18070*/  SHF.R.U32.HI R26, RZ, 0x8, R26 ;  /* 0x00000008ff1a7819 */ /* 0x000fe4000001161a */
[----:B------:R-:W-:Y:S02]  /*18080*/  LOP3.LUT R31, R31, 0xffff, RZ, 0xc0, !PT ;  /* 0x0000ffff1f1f7812 */ /* 0x000fe400078ec0ff */
[----:B------:R-:W-:Y:S02]  /*18090*/  LOP3.LUT R33, R33, 0xffff, RZ, 0xc0, !PT ;  /* 0x0000ffff21217812 */ /* 0x000fe400078ec0ff */
[----:B------:R-:W-:-:S02]  /*180a0*/  LOP3.LUT R28, R28, 0xffff, RZ, 0xc0, !PT ;  /* 0x0000ffff1c1c7812 */ /* 0x000fc400078ec0ff */
[----:B------:R-:W-:Y:S02]  /*180b0*/  LOP3.LUT R29, R29, 0xffff, RZ, 0xc0, !PT ;  /* 0x0000ffff1d1d7812 */ /* 0x000fe400078ec0ff */
        /* <DEDUP_REMOVED lines=8> */
[----:B------:R0:W-:Y:S04]  /*18140*/  STL [R1+0x10f4], R31 ;  /* 0x0010f41f01007387 */ /* 0x0001e80000100800 */
[----:B------:R-:W-:Y:S04]  /*18150*/  STL [R1+0x10f8], R29 ;  /* 0x0010f81d01007387 */ /* 0x000fe80000100800 */
[----:B------:R-:W-:Y:S01]  /*18160*/  STL [R1+0x1104], R28 ;  /* 0x0011041c01007387 */ /* 0x000fe20000100800 */
[----:B--2---:R-:W-:-:S03]  /*18170*/  LOP3.LUT R24, R47, 0xffff, RZ, 0xc0, !PT ;  /* 0x0000ffff2f187812 */ /* 0x004fc600078ec0ff */
[----:B------:R-:W2:Y:S01]  /*18180*/  LDL.LU R47, [R1+0x614] ;  /* 0x00061400012f7983 */ /* 0x000ea20000300800 */
[----:B---3--:R-:W-:-:S03]  /*18190*/  LOP3.LUT R26, R45, 0xffff, RZ, 0xc0, !PT ;  /* 0x0000ffff2d1a7812 */ /* 0x008fc600078ec0ff */
[----:B------:R-:W3:Y:S01]  /*181a0*/  LDL.LU R45, [R1+0x610] ;  /* 0x00061000012d7983 */ /* 0x000ee20000300800 */
[----:B------:R-:W-:Y:S02]  /*181b0*/  LOP3.LUT R187, R187, 0xffff, RZ, 0xc0, !PT ;  /* 0x0000ffffbbbb7812 */ /* 0x000fe400078ec0ff */
[----:B------:R-:W-:Y:S02]  /*181c0*/  LOP3.LUT R189, R189, 0xffff, RZ, 0xc0, !PT ;  /* 0x0000ffffbdbd7812 */ /* 0x000fe400078ec0ff */
[----:B0-----:R-:W-:Y:S02]  /*181d0*/  PRMT R31, R24, 0x3340, R187 ;  /* 0x00003340181f7816 */ /* 0x001fe400000000bb */
[----:B------:R-:W-:-:S03]  /*181e0*/  LOP3.LUT R237, R237, 0xffff, RZ, 0xc0, !PT ;  /* 0x0000ffffeded7812 */ /* 0x000fc600078ec0ff */
[----:B------:R0:W-:Y:S01]  /*181f0*/  STL [R1+0x132c], R31 ;  /* 0x00132c1f01007387 */ /* 0x0001e20000100800 */
[----:B------:R-:W-:Y:S02]  /*18200*/  LOP3.LUT R30, R30, 0xffff, RZ, 0xc0, !PT ;  /* 0x0000ffff1e1e7812 */ /* 0x000fe400078ec0ff */
[----:B------:R-:W-:Y:S02]  /*18210*/  F2FP.SATFINITE.E4M3.F32.PACK_AB_MERGE_C R94, R95, R94, RZ ;  /* 0x0000005e5f5e723e */ /* 0x000fe400048070ff */
[----:B0-----:R-:W-:Y:S02]  /*18220*/  PRMT R31, R26, 0x3340, R189 ;  /* 0x000033401a1f7816 */ /* 0x001fe400000000bd */
[----:B------:R-:W-:-:S03]  /*18230*/  LOP3.LUT R209, R209, 0xffff, RZ, 0xc0, !PT ;  /* 0x0000ffffd1d17812 */ /* 0x000fc600078ec0ff */
[----:B------:R0:W-:Y:S01]  /*18240*/  STL [R1+0x1330], R31 ;  /* 0x0013301f01007387 */ /* 0x0001e20000100800 */
[----:B------:R-:W-:Y:S02]  /*18250*/  LOP3.LUT R94, R94, 0xffff, RZ, 0xc0, !PT ;  /* 0x0000ffff5e5e7812 */ /* 0x000fe400078ec0ff */
[----:B------:R-:W-:Y:S02]  /*18260*/  SHF.R.U32.HI R33, RZ, 0x8, R237 ;  /* 0x00000008ff217819 */ /* 0x000fe400000116ed */
[--C-:B------:R-:W-:Y:S02]  /*18270*/  SHF.R.U32.HI R35, RZ, 0x8, R30.reuse ;  /* 0x00000008ff237819 */ /* 0x100fe4000001161e */
        /* <DEDUP_REMOVED lines=25> */
[----:B------:R1:W-:Y:S01]  /*18410*/  STL [R1+0x1158], R28 ;  /* 0x0011581c01007387 */ /* 0x0003e20000100800 */
[----:B--2---:R-:W-:-:S03]  /*18420*/  LOP3.LUT R26, R47, 0xffff, RZ, 0xc0, !PT ;  /* 0x0000ffff2f1a7812 */ /* 0x004fc600078ec0ff */
[----:B------:R-:W2:Y:S01]  /*18430*/  LDL.LU R47, [R1+0x474] ;  /* 0x00047400012f7983 */ /* 0x000ea20000300800 */
[----:B---3--:R-:W-:-:S03]  /*18440*/  LOP3.LUT R24, R45, 0xffff, RZ, 0xc0, !PT ;  /* 0x0000ffff2d187812 */ /* 0x008fc600078ec0ff */
[----:B------:R-:W3:Y:S01]  /*18450*/  LDL.LU R45, [R1+0x470] ;  /* 0x00047000012d7983 */ /* 0x000ee20000300800 */
[----:B------:R-:W-:Y:S02]  /*18460*/  LOP3.LUT R158, R158, 0xffff, RZ, 0xc0, !PT ;  /* 0x0000ffff9e9e7812 */ /* 0x000fe400078ec0ff */
[----:B0-----:R-:W-:Y:S02]  /*18470*/  SHF.R.U32.HI R30, RZ, 0x8, R26 ;  /* 0x00000008ff1e7819 */ /* 0x001fe4000001161a */
[----:B------:R-:W-:Y:S02]  /*18480*/  PRMT R26, R26, 0x3340, R158 ;  /* 0x000033401a1a7816 */ /* 0x000fe4000000009e */
[----:B------:R-:W-:Y:S02]  /*18490*/  LOP3.LUT R156, R156, 0xffff, RZ, 0xc0, !PT ;  /* 0x0000ffff9c9c7812 */ /* 0x000fe400078ec0ff */
[----:B------:R-:W-:Y:S02]  /*184a0*/  LOP3.LUT R213, R213, 0xffff, RZ, 0xc0, !PT ;  /* 0x0000ffffd5d57812 */ /* 0x000fe400078ec0ff */
[----:B------:R-:W-:Y:S01]  /*184b0*/  LOP3.LUT R88, R88, 0xffff, RZ, 0xc0, !PT ;  /* 0x0000ffff58587812 */ /* 0x000fe200078ec0ff */
[----:B------:R0:W-:Y:S01]  /*184c0*/  STL [R1+0x12b0], R26 ;  /* 0x0012b01a01007387 */ /* 0x0001e20000100800 */
[----:B-1----:R-:W-:-:S02]  /*184d0*/  SHF.R.U32.HI R28, RZ, 0x8, R24 ;  /* 0x00000008ff1c7819 */ /* 0x002fc40000011618 */
[----:B------:R-:W-:Y:S02]  /*184e0*/  PRMT R24, R24, 0x3340, R156 ;  /* 0x0000334018187816 */ /* 0x000fe4000000009c */
[----:B------:R-:W-:Y:S02]  /*184f0*/  LOP3.LUT R235, R235, 0xffff, RZ, 0xc0, !PT ;  /* 0x0000ffffebeb7812 */ /* 0x000fe400078ec0ff */
[----:B------:R-:W-:Y:S02]  /*18500*/  LOP3.LUT R32, R32, 0xffff, RZ, 0xc0, !PT ;  /* 0x0000ffff20207812 */ /* 0x000fe400078ec0ff */
[--C-:B0-----:R-:W-:Y:S01]  /*18510*/  PRMT R26, R213, 0x3340, R88.reuse ;  /* 0x00003340d51a7816 */ /* 0x101fe20000000058 */
[----:B------:R0:W-:Y:S01]  /*18520*/  STL [R1+0x12c0], R24 ;  /* 0x0012c01801007387 */ /* 0x0001e20000100800 */
[----:B------:R-:W-:Y:S02]  /*18530*/  SHF.R.U32.HI R35, RZ, 0x8, R213 ;  /* 0x00000008ff237819 */ /* 0x000fe400000116d5 */
[----:B------:R-:W-:Y:S01]  /*18540*/  SHF.R.U32.HI R33, RZ, 0x8, R88 ;  /* 0x00000008ff217819 */ /* 0x000fe20000011658 */
[----:B------:R1:W-:Y:S01]  /*18550*/  STL [R1+0x1328], R26 ;  /* 0x0013281a01007387 */ /* 0x0003e20000100800 */
[----:B------:R-:W-:-:S02]  /*18560*/  SHF.R.U32.HI R31, RZ, 0x8, R158 ;  /* 0x00000008ff1f7819 */ /* 0x000fc4000001169e */
[----:B------:R-:W-:Y:S02]  /*18570*/  SHF.R.U32.HI R29, RZ, 0x8, R156 ;  /* 0x00000008ff1d7819 */ /* 0x000fe4000001169c */
[--C-:B------:R-:W-:Y:S02]  /*18580*/  PRMT R37, R235, 0x3340, R32.reuse ;  /* 0x00003340eb257816 */ /* 0x100fe40000000020 */
[----:B0-----:R-:W-:Y:S02]  /*18590*/  SHF.R.U32.HI R24, RZ, 0x8, R235 ;  /* 0x00000008ff187819 */ /* 0x001fe400000116eb */
[----:B------:R-:W-:Y:S02]  /*185a0*/  LOP3.LUT R33, R33, 0xffff, RZ, 0xc0, !PT ;  /* 0x0000ffff21217812 */ /* 0x000fe400078ec0ff */
[----:B-1----:R-:W-:Y:S02]  /*185b0*/  SHF.R.U32.HI R26, RZ, 0x8, R32 ;  /* 0x00000008ff1a7819 */ /* 0x002fe40000011620 */
        /* <DEDUP_REMOVED lines=38> */
[----:B------:R-:W-:Y:S02]  /*18820*/  LOP3.LUT R32, R32, 0xffff, RZ, 0xc0, !PT ;  /* 0x0000ffff20207812 */ /* 0x000fe400078ec0ff */
[----:B0-----:R-:W-:Y:S02]  /*18830*/  SHF.R.U32.HI R24, RZ, 0x8, R217 ;  /* 0x00000008ff187819 */ /* 0x001fe400000116d9 */
[----:B------:R-:W-:Y:S02]  /*18840*/  LOP3.LUT R33, R33, 0xffff, RZ, 0xc0, !PT ;  /* 0x0000ffff21217812 */ /* 0x000fe400078ec0ff */
[----:B-1----:R-:W-:Y:S02]  /*18850*/  SHF.R.U32.HI R26, RZ, 0x8, R84 ;  /* 0x00000008ff1a7819 */ /* 0x002fe40000011654 */
        /* <DEDUP_REMOVED lines=14> */
[----:B------:R1:W-:Y:S04]  /*18940*/  STL [R1+0x1148], R29 ;  /* 0x0011481d01007387 */ /* 0x0003e80000100800 */
[----:B------:R4:W-:Y:S01]  /*18950*/  STL [R1+0x114c], R28 ;  /* 0x00114c1c01007387 */ /* 0x0009e20000100800 */
[----:B------:R-:W-:-:S02]  /*18960*/  LOP3.LUT R154, R154, 0xffff, RZ, 0xc0, !PT ;  /* 0x0000ffff9a9a7812 */ /* 0x000fc400078ec0ff */
[----:B------:R-:W-:Y:S02]  /*18970*/  LOP3.LUT R152, R152, 0xffff, RZ, 0xc0, !PT ;  /* 0x0000ffff98987812 */ /* 0x000fe400078ec0ff */
[----:B------:R-:W-:Y:S02]  /*18980*/  LOP3.LUT R215, R215, 0xffff, RZ, 0xc0, !PT ;  /* 0x0000ffffd7d77812 */ /* 0x000fe400078ec0ff */
[----:B------:R-:W-:Y:S02]  /*18990*/  LOP3.LUT R86, R86, 0xffff, RZ, 0xc0, !PT ;  /* 0x0000ffff56567812 */ /* 0x000fe400078ec0ff */
[----:B------:R-:W-:Y:S02]  /*189a0*/  LOP3.LUT R231, R231, 0xffff, RZ, 0xc0, !PT ;  /* 0x0000ffffe7e77812 */ /* 0x000fe400078ec0ff */
[----:B------:R-:W-:Y:S02]  /*189b0*/  LOP3.LUT R36, R36, 0xffff, RZ, 0xc0, !PT ;  /* 0x0000ffff24247812 */ /* 0x000fe400078ec0ff */
[----:B0-----:R-:W-:-:S02]  /*189c0*/  SHF.R.U32.HI R32, RZ, 0x8, R215 ;  /* 0x00000008ff207819 */ /* 0x001fc400000116d7 */
[----:B------:R-:W-:Y:S02]  /*189d0*/  SHF.R.U32.HI R33, RZ, 0x8, R86 ;  /* 0x00000008ff217819 */ /* 0x000fe40000011656 */
[----:B------:R-:W-:Y:S02]  /*189e0*/  SHF.R.U32.HI R31, RZ, 0x8, R154 ;  /* 0x00000008ff1f7819 */ /* 0x000fe4000001169a */
[----:B-1----:R-:W-:Y:S02]  /*189f0*/  SHF.R.U32.HI R29, RZ, 0x8, R152 ;  /* 0x00000008ff1d7819 */ /* 0x002fe40000011698 */
[----:B------:R-:W-:Y:S02]  /*18a00*/  LOP3.LUT R32, R32, 0xffff, RZ, 0xc0, !PT ;  /* 0x0000ffff20207812 */ /* 0x000fe400078ec0ff */
[----:B------:R-:W-:Y:S02]  /*18a10*/  LOP3.LUT R33, R33, 0xffff, RZ, 0xc0, !PT ;  /* 0x0000ffff21217812 */ /* 0x000fe400078ec0ff */
[----:B------:R-:W-:-:S02]  /*18a20*/  LOP3.LUT R31, R31, 0xffff, RZ, 0xc0, !PT ;  /* 0x0000ffff1f1f7812 */ /* 0x000fc400078ec0ff */
[----:B------:R-:W-:Y:S02]  /*18a30*/  LOP3.LUT R29, R29, 0xffff, RZ, 0xc0, !PT ;  /* 0x0000ffff1d1d7812 */ /* 0x000fe400078ec0ff */
[----:B------:R-:W-:Y:S02]  /*18a40*/  PRMT R34, R231, 0x3340, R36 ;  /* 0x00003340e7227816 */ /* 0x000fe40000000024 */
[----:B------:R-:W-:Y:S02]  /*18a50*/  PRMT R32, R32, 0x3340, R33 ;  /* 0x0000334020207816 */ /* 0x000fe40000000021 */
[----:B--2---:R-:W-:Y:S02]  /*18a60*/  LOP3.LUT R26, R47, 0xffff, RZ, 0xc0, !PT ;  /* 0x0000ffff2f1a7812 */ /* 0x004fe400078ec0ff */
[----:B------:R-:W2:Y:S02]  /*18a70*/  LDL.LU R47, [R1+0x47c] ;  /* 0x00047c00012f7983 */ /* 0x000ea40000300800 */
[----:B------:R-:W-:-:S02]  /*18a80*/  SHF.R.U32.HI R30, RZ, 0x8, R26 ;  /* 0x00000008ff1e7819 */ /* 0x000fc4000001161a */
[----:B---3--:R-:W-:Y:S02]  /*18a90*/  LOP3.LUT R24, R45, 0xffff, RZ, 0xc0, !PT ;  /* 0x0000ffff2d187812 */ /* 0x008fe400078ec0ff */
[----:B------:R-:W-:Y:S01]  /*18aa0*/  PRMT R26, R26, 0x3340, R154 ;  /* 0x000033401a1a7816 */ /* 0x000fe2000000009a */
[----:B------:R-:W3:Y:S01]  /*18ab0*/  LDL.LU R45, [R1+0x478] ;  /* 0x00047800012d7983 */ /* 0x000ee20000300800 */
[----:B----4-:R-:W-:Y:S02]  /*18ac0*/  SHF.R.U32.HI R28, RZ, 0x8, R24 ;  /* 0x00000008ff1c7819 */ /* 0x010fe40000011618 */
[----:B------:R-:W-:Y:S01]  /*18ad0*/  PRMT R24, R24, 0x3340, R152 ;  /* 0x0000334018187816 */ /* 0x000fe20000000098 */
[----:B------:R0:W-:Y:S04]  /*18ae0*/  STL [R1+0x12a4], R26 ;  /* 0x0012a41a01007387 */ /* 0x0001e80000100800 */
[----:B------:R1:W-:Y:S01]  /*18af0*/  STL [R1+0x12a8], R24 ;  /* 0x0012a81801007387 */ /* 0x0003e20000100800 */
[----:B0-----:R-:W-:-:S02]  /*18b00*/  PRMT R26, R215, 0x3340, R86 ;  /* 0x00003340d71a7816 */ /* 0x001fc40000000056 */
[----:B------:R-:W-:Y:S02]  /*18b10*/  LOP3.LUT R30, R30, 0xffff, RZ, 0xc0, !PT ;  /* 0x0000ffff1e1e7812 */ /* 0x000fe400078ec0ff */
[----:B-1----:R-:W-:Y:S01]  /*18b20*/  SHF.R.U32.HI R24, RZ, 0x8, R231 ;  /* 0x00000008ff187819 */ /* 0x002fe200000116e7 */
[----:B------:R0:W-:Y:S01]  /*18b30*/  STL [R1+0x1318], R26 ;  /* 0x0013181a01007387 */ /* 0x0001e20000100800 */
[----:B------:R-:W-:Y:S02]  /*18b40*/  LOP3.LUT R28, R28, 0xffff, RZ, 0xc0, !PT ;  /* 0x0000ffff1c1c7812 */ /* 0x000fe400078ec0ff */
[----:B------:R-:W-:Y:S02]  /*18b50*/  LOP3.LUT R24, R24, 0xffff, RZ, 0xc0, !PT ;  /* 0x0000ffff18187812 */ /* 0x000fe400078ec0ff */
[----:B0-----:R-:W-:Y:S02]  /*18b60*/  SHF.R.U32.HI R26, RZ, 0x8, R36 ;  /* 0x00000008ff1a7819 */ /* 0x001fe40000011624 */
[----:B------:R-:W-:-:S02]  /*18b70*/  PRMT R30, R30, 0x3340, R31 ;  /* 0x000033401e1e7816 */ /* 0x000fc4000000001f */
[----:B------:R-:W-:Y:S02]  /*18b80*/  LOP3.LUT R26, R26, 0xffff, RZ, 0xc0, !PT ;  /* 0x0000ffff1a1a7812 */ /* 0x000fe400078ec0ff */
[----:B------:R-:W-:Y:S01]  /*18b90*/  PRMT R29, R28, 0x3340, R29 ;  /* 0x000033401c1d7816 */ /* 0x000fe2000000001d */
[----:B------:R-:W-:Y:S01]  /*18ba0*/  STL [R1+0x12ac], R34 ;  /* 0x0012ac2201007387 */ /* 0x000fe20000100800 */
[----:B------:R-:W-:-:S03]  /*18bb0*/  PRMT R28, R24, 0x3340, R26 ;  /* 0x00003340181c7816 */ /* 0x000fc6000000001a */
[----:B------:R0:W-:Y:S04]  /*18bc0*/  STL [R1+0x1140], R32 ;  /* 0x0011402001007387 */ /* 0x0001e80000100800 */
[----:B------:R-:W-:Y:S04]  /*18bd0*/  STL [R1+0x10c0], R30 ;  /* 0x0010c01e01007387 */ /* 0x000fe80000100800 */
[----:B------:R1:W-:Y:S04]  /*18be0*/  STL [R1+0x10c4], R29 ;  /* 0x0010c41d01007387 */ /* 0x0003e80000100800 */
[----:B------:R-:W-:Y:S04]  /*18bf0*/  STL [R1+0x10c8], R28 ;  /* 0x0010c81c01007387 */ /* 0x000fe80000100800 */
[----:B------:R-:W4:Y:S01]  /*18c00*/  LDL.LU R49, [R1+0x600] ;  /* 0x0006000001317983 */ /* 0x000f220000300800 */
        /* <DEDUP_REMOVED lines=19> */
[----:B------:R-:W-:Y:S02]  /*18d40*/  PRMT R26, R26, 0x3340, R179 ;  /* 0x000033401a1a7816 */ /* 0x000fe400000000b3 */
[----:B---3--:R-:W-:-:S03]  /*18d50*/  LOP3.LUT R24, R45, 0xffff, RZ, 0xc0, !PT ;  /* 0x0000ffff2d187812 */ /* 0x008fc600078ec0ff */
[----:B------:R0:W-:Y:S02]  /*18d60*/  STL [R1+0x130c], R26 ;  /* 0x00130c1a01007387 */ /* 0x0001e40000100800 */
[----:B0-----:R-:W-:-:S05]  /*18d70*/  PRMT R26, R229, 0x3340, R38 ;  /* 0x00003340e51a7816 */ /* 0x001fca0000000026 */
[----:B------:R0:W-:Y:S01]  /*18d80*/  STL [R1+0x129c], R26 ;  /* 0x00129c1a01007387 */ /* 0x0001e20000100800 */
[----:B------:R-:W-:Y:S02]  /*18d90*/  SHF.R.U32.HI R28, RZ, 0x8, R24 ;  /* 0x00000008ff1c7819 */ /* 0x000fe40000011618 */
[----:B0-----:R-:W-:Y:S02]  /*18da0*/  PRMT R26, R24, 0x3340, R181 ;  /* 0x00003340181a7816 */ /* 0x001fe400000000b5 */
[----:B------:R-:W-:-:S03]  /*18db0*/  SHF.R.U32.HI R24, RZ, 0x8, R219 ;  /* 0x00000008ff187819 */ /* 0x000fc600000116db */
[----:B------:R0:W-:Y:S01]  /*18dc0*/  STL [R1+0x1310], R26 ;  /* 0x0013101a01007387 */ /* 0x0001e20000100800 */
[----:B------:R-:W-:Y:S02]  /*18dd0*/  LOP3.LUT R30, R30, 0xffff, RZ, 0xc0, !PT ;  /* 0x0000ffff1e1e7812 */ /* 0x000fe400078ec0ff */
[----:B------:R-:W-:Y:S02]  /*18de0*/  LOP3.LUT R28, R28, 0xffff, RZ, 0xc0, !PT ;  /* 0x0000ffff1c1c7812 */ /* 0x000fe400078ec0ff */
[----:B------:R-:W-:Y:S02]  /*18df0*/  LOP3.LUT R24, R24, 0xffff, RZ, 0xc0, !PT ;  /* 0x0000ffff18187812 */ /* 0x000fe400078ec0ff */
[----:B0-----:R-:W-:Y:S02]  /*18e00*/  SHF.R.U32.HI R26, RZ, 0x8, R80 ;  /* 0x00000008ff1a7819 */ /* 0x001fe40000011650 */
[----:B------:R-:W-:Y:S02]  /*18e10*/  PRMT R30, R30, 0x3340, R31 ;  /* 0x000033401e1e7816 */ /* 0x000fe4000000001f */
[----:B------:R-:W-:-:S02]  /*18e20*/  LOP3.LUT R26, R26, 0xffff, RZ, 0xc0, !PT ;  /* 0x0000ffff1a1a7812 */ /* 0x000fc400078ec0ff */
[----:B------:R-:W-:Y:S01]  /*18e30*/  PRMT R28, R28, 0x3340, R29 ;  /* 0x000033401c1c7816 */ /* 0x000fe2000000001d */
[----:B------:R-:W-:Y:S01]  /*18e40*/  STL [R1+0x1314], R34 ;  /* 0x0013142201007387 */ /* 0x000fe20000100800 */
[----:B------:R-:W-:-:S03]  /*18e50*/  PRMT R24, R24, 0x3340, R26 ;  /* 0x0000334018187816 */ /* 0x000fc6000000001a */
[----:B------:R-:W-:Y:S04]  /*18e60*/  STL [R1+0x10b8], R32 ;  /* 0x0010b82001007387 */ /* 0x000fe80000100800 */
[----:B------:R-:W-:Y:S04]  /*18e70*/  STL [R1+0x1130], R30 ;  /* 0x0011301e01007387 */ /* 0x000fe80000100800 */
[----:B------:R-:W-:Y:S04]  /*18e80*/  STL [R1+0x1134], R28 ;  /* 0x0011341c01007387 */ /* 0x000fe80000100800 */
[----:B------:R4:W-:Y:S02]  /*18e90*/  STL [R1+0x1138], R24 ;  /* 0x0011381801007387 */ /* 0x0009e40000100800 */
[----:B----4-:R-:W-:-:S02]  /*18ea0*/  LOP3.LUT R24, R49, 0xffff, RZ, 0xc0, !PT ;  /* 0x0000ffff31187812 */ /* 0x010fc400078ec0ff */
[----:B------:R-:W3:Y:S01]  /*18eb0*/  LDL.LU R49, [R1+0x60c] ;  /* 0x00060c0001317983 */ /* 0x000ee20000300800 */
[----:B------:R-:W-:Y:S02]  /*18ec0*/  LOP3.LUT R175, R175, 0xffff, RZ, 0xc0, !PT ;  /* 0x0000ffffafaf7812 */ /* 0x000fe400078ec0ff */
[----:B------:R-:W-:-:S04]  /*18ed0*/  LOP3.LUT R29, R22, 0xffff, RZ, 0xc0, !PT ;  /* 0x0000ffff161d7812 */ /* 0x000fc800078ec0ff */
[----:B------:R-:W-:Y:S02]  /*18ee0*/  PRMT R30, R24, 0x3340, R29 ;  /* 0x00003340181e7816 */ /* 0x000fe4000000001d */
[----:B--2---:R-:W-:-:S04]  /*18ef0*/  LOP3.LUT R28, R47, 0xffff, RZ, 0xc0, !PT ;  /* 0x0000ffff2f1c7812 */ /* 0x004fc800078ec0ff */
[--C-:B------:R-:W-:Y:S02]  /*18f00*/  PRMT R22, R28, 0x3340, R175.reuse ;  /* 0x000033401c167816 */ /* 0x100fe400000000af */
[----:B------:R-:W-:Y:S02]  /*18f10*/  SHF.R.U32.HI R26, RZ, 0x8, R28 ;  /* 0x00000008ff1a7819 */ /* 0x000fe4000001161c */
[----:B------:R-:W-:Y:S01]  /*18f20*/  SHF.R.U32.HI R28, RZ, 0x8, R175 ;  /* 0x00000008ff1c7819 */ /* 0x000fe200000116af */
[----:B------:R0:W-:Y:S01]  /*18f30*/  STL [R1+0x1308], R22 ;  /* 0x0013081601007387 */ /* 0x0001e20000100800 */
[----:B------:R-:W-:Y:S02]  /*18f40*/  LOP3.LUT R26, R26, 0xffff, RZ, 0xc0, !PT ;  /* 0x0000ffff1a1a7812 */ /* 0x000fe400078ec0ff */
[----:B------:R-:W-:Y:S02]  /*18f50*/  LOP3.LUT R28, R28, 0xffff, RZ, 0xc0, !PT ;  /* 0x0000ffff1c1c7812 */ /* 0x000fe400078ec0ff */
[----:B0-----:R-:W-:-:S02]  /*18f60*/  SHF.R.U32.HI R22, RZ, 0x8, R24 ;  /* 0x00000008ff167819 */ /* 0x001fc40000011618 */
[----:B------:R-:W-:Y:S02]  /*18f70*/  SHF.R.U32.HI R24, RZ, 0x8, R29 ;  /* 0x00000008ff187819 */ /* 0x000fe4000001161d */
[----:B------:R-:W-:Y:S02]  /*18f80*/  LOP3.LUT R22, R22, 0xffff, RZ, 0xc0, !PT ;  /* 0x0000ffff16167812 */ /* 0x000fe400078ec0ff */
[----:B------:R-:W-:Y:S02]  /*18f90*/  LOP3.LUT R24, R24, 0xffff, RZ, 0xc0, !PT ;  /* 0x0000ffff18187812 */ /* 0x000fe400078ec0ff */
[----:B------:R-:W-:Y:S02]  /*18fa0*/  PRMT R26, R26, 0x3340, R28 ;  /* 0x000033401a1a7816 */ /* 0x000fe4000000001c */
[----:B------:R-:W-:Y:S01]  /*18fb0*/  PRMT R22, R22, 0x3340, R24 ;  /* 0x0000334016167816 */ /* 0x000fe20000000018 */
[----:B------:R-:W-:Y:S04]  /*18fc0*/  STL [R1+0x1298], R30 ;  /* 0x0012981e01007387 */ /* 0x000fe80000100800 */
[----:B------:R-:W-:Y:S04]  /*18fd0*/  STL [R1+0x112c], R26 ;  /* 0x00112c1a01007387 */ /* 0x000fe80000100800 */
[----:B------:R3:W-:Y:S02]  /*18fe0*/  STL [R1+0x10b0], R22 ;  /* 0x0010b01601007387 */ /* 0x0007e40000100800 */
[----:B---3--:R-:W-:-:S02]  /*18ff0*/  LOP3.LUT R22, R49, 0xffff, RZ, 0xc0, !PT ;  /* 0x0000ffff31167812 */ /* 0x008fc400078ec0ff */
[----:B------:R-:W2:Y:S01]  /*19000*/  LDL.LU R49, [R1+0x484] ;  /* 0x0004840001317983 */ /* 0x000ea20000300800 */
[----:B------:R-:W-:Y:S02]  /*19010*/  LOP3.LUT R20, R20, 0xffff, RZ, 0xc0, !PT ;  /* 0x0000ffff14147812 */ /* 0x000fe400078ec0ff */
[----:B------:R-:W-:Y:S02]  /*19020*/  SHF.R.U32.HI R24, RZ, 0x8, R22 ;  /* 0x00000008ff187819 */ /* 0x000fe40000011616 */
[--C-:B------:R-:W-:Y:S02]  /*19030*/  PRMT R22, R22, 0x3340, R20.reuse ;  /* 0x0000334016167816 */ /* 0x100fe40000000014 */
[----:B------:R-:W-:Y:S02]  /*19040*/  SHF.R.U32.HI R26, RZ, 0x8, R20 ;  /* 0x00000008ff1a7819 */ /* 0x000fe40000011614 */
[----:B------:R-:W-:Y:S02]  /*19050*/  LOP3.LUT R227, R227, 0xffff, RZ, 0xc0, !PT ;  /* 0x0000ffffe3e37812 */ /* 0x000fe400078ec0ff */
[----:B------:R-:W-:Y:S01]  /*19060*/  LOP3.LUT R40, R40, 0xffff, RZ, 0xc0, !PT ;  /* 0x0000ffff28287812 */ /* 0x000fe200078ec0ff */
[----:B------:R0:W-:Y:S01]  /*19070*/  STL [R1+0x128c], R22 ;  /* 0x00128c1601007387 */ /* 0x0001e20000100800 */
[----:B------:R-:W-:-:S02]  /*19080*/  LOP3.LUT R24, R24, 0xffff, RZ, 0xc0, !PT ;  /* 0x0000ffff18187812 */ /* 0x000fc400078ec0ff */
[----:B------:R-:W-:Y:S02]  /*19090*/  LOP3.LUT R26, R26, 0xffff, RZ, 0xc0, !PT ;  /* 0x0000ffff1a1a7812 */ /* 0x000fe400078ec0ff */
[----:B------:R-:W-:Y:S02]  /*190a0*/  SHF.R.U32.HI R20, RZ, 0x8, R227 ;  /* 0x00000008ff147819 */ /* 0x000fe400000116e3 */
[--C-:B------:R-:W-:Y:S02]  /*190b0*/  PRMT R28, R227, 0x3340, R40.reuse ;  /* 0x00003340e31c7816 */ /* 0x100fe40000000028 */
[----:B0-----:R-:W-:Y:S02]  /*190c0*/  SHF.R.U32.HI R22, RZ, 0x8, R40 ;  /* 0x00000008ff167819 */ /* 0x001fe40000011628 */
[----:B------:R-:W-:Y:S02]  /*190d0*/  PRMT R24, R24, 0x3340, R26 ;  /* 0x0000334018187816 */ /* 0x000fe4000000001a */
[----:B------:R-:W-:-:S02]  /*190e0*/  LOP3.LUT R20, R20, 0xffff, RZ, 0xc0, !PT ;  /* 0x0000ffff14147812 */ /* 0x000fc400078ec0ff */
[----:B------:R-:W-:Y:S02]  /*190f0*/  LOP3.LUT R22, R22, 0xffff, RZ, 0xc0, !PT ;  /* 0x0000ffff16167812 */ /* 0x000fe400078ec0ff */
[----:B------:R-:W-:Y:S02]  /*19100*/  LOP3.LUT R225, R225, 0xffff, RZ, 0xc0, !PT ;  /* 0x0000ffffe1e17812 */ /* 0x000fe400078ec0ff */
[----:B------:R-:W-:Y:S01]  /*19110*/  LOP3.LUT R42, R42, 0xffff, RZ, 0xc0, !PT ;  /* 0x0000ffff2a2a7812 */ /* 0x000fe200078ec0ff */
[----:B------:R-:W-:Y:S01]  /*19120*/  STL [R1+0x1294], R28 ;  /* 0x0012941c01007387 */ /* 0x000fe20000100800 */
[----:B------:R-:W-:Y:S02]  /*19130*/  PRMT R20, R20, 0x3340, R22 ;  /* 0x0000334014147816 */ /* 0x000fe40000000016 */
[----:B------:R-:W-:Y:S01]  /*19140*/  SHF.R.U32.HI R26, RZ, 0x8, R42 ;  /* 0x00000008ff1a7819 */ /* 0x000fe2000001162a */
[----:B------:R0:W-:Y:S01]  /*19150*/  STL [R1+0x10a4], R24 ;  /* 0x0010a41801007387 */ /* 0x0001e20000100800 */
[----:B------:R-:W-:-:S02]  /*19160*/  LOP3.LUT R177, R177, 0xffff, RZ, 0xc0, !PT ;  /* 0x0000ffffb1b17812 */ /* 0x000fc400078ec0ff */
[----:B------:R-:W-:Y:S01]  /*19170*/  LOP3.LUT R26, R26, 0xffff, RZ, 0xc0, !PT ;  /* 0x0000ffff1a1a7812 */ /* 0x000fe200078ec0ff */
[----:B------:R1:W-:Y:S01]  /*19180*/  STL [R1+0x10a8], R20 ;  /* 0x0010a81401007387 */ /* 0x0003e20000100800 */
[----:B0-----:R-:W-:-:S04]  /*19190*/  SHF.R.U32.HI R24, RZ, 0x8, R225 ;  /* 0x00000008ff187819 */ /* 0x001fc800000116e1 */
[----:B------:R-:W-:Y:S02]  /*191a0*/  LOP3.LUT R24, R24, 0xffff, RZ, 0xc0, !PT ;  /* 0x0000ffff18187812 */ /* 0x000fe400078ec0ff */
[----:B-1----:R-:W-:Y:S02]  /*191b0*/  PRMT R20, R225, 0x3340, R42 ;  /* 0x00003340e1147816 */ /* 0x002fe4000000002a */
[----:B------:R-:W-:-:S03]  /*191c0*/  PRMT R24, R24, 0x3340, R26 ;  /* 0x0000334018187816 */ /* 0x000fc6000000001a */
[----:B------:R0:W-:Y:S01]  /*191d0*/  STL [R1+0x1280], R20 ;  /* 0x0012801401007387 */ /* 0x0001e20000100800 */
[----:B--2---:R-:W-:-:S04]  /*191e0*/  LOP3.LUT R22, R49, 0xffff, RZ, 0xc0, !PT ;  /* 0x0000ffff31167812 */ /* 0x004fc800078ec0ff */
[----:B------:R-:W-:-:S05]  /*191f0*/  PRMT R28, R22, 0x3340, R177 ;  /* 0x00003340161c7816 */ /* 0x000fca00000000b1 */
[----:B------:R-:W-:Y:S04]  /*19200*/  STL [R1+0x1304], R28 ;  /* 0x0013041c01007387 */ /* 0x000fe80000100800 */
[----:B------:R1:W-:Y:S04]  /*19210*/  STL [R1+0x1098], R24 ;  /* 0x0010981801007387 */ /* 0x0003e80000100800 */
[----:B------:R-:W2:Y:S04]  /*19220*/  LDL.LU R51, [R1+0x62c] ;  /* 0x00062c0001337983 */ /* 0x000ea80000300800 */
[----:B------:R-:W3:Y:S01]  /*19230*/  LDL.LU R49, [R1+0x628] ;  /* 0x0006280001317983 */ /* 0x000ee20000300800 */
[----:B0-----:R-:W-:-:S02]  /*19240*/  SHF.R.U32.HI R20, RZ, 0x8, R22 ;  /* 0x00000008ff147819 */ /* 0x001fc40000011616 */
[----:B------:R-:W-:Y:S02]  /*19250*/  SHF.R.U32.HI R22, RZ, 0x8, R177 ;  /* 0x00000008ff167819 */ /* 0x000fe400000116b1 */
[----:B------:R-:W-:Y:S02]  /*19260*/  LOP3.LUT R20, R20, 0xffff, RZ, 0xc0, !PT ;  /* 0x0000ffff14147812 */ /* 0x000fe400078ec0ff */
[----:B------:R-:W-:Y:S02]  /*19270*/  LOP3.LUT R22, R22, 0xffff, RZ, 0xc0, !PT ;  /* 0x0000ffff16167812 */ /* 0x000fe400078ec0ff */
[----:B------:R-:W-:Y:S02]  /*19280*/  LOP3.LUT R223, R223, 0xffff, RZ, 0xc0, !PT ;  /* 0x0000ffffdfdf7812 */ /* 0x000fe400078ec0ff */
[----:B------:R-:W-:Y:S02]  /*19290*/  PRMT R20, R20, 0x3340, R22 ;  /* 0x0000334014147816 */ /* 0x000fe40000000016 */
[----:B------:R-:W-:-:S03]  /*192a0*/  LOP3.LUT R76, R76, 0xffff, RZ, 0xc0, !PT ;  /* 0x0000ffff4c4c7812 */ /* 0x000fc600078ec0ff */
[----:B------:R0:W-:Y:S01]  /*192b0*/  STL [R1+0x1128], R20 ;  /* 0x0011281401007387 */ /* 0x0001e20000100800 */
[----:B------:R-:W-:Y:S02]  /*192c0*/  LOP3.LUT R221, R221, 0xffff, RZ, 0xc0, !PT ;  /* 0x0000ffffdddd7812 */ /* 0x000fe400078ec0ff */
[----:B------:R-:W-:Y:S02]  /*192d0*/  LOP3.LUT R78, R78, 0xffff, RZ, 0xc0, !PT ;  /* 0x0000ffff4e4e7812 */ /* 0x000fe400078ec0ff */
[----:B-1----:R-:W-:Y:S02]  /*192e0*/  SHF.R.U32.HI R24, RZ, 0x8, R223 ;  /* 0x00000008ff187819 */ /* 0x002fe400000116df */
[--C-:B0-----:R-:W-:Y:S02]  /*192f0*/  PRMT R20, R223, 0x3340, R76.reuse ;  /* 0x00003340df147816 */ /* 0x101fe4000000004c */
[----:B------:R-:W-:Y:S02]  /*19300*/  SHF.R.U32.HI R26, RZ, 0x8, R76 ;  /* 0x00000008ff1a7819 */ /* 0x000fe4000001164c */
[----:B------:R-:W-:Y:S01]  /*19310*/  SHF.R.U32.HI R22, RZ, 0x8, R78 ;  /* 0x00000008ff167819 */ /* 0x000fe2000001164e */
[----:B------:R0:W-:Y:S01]  /*19320*/  STL [R1+0x12fc], R20 ;  /* 0x0012fc1401007387 */ /* 0x0001e20000100800 */
[----:B------:R-:W-:-:S02]  /*19330*/  LOP3.LUT R24, R24, 0xffff, RZ, 0xc0, !PT ;  /* 0x0000ffff18187812 */ /* 0x000fc400078ec0ff */
[----:B------:R-:W-:Y:S02]  /*19340*/  LOP3.LUT R26, R26, 0xffff, RZ, 0xc0, !PT ;  /* 0x0000ffff1a1a7812 */ /* 0x000fe400078ec0ff */
[----:B------:R-:W-:Y:S02]  /*19350*/  LOP3.LUT R22, R22, 0xffff, RZ, 0xc0, !PT ;  /* 0x0000ffff16167812 */ /* 0x000fe400078ec0ff */
[----:B0-----:R-:W-:Y:S02]  /*19360*/  SHF.R.U32.HI R20, RZ, 0x8, R221 ;  /* 0x00000008ff147819 */ /* 0x001fe400000116dd */
[----:B------:R-:W-:Y:S02]  /*19370*/  PRMT R28, R221, 0x3340, R78 ;  /* 0x00003340dd1c7816 */ /* 0x000fe4000000004e */
[----:B------:R-:W-:Y:S02]  /*19380*/  LOP3.LUT R20, R20, 0xffff, RZ, 0xc0, !PT ;  /* 0x0000ffff14147812 */ /* 0x000fe400078ec0ff */
[----:B------:R-:W-:-:S02]  /*19390*/  PRMT R24, R24, 0x3340, R26 ;  /* 0x0000334018187816 */ /* 0x000fc4000000001a */
[----:B------:R-:W-:Y:S01]  /*193a0*/  PRMT R20, R20, 0x3340, R22 ;  /* 0x0000334014147816 */ /* 0x000fe20000000016 */
[----:B------:R-:W-:Y:S04]  /*193b0*/  STL [R1+0x1300], R28 ;  /* 0x0013001c01007387 */ /* 0x000fe80000100800 */
[----:B------:R3:W-:Y:S04]  /*193c0*/  STL [R1+0x1120], R24 ;  /* 0x0011201801007387 */ /* 0x0007e80000100800 */
[----:B------:R0:W-:Y:S01]  /*193d0*/  STL [R1+0x1124], R20 ;  /* 0x0011241401007387 */ /* 0x0001e20000100800 */
[----:B--2---:R-:W-:-:S03]  /*193e0*/  LOP3.LUT R22, R51, 0xffff, RZ, 0xc0, !PT ;  /* 0x0000ffff33167812 */ /* 0x004fc600078ec0ff */
[----:B------:R-:W2:Y:S01]  /*193f0*/  LDL.LU R51, [R1+0x204] ;  /* 0x0002040001337983 */ /* 0x000ea20000300800 */
[----:B---3--:R-:W-:-:S03]  /*19400*/  LOP3.LUT R24, R49, 0xffff, RZ, 0xc0, !PT ;  /* 0x0000ffff31187812 */ /* 0x008fc600078ec0ff */
[----:B------:R-:W3:Y:S01]  /*19410*/  LDL.LU R49, [R1+0x200] ;  /* 0x0002000001317983 */ /* 0x000ee20000300800 */
[----:B------:R-:W-:Y:S02]  /*19420*/  LOP3.LUT R26, R9, 0xffff, RZ, 0xc0, !PT ;  /* 0x0000ffff091a7812 */ /* 0x000fe400078ec0ff */
[----:B------:R-:W-:Y:S02]  /*19430*/  LOP3.LUT R9, R8, 0xffff, RZ, 0xc0, !PT ;  /* 0x0000ffff08097812 */ /* 0x000fe400078ec0ff */
[----:B------:R-:W-:Y:S02]  /*19440*/  PRMT R8, R22, 0x3340, R26 ;  /* 0x0000334016087816 */ /* 0x000fe4000000001a */
[----:B0-----:R-:W-:-:S03]  /*19450*/  SHF.R.U32.HI R20, RZ, 0x8, R22 ;  /* 0x00000008ff147819 */ /* 0x001fc60000011616 */
[----:B------:R0:W-:Y:S01]  /*19460*/  STL [R1+0x1284], R8 ;  /* 0x0012840801007387 */ /* 0x0001e20000100800 */
[----:B------:R-:W-:Y:S02]  /*19470*/  SHF.R.U32.HI R22, RZ, 0x8, R26 ;  /* 0x00000008ff167819 */ /* 0x000fe4000001161a */
[----:B------:R-:W-:Y:S02]  /*19480*/  LOP3.LUT R20, R20, 0xffff, RZ, 0xc0, !PT ;  /* 0x0000ffff14147812 */ /* 0x000fe400078ec0ff */
[----:B------:R-:W-:Y:S02]  /*19490*/  LOP3.LUT R22, R22, 0xffff, RZ, 0xc0, !PT ;  /* 0x0000ffff16167812 */ /* 0x000fe400078ec0ff */
[----:B0-----:R-:W-:Y:S02]  /*194a0*/  SHF.R.U32.HI R8, RZ, 0x8, R24 ;  /* 0x00000008ff087819 */ /* 0x001fe40000011618 */
[--C-:B------:R-:W-:Y:S02]  /*194b0*/  PRMT R24, R24, 0x3340, R9.reuse ;  /* 0x0000334018187816 */ /* 0x100fe40000000009 */
[----:B------:R-:W-:-:S02]  /*194c0*/  SHF.R.U32.HI R9, RZ, 0x8, R9 ;  /* 0x00000008ff097819 */ /* 0x000fc40000011609 */
[----:B------:R-:W-:Y:S02]  /*194d0*/  LOP3.LUT R8, R8, 0xffff, RZ, 0xc0, !PT ;  /* 0x0000ffff08087812 */ /* 0x000fe400078ec0ff */
[----:B------:R-:W-:Y:S02]  /*194e0*/  LOP3.LUT R9, R9, 0xffff, RZ, 0xc0, !PT ;  /* 0x0000ffff09097812 */ /* 0x000fe400078ec0ff */
[----:B------:R-:W-:Y:S02]  /*194f0*/  PRMT R20, R20, 0x3340, R22 ;  /* 0x0000334014147816 */ /* 0x000fe40000000016 */
[----:B------:R-:W-:Y:S01]  /*19500*/  PRMT R8, R8, 0x3340, R9 ;  /* 0x0000334008087816 */ /* 0x000fe20000000009 */
[----:B------:R-:W-:Y:S04]  /*19510*/  STL [R1+0x1288], R24 ;  /* 0x0012881801007387 */ /* 0x000fe80000100800 */
[----:B------:R-:W-:Y:S04]  /*19520*/  STL [R1+0x109c], R20 ;  /* 0x00109c1401007387 */ /* 0x000fe80000100800 */
[----:B------:R2:W-:Y:S01]  /*19530*/  STL [R1+0x10a0], R8 ;  /* 0x0010a00801007387 */ /* 0x0005e20000100800 */
[----:B---3--:R-:W-:-:S03]  /*19540*/  LOP3.LUT R9, R49, 0xffff, RZ, 0xc0, !PT ;  /* 0x0000ffff31097812 */ /* 0x008fc600078ec0ff */
[----:B------:R-:W3:Y:S01]  /*19550*/  LDL.LU R49, [R1+0x48c] ;  /* 0x00048c0001317983 */ /* 0x000ee20000300800 */
[----:B--2---:R-:W-:Y:S02]  /*19560*/  LOP3.LUT R8, R51, 0xffff, RZ, 0xc0, !PT ;  /* 0x0000ffff33087812 */ /* 0x004fe400078ec0ff */
[----:B------:R-:W-:Y:S01]  /*19570*/  LOP3.LUT R44, R44, 0xffff, RZ, 0xc0, !PT ;  /* 0x0000ffff2c2c7812 */ /* 0x000fe200078ec0ff */
[----:B------:R-:W2:Y:S01]  /*19580*/  LDL.LU R51, [R1+0x488] ;  /* 0x0004880001337983 */ /* 0x000ea20000300800 */
[----:B------:R-:W-:Y:S02]  /*19590*/  SHF.R.U32.HI R20, RZ, 0x8, R8 ;  /* 0x00000008ff147819 */ /* 0x000fe40000011608 */
[--C-:B------:R-:W-:Y:S02]  /*195a0*/  PRMT R8, R8, 0x3340, R44.reuse ;  /* 0x0000334008087816 */ /* 0x100fe4000000002c */
[----:B------:R-:W-:Y:S02]  /*195b0*/  LOP3.LUT R46, R46, 0xffff, RZ, 0xc0, !PT ;  /* 0x0000ffff2e2e7812 */ /* 0x000fe400078ec0ff */
[----:B------:R-:W-:Y:S01]  /*195c0*/  SHF.R.U32.HI R22, RZ, 0x8, R44 ;  /* 0x00000008ff167819 */ /* 0x000fe2000001162c */
[----:B------:R0:W-:Y:S01]  /*195d0*/  STL [R1+0x1270], R8 ;  /* 0x0012700801007387 */ /* 0x0001e20000100800 */
[----:B------:R-:W-:-:S02]  /*195e0*/  PRMT R24, R9, 0x3340, R46 ;  /* 0x0000334009187816 */ /* 0x000fc4000000002e */
[----:B------:R-:W-:Y:S02]  /*195f0*/  LOP3.LUT R20, R20, 0xffff, RZ, 0xc0, !PT ;  /* 0x0000ffff14147812 */ /* 0x000fe400078ec0ff */
[----:B------:R-:W-:Y:S02]  /*19600*/  LOP3.LUT R22, R22, 0xffff, RZ, 0xc0, !PT ;  /* 0x0000ffff16167812 */ /* 0x000fe400078ec0ff */
[----:B0-----:R-:W-:Y:S02]  /*19610*/  SHF.R.U32.HI R8, RZ, 0x8, R9 ;  /* 0x00000008ff087819 */ /* 0x001fe40000011609 */
[----:B------:R-:W-:Y:S02]  /*19620*/  SHF.R.U32.HI R9, RZ, 0x8, R46 ;  /* 0x00000008ff097819 */ /* 0x000fe4000001162e */
[----:B------:R-:W-:Y:S02]  /*19630*/  LOP3.LUT R8, R8, 0xffff, RZ, 0xc0, !PT ;  /* 0x0000ffff08087812 */ /* 0x000fe400078ec0ff */
[----:B------:R-:W-:-:S02]  /*19640*/  LOP3.LUT R9, R9, 0xffff, RZ, 0xc0, !PT ;  /* 0x0000ffff09097812 */ /* 0x000fc400078ec0ff */
[----:B------:R-:W-:Y:S02]  /*19650*/  PRMT R20, R20, 0x3340, R22 ;  /* 0x0000334014147816 */ /* 0x000fe40000000016 */
[----:B------:R-:W-:Y:S01]  /*19660*/  PRMT R8, R8, 0x3340, R9 ;  /* 0x0000334008087816 */ /* 0x000fe20000000009 */
[----:B------:R-:W-:Y:S04]  /*19670*/  STL [R1+0x127c], R24 ;  /* 0x00127c1801007387 */ /* 0x000fe80000100800 */
[----:B------:R-:W-:Y:S04]  /*19680*/  STL [R1+0x1090], R20 ;  /* 0x0010901401007387 */ /* 0x000fe80000100800 */
[----:B------:R3:W-:Y:S02]  /*19690*/  STL [R1+0x1094], R8 ;  /* 0x0010940801007387 */ /* 0x0007e40000100800 */
[----:B---3--:R-:W-:-:S02]  /*196a0*/  LOP3.LUT R8, R49, 0xffff, RZ, 0xc0, !PT ;  /* 0x0000ffff31087812 */ /* 0x008fc400078ec0ff */
[----:B------:R-:W3:Y:S01]  /*196b0*/  LDL.LU R49, [R1+0x490] ;  /* 0x0004900001317983 */ /* 0x000ee20000300800 */
[----:B------:R-:W-:Y:S02]  /*196c0*/  LOP3.LUT R171, R171, 0xffff, RZ, 0xc0, !PT ;  /* 0x0000ffffabab7812 */ /* 0x000fe400078ec0ff */
[----:B------:R-:W-:Y:S02]  /*196d0*/  SHF.R.U32.HI R20, RZ, 0x8, R8 ;  /* 0x00000008ff147819 */ /* 0x000fe40000011608 */
[--C-:B------:R-:W-:Y:S02]  /*196e0*/  PRMT R8, R8, 0x3340, R171.reuse ;  /* 0x0000334008087816 */ /* 0x100fe400000000ab */
[----:B--2---:R-:W-:Y:S02]  /*196f0*/  LOP3.LUT R9, R51, 0xffff, RZ, 0xc0, !PT ;  /* 0x0000ffff33097812 */ /* 0x004fe400078ec0ff */
[----:B------:R-:W-:Y:S01]  /*19700*/  LOP3.LUT R173, R173, 0xffff, RZ, 0xc0, !PT ;  /* 0x0000ffffadad7812 */ /* 0x000fe200078ec0ff */
[----:B------:R0:W-:Y:S01]  /*19710*/  STL [R1+0x12e4], R8 ;  /* 0x0012e40801007387 */ /* 0x0001e20000100800 */
[----:B------:R-:W-:-:S02]  /*19720*/  SHF.R.U32.HI R22, RZ, 0x8, R171 ;  /* 0x00000008ff167819 */ /* 0x000fc400000116ab */
[----:B------:R-:W-:Y:S02]  /*19730*/  PRMT R24, R9, 0x3340, R173 ;  /* 0x0000334009187816 */ /* 0x000fe400000000ad */
[----:B------:R-:W-:Y:S02]  /*19740*/  LOP3.LUT R20, R20, 0xffff, RZ, 0xc0, !PT ;  /* 0x0000ffff14147812 */ /* 0x000fe400078ec0ff */
[----:B0-----:R-:W-:Y:S02]  /*19750*/  SHF.R.U32.HI R8, RZ, 0x8, R9 ;  /* 0x00000008ff087819 */ /* 0x001fe40000011609 */
[----:B------:R-:W-:Y:S02]  /*19760*/  SHF.R.U32.HI R9, RZ, 0x8, R173 ;  /* 0x00000008ff097819 */ /* 0x000fe400000116ad */
[----:B------:R-:W-:Y:S02]  /*19770*/  LOP3.LUT R22, R22, 0xffff, RZ, 0xc0, !PT ;  /* 0x0000ffff16167812 */ /* 0x000fe400078ec0ff */
[----:B------:R-:W-:-:S02]  /*19780*/  LOP3.LUT R8, R8, 0xffff, RZ, 0xc0, !PT ;  /* 0x0000ffff08087812 */ /* 0x000fc400078ec0ff */
[----:B------:R-:W-:Y:S02]  /*19790*/  LOP3.LUT R9, R9, 0xffff, RZ, 0xc0, !PT ;  /* 0x0000ffff09097812 */ /* 0x000fe400078ec0ff */
[----:B------:R-:W-:Y:S02]  /*197a0*/  PRMT R20, R20, 0x3340, R22 ;  /* 0x0000334014147816 */ /* 0x000fe40000000016 */
[----:B------:R-:W-:Y:S01]  /*197b0*/  PRMT R8, R8, 0x3340, R9 ;  /* 0x0000334008087816 */ /* 0x000fe20000000009 */
[----:B------:R-:W-:Y:S04]  /*197c0*/  STL [R1+0x12e0], R24 ;  /* 0x0012e01801007387 */ /* 0x000fe80000100800 */
[----:B------:R-:W-:Y:S04]  /*197d0*/  STL [R1+0x1118], R20 ;  /* 0x0011181401007387 */ /* 0x000fe80000100800 */
[----:B------:R0:W-:Y:S04]  /*197e0*/  STL [R1+0x111c], R8 ;  /* 0x00111c0801007387 */ /* 0x0001e80000100800 */
[----:B------:R-:W2:Y:S01]  /*197f0*/  LDL.LU R51, [R1+0x630] ;  /* 0x0006300001337983 */ /* 0x000ea20000300800 */
[----:B---3--:R-:W-:-:S03]  /*19800*/  LOP3.LUT R9, R49, 0xffff, RZ, 0xc0, !PT ;  /* 0x0000ffff31097812 */ /* 0x008fc600078ec0ff */
[----:B------:R-:W3:Y:S01]  /*19810*/  LDL.LU R49, [R1+0x494] ;  /* 0x0004940001317983 */ /* 0x000ee20000300800 */
[----:B------:R-:W-:Y:S02]  /*19820*/  LOP3.LUT R252, R252, 0xffff, RZ, 0xc0, !PT ;  /* 0x0000fffffcfc7812 */ /* 0x000fe400078ec0ff */
[----:B------:R-:W-:Y:S02]  /*19830*/  LOP3.LUT R72, R72, 0xffff, RZ, 0xc0, !PT ;  /* 0x0000ffff48487812 */ /* 0x000fe400078ec0ff */
[----:B------:R-:W-:Y:S02]  /*19840*/  LOP3.LUT R167, R167, 0xffff, RZ, 0xc0, !PT ;  /* 0x0000ffffa7a77812 */ /* 0x000fe400078ec0ff */
[----:B0-----:R-:W-:Y:S02]  /*19850*/  PRMT R8, R252, 0x3340, R72 ;  /* 0x00003340fc087816 */ /* 0x001fe40000000048 */
[----:B------:R-:W-:Y:S02]  /*19860*/  SHF.R.U32.HI R20, RZ, 0x8, R252 ;  /* 0x00000008ff147819 */ /* 0x000fe400000116fc */
        /* <DEDUP_REMOVED lines=17> */
[----:B------:R-:W-:Y:S02]  /*19980*/  LOP3.LUT R22, R10, 0xffff, RZ, 0xc0, !PT ;  /* 0x0000ffff0a167812 */ /* 0x000fe400078ec0ff */
[----:B------:R-:W-:Y:S02]  /*19990*/  SHF.R.U32.HI R10, RZ, 0x8, R8 ;  /* 0x00000008ff0a7819 */ /* 0x000fe40000011608 */
[--C-:B------:R-:W-:Y:S02]  /*199a0*/  PRMT R8, R8, 0x3340, R20.reuse ;  /* 0x0000334008087816 */ /* 0x100fe40000000014 */
[----:B--2---:R-:W-:Y:S02]  /*199b0*/  LOP3.LUT R9, R51, 0xffff, RZ, 0xc0, !PT ;  /* 0x0000ffff33097812 */ /* 0x004fe400078ec0ff */
[----:B------:R-:W2:Y:S01]  /*199c0*/  LDL.LU R51, [R1+0x210] ;  /* 0x0002100001337983 */ /* 0x000ea20000300800 */
[----:B------:R-:W-:-:S02]  /*199d0*/  SHF.R.U32.HI R20, RZ, 0x8, R20 ;  /* 0x00000008ff147819 */ /* 0x000fc40000011614 */
[--C-:B------:R-:W-:Y:S01]  /*199e0*/  PRMT R24, R9, 0x3340, R22.reuse ;  /* 0x0000334009187816 */ /* 0x100fe20000000016 */
[----:B------:R0:W-:Y:S01]  /*199f0*/  STL [R1+0x12b4], R8 ;  /* 0x0012b40801007387 */ /* 0x0001e20000100800 */
[----:B------:R-:W-:Y:S02]  /*19a00*/  LOP3.LUT R10, R10, 0xffff, RZ, 0xc0, !PT ;  /* 0x0000ffff0a0a7812 */ /* 0x000fe400078ec0ff */
[----:B------:R-:W-:Y:S02]  /*19a10*/  LOP3.LUT R20, R20, 0xffff, RZ, 0xc0, !PT ;  /* 0x0000ffff14147812 */ /* 0x000fe400078ec0ff */
[----:B0-----:R-:W-:Y:S02]  /*19a20*/  SHF.R.U32.HI R8, RZ, 0x8, R9 ;  /* 0x00000008ff087819 */ /* 0x001fe40000011609 */
[----:B------:R-:W-:Y:S02]  /*19a30*/  SHF.R.U32.HI R9, RZ, 0x8, R22 ;  /* 0x00000008ff097819 */ /* 0x000fe40000011616 */
[----:B------:R-:W-:-:S02]  /*19a40*/  LOP3.LUT R8, R8, 0xffff, RZ, 0xc0, !PT ;  /* 0x0000ffff08087812 */ /* 0x000fc400078ec0ff */
[----:B------:R-:W-:Y:S02]  /*19a50*/  LOP3.LUT R9, R9, 0xffff, RZ, 0xc0, !PT ;  /* 0x0000ffff09097812 */ /* 0x000fe400078ec0ff */
        /* <DEDUP_REMOVED lines=10> */
[----:B------:R-:W-:Y:S02]  /*19b00*/  LOP3.LUT R48, R48, 0xffff, RZ, 0xc0, !PT ;  /* 0x0000ffff30307812 */ /* 0x000fe400078ec0ff */
[----:B--2---:R-:W-:Y:S01]  /*19b10*/  LOP3.LUT R9, R51, 0xffff, RZ, 0xc0, !PT ;  /* 0x0000ffff33097812 */ /* 0x004fe200078ec0ff */
[----:B------:R0:W-:Y:S01]  /*19b20*/  STL [R1+0x1264], R8 ;  /* 0x0012640801007387 */ /* 0x0001e20000100800 */
[----:B------:R-:W-:-:S02]  /*19b30*/  SHF.R.U32.HI R20, RZ, 0x8, R21 ;  /* 0x00000008ff147819 */ /* 0x000fc40000011615 */
[--C-:B------:R-:W-:Y:S02]  /*19b40*/  PRMT R21, R9, 0x3340, R48.reuse ;  /* 0x0000334009157816 */ /* 0x100fe40000000030 */
        /* <DEDUP_REMOVED lines=16> */
[----:B------:R-:W-:Y:S02]  /*19c50*/  LOP3.LUT R9, R3, 0xffff, RZ, 0xc0, !PT ;  /* 0x0000ffff03097812 */ /* 0x000fe400078ec0ff */
[----:B------:R-:W-:Y:S01]  /*19c60*/  LOP3.LUT R68, R68, 0xffff, RZ, 0xc0, !PT ;  /* 0x0000ffff44447812 */ /* 0x000fe200078ec0ff */
[----:B------:R-:W3:Y:S01]  /*19c70*/  LDL.LU R3, [R1+0x1598] ;  /* 0x0015980001037983 */ /* 0x000ee20000300800 */
        /* <DEDUP_REMOVED lines=14> */
[----:B0-----:R-:W-:-:S02]  /*19d60*/  LOP3.LUT R8, R2, 0xffff, RZ, 0xc0, !PT ;  /* 0x0000ffff02087812 */ /* 0x001fc400078ec0ff */
[----:B------:R-:W4:Y:S04]  /*19d70*/  LDL.LU R2, [R1+0x1594] ;  /* 0x0015940001027983 */ /* 0x000f280000300800 */
[----:B------:R-:W3:Y:S01]  /*19d80*/  LDL.LU R51, [R1+0x63c] ;  /* 0x00063c0001337983 */ /* 0x000ee20000300800 */
[----:B--2---:R-:W-:-:S03]  /*19d90*/  LOP3.LUT R9, R49, 0xffff, RZ, 0xc0, !PT ;  /* 0x0000ffff31097812 */ /* 0x004fc600078ec0ff */
[----:B------:R-:W2:Y:S01]  /*19da0*/  LDL.LU R49, [R1+0x638] ;  /* 0x0006380001317983 */ /* 0x000ea20000300800 */
[----:B------:R-:W-:Y:S02]  /*19db0*/  LOP3.LUT R70, R70, 0xffff, RZ, 0xc0, !PT ;  /* 0x0000ffff46467812 */ /* 0x000fe400078ec0ff */
        /* <DEDUP_REMOVED lines=17> */
[----:B--2---:R-:W-:-:S02]  /*19ed0*/  LOP3.LUT R8, R49, 0xffff, RZ, 0xc0, !PT ;  /* 0x0000ffff31087812 */ /* 0x004fc400078ec0ff */
[----:B------:R-:W2:Y:S01]  /*19ee0*/  LDL.LU R49, [R1+0x220] ;  /* 0x0002200001317983 */ /* 0x000ea20000300800 */
[----:B---3--:R-:W-:Y:S02]  /*19ef0*/  LOP3.LUT R9, R51, 0xffff, RZ, 0xc0, !PT ;  /* 0x0000ffff33097812 */ /* 0x008fe400078ec0ff */
[----:B------:R-:W-:Y:S01]  /*19f00*/  LOP3.LUT R23, R23, 0xffff, RZ, 0xc0, !PT ;  /* 0x0000ffff17177812 */ /* 0x000fe200078ec0ff */
[----:B------:R-:W3:Y:S01]  /*19f10*/  LDL.LU R51, [R1+0x21c] ;  /* 0x00021c0001337983 */ /* 0x000ee20000300800 */
[----:B------:R-:W-:Y:S02]  /*19f20*/  SHF.R.U32.HI R10, RZ, 0x8, R9 ;  /* 0x00000008ff0a7819 */ /* 0x000fe40000011609 */
[----:B------:R-:W-:Y:S02]  /*19f30*/  LOP3.LUT R153, R153, 0xffff, RZ, 0xc0, !PT ;  /* 0x0000ffff99997812 */ /* 0x000fe400078ec0ff */
[----:B------:R-:W-:Y:S02]  /*19f40*/  PRMT R9, R9, 0x3340, R23 ;  /* 0x0000334009097816 */ /* 0x000fe40000000017 */
[----:B------:R-:W-:-:S02]  /*19f50*/  SHF.R.U32.HI R21, RZ, 0x8, R8 ;  /* 0x00000008ff157819 */ /* 0x000fc40000011608 */
[----:B------:R-:W-:Y:S01]  /*19f60*/  PRMT R8, R8, 0x3340, R153 ;  /* 0x0000334008087816 */ /* 0x000fe20000000099 */
[----:B------:R0:W-:Y:S01]  /*19f70*/  STL [R1+0x124c], R9 ;  /* 0x00124c0901007387 */ /* 0x0001e20000100800 */
[----:B------:R-:W-:Y:S02]  /*19f80*/  SHF.R.U32.HI R20, RZ, 0x8, R23 ;  /* 0x00000008ff147819 */ /* 0x000fe40000011617 */
[----:B------:R-:W-:Y:S01]  /*19f90*/  LOP3.LUT R10, R10, 0xffff, RZ, 0xc0, !PT ;  /* 0x0000ffff0a0a7812 */ /* 0x000fe200078ec0ff */
[----:B------:R1:W-:Y:S01]  /*19fa0*/  STL [R1+0x1248], R8 ;  /* 0x0012480801007387 */ /* 0x0003e20000100800 */
[----:B------:R-:W-:Y:S02]  /*19fb0*/  LOP3.LUT R20, R20, 0xffff, RZ, 0xc0, !PT ;  /* 0x0000ffff14147812 */ /* 0x000fe400078ec0ff */
[----:B0-----:R-:W-:Y:S02]  /*19fc0*/  SHF.R.U32.HI R9, RZ, 0x8, R153 ;  /* 0x00000008ff097819 */ /* 0x001fe40000011699 */
[----:B-1----:R-:W-:-:S02]  /*19fd0*/  LOP3.LUT R8, R21, 0xffff, RZ, 0xc0, !PT ;  /* 0x0000ffff15087812 */ /* 0x002fc400078ec0ff */
[----:B------:R-:W-:Y:S02]  /*19fe0*/  LOP3.LUT R9, R9, 0xffff, RZ, 0xc0, !PT ;  /* 0x0000ffff09097812 */ /* 0x000fe400078ec0ff */
[----:B------:R-:W-:Y:S02]  /*19ff0*/  PRMT R10, R10, 0x3340, R20 ;  /* 0x000033400a0a7816 */ /* 0x000fe40000000014 */
[----:B------:R-:W-:-:S03]  /*1a000*/  PRMT R8, R8, 0x3340, R9 ;  /* 0x0000334008087816 */ /* 0x000fc60000000009 */
[----:B------:R2:W-:Y:S04]  /*1a010*/  STL [R1+0x1068], R10 ;  /* 0x0010680a01007387 */ /* 0x0005e80000100800 */
[----:B------:R-:W-:Y:S01]  /*1a020*/  STL [R1+0x106c], R8 ;  /* 0x00106c0801007387 */ /* 0x000fe20000100800 */
[----:B--2---:R-:W-:-:S03]  /*1a030*/  LOP3.LUT R10, R49, 0xffff, RZ, 0xc0, !PT ;  /* 0x0000ffff310a7812 */ /* 0x004fc600078ec0ff */
[----:B------:R-:W2:Y:S01]  /*1a040*/  LDL.LU R49, [R1+0x49c] ;  /* 0x00049c0001317983 */ /* 0x000ea20000300800 */
[----:B------:R-:W-:Y:S02]  /*1a050*/  LOP3.LUT R52, R52, 0xffff, RZ, 0xc0, !PT ;  /* 0x0000ffff34347812 */ /* 0x000fe400078ec0ff */
[----:B---3--:R-:W-:Y:S02]  /*1a060*/  LOP3.LUT R9, R51, 0xffff, RZ, 0xc0, !PT ;  /* 0x0000ffff33097812 */ /* 0x008fe400078ec0ff */
        /* <DEDUP_REMOVED lines=15> */
[----:B------:R-:W-:Y:S04]  /*1a160*/  STL [R1+0x105c], R20 ;  /* 0x00105c1401007387 */ /* 0x000fe80000100800 */
[----:B------:R0:W-:Y:S02]  /*1a170*/  STL [R1+0x1060], R9 ;  /* 0x0010600901007387 */ /* 0x0001e40000100800 */
[----:B0-----:R-:W-:Y:S02]  /*1a180*/  LOP3.LUT R9, R5, 0xffff, RZ, 0xc0, !PT ;  /* 0x0000ffff05097812 */ /* 0x001fe400078ec0ff */
[----:B------:R-:W3:Y:S04]  /*1a190*/  LDL.LU R5, [R1+0x1590] ;  /* 0x0015900001057983 */ /* 0x000ee80000300800 */
[----:B------:R-:W4:Y:S01]  /*1a1a0*/  LDL.LU R51, [R1+0x644] ;  /* 0x0006440001337983 */ /* 0x000f220000300800 */
[----:B------:R-:W-:Y:S01]  /*1a1b0*/  IMAD R45, R4, UR5, RZ ;  /* 0x00000005042d7c24 */ /* 0x000fe2000f8e02ff */
[----:B------:R-:W-:-:S03]  /*1a1c0*/  ULDC UR5, c[0x0][0x248] ;  /* 0x0000920000057ab9 */ /* 0x000fc60000000800 */
[----:B------:R-:W-:Y:S01]  /*1a1d0*/  VIADD R47, R45, UR6 ;  /* 0x000000062d2f7c36 */ /* 0x000fe20008000000 */
[----:B------:R-:W-:-:S03]  /*1a1e0*/  ULDC UR6, c[0x0][0x248] ;  /* 0x0000920000067ab9 */ /* 0x000fc60000000800 */
[----:B------:R-:W-:Y:S01]  /*1a1f0*/  VIADD R131, R47, UR7 ;  /* 0x000000072f837c36 */ /* 0x000fe20008000000 */
[----:B------:R-:W-:Y:S01]  /*1a200*/  ULDC UR7, c[0x0][0x248] ;  /* 0x0000920000077ab9 */ /* 0x000fe20000000800 */
[----:B--2---:R-:W-:Y:S02]  /*1a210*/  LOP3.LUT R10, R49, 0xffff, RZ, 0xc0, !PT ;  /* 0x0000ffff310a7812 */ /* 0x004fe400078ec0ff */
[----:B------:R-:W2:Y:S01]  /*1a220*/  LDL.LU R49, [R1+0x640] ;  /* 0x0006400001317983 */ /* 0x000ea20000300800 */
[----:B------:R-:W-:Y:S01]  /*1a230*/  VIADD R132, R131, UR8 ;  /* 0x0000000883847c36 */ /* 0x000fe20008000000 */
[----:B------:R-:W-:-:S03]  /*1a240*/  ULDC UR8, c[0x0][0x248] ;  /* 0x0000920000087ab9 */ /* 0x000fc60000000800 */
        /* <DEDUP_REMOVED lines=9> */
[----:B------:R-:W-:Y:S01]  /*1a2e0*/  LOP3.LUT R165, R165, 0xffff, RZ, 0xc0, !PT ;  /* 0x0000ffffa5a57812 */ /* 0x000fe200078ec0ff */
[----:B------:R-:W-:Y:S02]  /*1a2f0*/  ULDC UR5, c[0x0][0x248] ;  /* 0x0000920000057ab9 */ /* 0x000fe40000000800 */
[----:B------:R-:W-:Y:S01]  /*1a300*/  VIADD R138, R137, UR7 ;  /* 0x00000007898a7c36 */ /* 0x000fe20008000000 */
[----:B------:R-:W-:Y:S01]  /*1a310*/  SHF.R.U32.HI R20, RZ, 0x8, R10 ;  /* 0x00000008ff147819 */ /* 0x000fe2000001160a */
[----:B------:R-:W-:Y:S02]  /*1a320*/  ULDC UR7, c[0x0][0x248] ;  /* 0x0000920000077ab9 */ /* 0x000fe40000000800 */
[----:B------:R-:W-:Y:S01]  /*1a330*/  VIADD R139, R138, UR8 ;  /* 0x000000088a8b7c36 */ /* 0x000fe20008000000 */
[----:B------:R-:W-:Y:S01]  /*1a340*/  LOP3.LUT R64, R64, 0xffff, RZ, 0xc0, !PT ;  /* 0x0000ffff40407812 */ /* 0x000fe200078ec0ff */
[----:B------:R-:W-:-:S02]  /*1a350*/  ULDC UR8, c[0x0][0x248] ;  /* 0x0000920000087ab9 */ /* 0x000fc40000000800 */
[----:B------:R-:W-:Y:S01]  /*1a360*/  VIADD R140, R139, UR6 ;  /* 0x000000068b8c7c36 */ /* 0x000fe20008000000 */
[----:B------:R-:W-:Y:S01]  /*1a370*/  PRMT R10, R10, 0x3340, R165 ;  /* 0x000033400a0a7816 */ /* 0x000fe200000000a5 */
[----:B------:R-:W-:Y:S02]  /*1a380*/  ULDC UR6, c[0x0][0x248] ;  /* 0x0000920000067ab9 */ /* 0x000fe40000000800 */
[----:B------:R-:W-:Y:S01]  /*1a390*/  VIADD R141, R140, UR9 ;  /* 0x000000098c8d7c36 */ /* 0x000fe20008000000 */
[----:B------:R-:W-:Y:S01]  /*1a3a0*/  SHF.R.U32.HI R28, RZ, 0x8, R9 ;  /* 0x00000008ff1c7819 */ /* 0x000fe20000011609 */
[----:B------:R0:W-:Y:S01]  /*1a3b0*/  STL [R1+0x1240], R10 ;  /* 0x0012400a01007387 */ /* 0x0001e20000100800 */
[----:B------:R-:W-:Y:S01]  /*1a3c0*/  SHF.R.U32.HI R24, RZ, 0x8, R165 ;  /* 0x00000008ff187819 */ /* 0x000fe200000116a5 */
[----:B------:R-:W-:Y:S01]  /*1a3d0*/  VIADD R142, R141, UR5 ;  /* 0x000000058d8e7c36 */ /* 0x000fe20008000000 */
[----:B------:R-:W-:Y:S01]  /*1a3e0*/  ULDC UR5, c[0x0][0x248] ;  /* 0x0000920000057ab9 */ /* 0x000fe20000000800 */
[--C-:B------:R-:W-:Y:S01]  /*1a3f0*/  PRMT R9, R9, 0x3340, R64.reuse ;  /* 0x0000334009097816 */ /* 0x100fe20000000040 */
[----:B------:R-:W-:Y:S01]  /*1a400*/  ULDC UR9, c[0x0][0x248] ;  /* 0x0000920000097ab9 */ /* 0x000fe20000000800 */
[----:B------:R-:W-:Y:S01]  /*1a410*/  VIADD R143, R142, UR5 ;  /* 0x000000058e8f7c36 */ /* 0x000fe20008000000 */
[----:B------:R-:W-:Y:S01]  /*1a420*/  ULDC UR5, c[0x0][0x248] ;  /* 0x0000920000057ab9 */ /* 0x000fe20000000800 */
[----:B0-----:R-:W-:-:S02]  /*1a430*/  SHF.R.U32.HI R10, RZ, 0x8, R64 ;  /* 0x00000008ff0a7819 */ /* 0x001fc40000011640 */
[----:B------:R-:W-:Y:S01]  /*1a440*/  VIADD R144, R143, UR6 ;  /* 0x000000068f907c36 */ /* 0x000fe20008000000 */
[----:B------:R0:W-:Y:S01]  /*1a450*/  STL [R1+0x1238], R9 ;  /* 0x0012380901007387 */ /* 0x0001e20000100800 */
[----:B------:R-:W-:Y:S01]  /*1a460*/  LOP3.LUT R20, R20, 0xffff, RZ, 0xc0, !PT ;  /* 0x0000ffff14147812 */ /* 0x000fe200078ec0ff */
[----:B------:R-:W-:Y:S01]  /*1a470*/  ULDC UR6, c[0x0][0x248] ;  /* 0x0000920000067ab9 */ /* 0x000fe20000000800 */
[----:B------:R-:W-:Y:S01]  /*1a480*/  LOP3.LUT R24, R24, 0xffff, RZ, 0xc0, !PT ;  /* 0x0000ffff18187812 */ /* 0x000fe200078ec0ff */
[----:B------:R-:W-:Y:S01]  /*1a490*/  VIADD R145, R144, UR5 ;  /* 0x0000000590917c36 */ /* 0x000fe20008000000 */
[----:B------:R-:W-:Y:S01]  /*1a4a0*/  LOP3.LUT R10, R10, 0xffff, RZ, 0xc0, !PT ;  /* 0x0000ffff0a0a7812 */ /* 0x000fe200078ec0ff */
[----:B------:R-:W-:Y:S01]  /*1a4b0*/  ULDC UR5, c[0x0][0x248] ;  /* 0x0000920000057ab9 */ /* 0x000fe20000000800 */
[----:B------:R-:W-:Y:S02]  /*1a4c0*/  PRMT R20, R20, 0x3340, R24 ;  /* 0x0000334014147816 */ /* 0x000fe40000000018 */
[----:B0-----:R-:W-:Y:S01]  /*1a4d0*/  LOP3.LUT R9, R28, 0xffff, RZ, 0xc0, !PT ;  /* 0x0000ffff1c097812 */ /* 0x001fe200078ec0ff */
[----:B------:R-:W-:-:S02]  /*1a4e0*/  VIADD R146, R145, UR7 ;  /* 0x0000000791927c36 */ /* 0x000fc40008000000 */
[----:B------:R-:W-:Y:S01]  /*1a4f0*/  STL [R1+0x1084], R20 ;  /* 0x0010841401007387 */ /* 0x000fe20000100800 */
[----:B------:R-:W-:Y:S01]  /*1a500*/  ULDC UR7, c[0x0][0x248] ;  /* 0x0000920000077ab9 */ /* 0x000fe20000000800 */
[----:B------:R-:W-:Y:S01]  /*1a510*/  PRMT R9, R9, 0x3340, R10 ;  /* 0x0000334009097816 */ /* 0x000fe2000000000a */
[----:B------:R-:W-:Y:S01]  /*1a520*/  VIADD R147, R146, UR8 ;  /* 0x0000000892937c36 */ /* 0x000fe20008000000 */
[----:B------:R-:W-:-:S03]  /*1a530*/  ULDC UR8, c[0x0][0x248] ;  /* 0x0000920000087ab9 */ /* 0x000fc60000000800 */
[----:B------:R4:W-:Y:S01]  /*1a540*/  STL [R1+0x1088], R9 ;  /* 0x0010880901007387 */ /* 0x0009e20000100800 */
[----:B------:R-:W-:Y:S01]  /*1a550*/  VIADD R148, R147, UR6 ;  /* 0x0000000693947c36 */ /* 0x000fe20008000000 */
[----:B------:R-:W-:Y:S01]  /*1a560*/  ULDC UR6, c[0x0][0x248] ;  /* 0x0000920000067ab9 */ /* 0x000fe20000000800 */
[----:B----4-:R-:W-:Y:S02]  /*1a570*/  LOP3.LUT R9, R51, 0xffff, RZ, 0xc0, !PT ;  /* 0x0000ffff33097812 */ /* 0x010fe400078ec0ff */
[----:B------:R-:W4:Y:S01]  /*1a580*/  LDL.LU R51, [R1+0x64c] ;  /* 0x00064c0001337983 */ /* 0x000f220000300800 */
        /* <DEDUP_REMOVED lines=130> */
[----:B------:R-:W-:-:S03]  /*1adb0*/  ULDC UR6, c[0x0][0x248] ;  /* 0x0000920000067ab9 */ /* 0x000fc60000000800 */
[----:B------:R-:W-:Y:S01]  /*1adc0*/  VIADD R167, R219, UR9 ;  /* 0x00000009dba77c36 */ /* 0x000fe20008000000 */
[----:B------:R-:W-:Y:S01]  /*1add0*/  SHF.R.U32.HI R20, RZ, 0x8, R9 ;  /* 0x00000008ff147819 */ /* 0x000fe20000011609 */
[----:B------:R-:W-:Y:S02]  /*1ade0*/  ULDC UR9, c[0x0][0x248] ;  /* 0x0000920000097ab9 */ /* 0x000fe40000000800 */
[----:B------:R-:W-:Y:S01]  /*1adf0*/  VIADD R186, R167, UR5 ;  /* 0x00000005a7ba7c36 */ /* 0x000fe20008000000 */
[----:B------:R-:W-:-:S03]  /*1ae00*/  ULDC UR5, c[0x0][0x248] ;  /* 0x0000920000057ab9 */ /* 0x000fc60000000800 */
[----:B------:R-:W-:Y:S01]  /*1ae10*/  VIADD R182, R186, UR5 ;  /* 0x00000005bab67c36 */ /* 0x000fe20008000000 */
[----:B------:R-:W-:-:S03]  /*1ae20*/  ULDC UR5, c[0x0][0x248] ;  /* 0x0000920000057ab9 */ /* 0x000fc60000000800 */
[----:B------:R-:W-:Y:S01]  /*1ae30*/  VIADD R178, R182, UR6 ;  /* 0x00000006b6b27c36 */ /* 0x000fe20008000000 */
[--C-:B------:R-:W-:Y:S01]  /*1ae40*/  SHF.R.U32.HI R48, RZ, 0x8, R159.reuse ;  /* 0x00000008ff307819 */ /* 0x100fe2000001169f */
[----:B------:R-:W-:Y:S02]  /*1ae50*/  ULDC UR6, c[0x0][0x248] ;  /* 0x0000920000067ab9 */ /* 0x000fe40000000800 */
[----:B------:R-:W-:Y:S01]  /*1ae60*/  VIADD R46, R178, UR5 ;  /* 0x00000005b22e7c36 */ /* 0x000fe20008000000 */
[----:B------:R-:W-:Y:S01]  /*1ae70*/  PRMT R9, R9, 0x3340, R159 ;  /* 0x0000334009097816 */ /* 0x000fe2000000009f */
[----:B------:R-:W-:Y:S02]  /*1ae80*/  ULDC UR5, c[0x0][0x248] ;  /* 0x0000920000057ab9 */ /* 0x000fe40000000800 */
[----:B------:R-:W-:Y:S01]  /*1ae90*/  VIADD R43, R46, UR7 ;  /* 0x000000072e2b7c36 */ /* 0x000fe20008000000 */
[----:B------:R-:W-:Y:S02]  /*1aea0*/  LOP3.LUT R161, R161, 0xffff, RZ, 0xc0, !PT ;  /* 0x0000ffffa1a17812 */ /* 0x000fe400078ec0ff */
[----:B------:R-:W-:Y:S01]  /*1aeb0*/  LOP3.LUT R20, R20, 0xffff, RZ, 0xc0, !PT ;  /* 0x0000ffff14147812 */ /* 0x000fe200078ec0ff */
[----:B------:R-:W-:Y:S01]  /*1aec0*/  VIADD R42, R43, UR8 ;  /* 0x000000082b2a7c36 */ /* 0x000fe20008000000 */
[----:B------:R-:W-:Y:S01]  /*1aed0*/  LOP3.LUT R48, R48, 0xffff, RZ, 0xc0, !PT ;  /* 0x0000ffff30307812 */ /* 0x000fe200078ec0ff */
[----:B------:R0:W-:Y:S01]  /*1aee0*/  STL [R1+0x1230], R9 ;  /* 0x0012300901007387 */ /* 0x0001e20000100800 */
[--C-:B------:R-:W-:Y:S01]  /*1aef0*/  PRMT R24, R10, 0x3340, R161.reuse ;  /* 0x000033400a187816 */ /* 0x100fe200000000a1 */
[----:B------:R-:W-:Y:S01]  /*1af00*/  VIADD R41, R42, UR6 ;  /* 0x000000062a297c36 */ /* 0x000fe20008000000 */
[----:B------:R-:W-:Y:S01]  /*1af10*/  PRMT R48, R20, 0x3340, R48 ;  /* 0x0000334014307816 */ /* 0x000fe20000000030 */
[----:B------:R-:W-:Y:S01]  /*1af20*/  ULDC UR6, c[0x0][0x248] ;  /* 0x0000920000067ab9 */ /* 0x000fe20000000800 */
[----:B------:R-:W-:Y:S01]  /*1af30*/  LOP3.LUT R155, R155, 0xffff, RZ, 0xc0, !PT ;  /* 0x0000ffff9b9b7812 */ /* 0x000fe200078ec0ff */
[----:B------:R-:W-:Y:S01]  /*1af40*/  VIADD R39, R41, UR9 ;  /* 0x0000000929277c36 */ /* 0x000fe20008000000 */
[----:B------:R-:W-:Y:S01]  /*1af50*/  LOP3.LUT R157, R157, 0xffff, RZ, 0xc0, !PT ;  /* 0x0000ffff9d9d7812 */ /* 0x000fe200078ec0ff */
[----:B------:R-:W-:Y:S01]  /*1af60*/  ULDC UR7, c[0x0][0x248] ;  /* 0x0000920000077ab9 */ /* 0x000fe20000000800 */
[----:B------:R-:W-:Y:S01]  /*1af70*/  ULDC UR8, c[0x0][0x248] ;  /* 0x0000920000087ab9 */ /* 0x000fe20000000800 */
[----:B0-----:R-:W-:Y:S01]  /*1af80*/  SHF.R.U32.HI R9, RZ, 0x8, R10 ;  /* 0x00000008ff097819 */ /* 0x001fe2000001160a */
[----:B------:R-:W-:Y:S01]  /*1af90*/  STL [R1+0x122c], R24 ;  /* 0x00122c1801007387 */ /* 0x000fe20000100800 */
[----:B------:R-:W-:Y:S01]  /*1afa0*/  SHF.R.U32.HI R10, RZ, 0x8, R161 ;  /* 0x00000008ff0a7819 */ /* 0x000fe200000116a1 */
[----:B------:R-:W-:Y:S01]  /*1afb0*/  VIADD R38, R39, UR5 ;  /* 0x0000000527267c36 */ /* 0x000fe20008000000 */
[----:B------:R-:W-:Y:S01]  /*1afc0*/  LOP3.LUT R9, R9, 0xffff, RZ, 0xc0, !PT ;  /* 0x0000ffff09097812 */ /* 0x000fe200078ec0ff */
[----:B------:R4:W-:Y:S01]  /*1afd0*/  STL [R1+0x107c], R48 ;  /* 0x00107c3001007387 */ /* 0x0009e20000100800 */
[----:B------:R-:W-:Y:S01]  /*1afe0*/  LOP3.LUT R10, R10, 0xffff, RZ, 0xc0, !PT ;  /* 0x0000ffff0a0a7812 */ /* 0x000fe200078ec0ff */
[----:B------:R-:W-:Y:S01]  /*1aff0*/  ULDC UR5, c[0x0][0x248] ;  /* 0x0000920000057ab9 */ /* 0x000fe20000000800 */
[----:B------:R-:W-:Y:S01]  /*1b000*/  SHF.R.U32.HI R50, RZ, 0x8, R155 ;  /* 0x00000008ff327819 */ /* 0x000fe2000001169b */
[----:B------:R-:W-:Y:S01]  /*1b010*/  VIADD R37, R38, UR5 ;  /* 0x0000000526257c36 */ /* 0x000fe20008000000 */
[----:B------:R-:W-:Y:S01]  /*1b020*/  PRMT R9, R9, 0x3340, R10 ;  /* 0x0000334009097816 */ /* 0x000fe2000000000a */
[----:B------:R-:W-:Y:S01]  /*1b030*/  ULDC UR5, c[0x0][0x248] ;  /* 0x0000920000057ab9 */ /* 0x000fe20000000800 */
[----:B------:R-:W-:Y:S01]  /*1b040*/  ULDC UR9, c[0x0][0x248] ;  /* 0x0000920000097ab9 */ /* 0x000fe20000000800 */
[----:B----4-:R-:W-:Y:S01]  /*1b050*/  LOP3.LUT R48, R51, 0xffff, RZ, 0xc0, !PT ;  /* 0x0000ffff33307812 */ /* 0x010fe200078ec0ff */
[----:B------:R-:W-:Y:S01]  /*1b060*/  VIADD R35, R37, UR6 ;  /* 0x0000000625237c36 */ /* 0x000fe20008000000 */
[----:B------:R-:W-:Y:S01]  /*1b070*/  STL [R1+0x1080], R9 ;  /* 0x0010800901007387 */ /* 0x000fe20000100800 */
[----:B------:R-:W-:Y:S01]  /*1b080*/  LOP3.LUT R50, R50, 0xffff, RZ, 0xc0, !PT ;  /* 0x0000ffff32327812 */ /* 0x000fe200078ec0ff */
[----:B------:R-:W-:Y:S01]  /*1b090*/  ULDC UR6, c[0x0][0x248] ;  /* 0x0000920000067ab9 */ /* 0x000fe20000000800 */
        /* <DEDUP_REMOVED lines=25> */
[----:B------:R-:W-:Y:S02]  /*1b230*/  SHF.R.U32.HI R49, RZ, 0x8, R48 ;  /* 0x00000008ff317819 */ /* 0x000fe40000011630 */
[----:B------:R-:W-:Y:S02]  /*1b240*/  PRMT R48, R48, 0x3340, R155 ;  /* 0x0000334030307816 */ /* 0x000fe4000000009b */
[----:B------:R-:W-:Y:S02]  /*1b250*/  SHF.R.U32.HI R51, RZ, 0x8, R10 ;  /* 0x00000008ff337819 */ /* 0x000fe4000001160a */
[----:B------:R-:W-:Y:S01]  /*1b260*/  PRMT R10, R10, 0x3340, R157 ;  /* 0x000033400a0a7816 */ /* 0x000fe2000000009d */
[----:B------:R0:W-:Y:S01]  /*1b270*/  STL [R1+0x121c], R48 ;  /* 0x00121c3001007387 */ /* 0x0001e20000100800 */
[----:B------:R-:W-:-:S03]  /*1b280*/  LOP3.LUT R49, R49, 0xffff, RZ, 0xc0, !PT ;  /* 0x0000ffff31317812 */ /* 0x000fc600078ec0ff */
[----:B------:R1:W-:Y:S01]  /*1b290*/  STL [R1+0x1218], R10 ;  /* 0x0012180a01007387 */ /* 0x0003e20000100800 */
[----:B0-----:R-:W-:Y:S02]  /*1b2a0*/  SHF.R.U32.HI R48, RZ, 0x8, R157 ;  /* 0x00000008ff307819 */ /* 0x001fe4000001169d */
[----:B-1----:R-:W-:Y:S02]  /*1b2b0*/  LOP3.LUT R10, R51, 0xffff, RZ, 0xc0, !PT ;  /* 0x0000ffff330a7812 */ /* 0x002fe400078ec0ff */
[----:B------:R-:W-:Y:S02]  /*1b2c0*/  LOP3.LUT R48, R48, 0xffff, RZ, 0xc0, !PT ;  /* 0x0000ffff30307812 */ /* 0x000fe400078ec0ff */
[----:B------:R-:W-:Y:S02]  /*1b2d0*/  PRMT R49, R49, 0x3340, R50 ;  /* 0x0000334031317816 */ /* 0x000fe40000000032 */
[----:B------:R-:W-:Y:S02]  /*1b2e0*/  PRMT R10, R10, 0x3340, R48 ;  /* 0x000033400a0a7816 */ /* 0x000fe40000000030 */
[----:B---3--:R-:W-:Y:S01]  /*1b2f0*/  LOP3.LUT R48, R5, 0xffff, RZ, 0xc0, !PT ;  /* 0x0000ffff05307812 */ /* 0x008fe200078ec0ff */
[----:B------:R-:W-:Y:S04]  /*1b300*/  STL [R1+0x1038], R49 ;  /* 0x0010383101007387 */ /* 0x000fe80000100800 */
[----:B------:R0:W-:Y:S04]  /*1b310*/  STL [R1+0x1040], R10 ;  /* 0x0010400a01007387 */ /* 0x0001e80000100800 */
        /* <DEDUP_REMOVED lines=67> */
[----:B0-----:R-:W-:Y:S01]  /*1b750*/  LOP3.LUT R10, R2, 0xffff, RZ, 0xc0, !PT ;  /* 0x0000ffff020a7812 */ /* 0x001fe200078ec0ff */
[----:B------:R-:W-:Y:S01]  /*1b760*/  ULDC UR9, c[0x0][0x248] ;  /* 0x0000920000097ab9 */ /* 0x000fe20000000800 */
[----:B------:R-:W-:Y:S01]  /*1b770*/  SHF.R.U32.HI R49, RZ, 0x8, R48 ;  /* 0x00000008ff317819 */ /* 0x000fe20000011630 */
[----:B------:R-:W-:Y:S01]  /*1b780*/  VIADD R116, R117, UR5 ;  /* 0x0000000575747c36 */ /* 0x000fe20008000000 */
[----:B------:R-:W-:Y:S01]  /*1b790*/  ULDC UR5, c[0x0][0x248] ;  /* 0x0000920000057ab9 */ /* 0x000fe20000000800 */
[----:B------:R-:W-:Y:S01]  /*1b7a0*/  LOP3.LUT R58, R58, 0xffff, RZ, 0xc0, !PT ;  /* 0x0000ffff3a3a7812 */ /* 0x000fe200078ec0ff */
[----:B------:R-:W3:Y:S01]  /*1b7b0*/  LDL.LU R2, [R1+0x1588] ;  /* 0x0015880001027983 */ /* 0x000ee20000300800 */
[----:B------:R-:W-:Y:S01]  /*1b7c0*/  VIADD R115, R116, UR5 ;  /* 0x0000000574737c36 */ /* 0x000fe20008000000 */
[----:B------:R-:W-:-:S03]  /*1b7d0*/  ULDC UR5, c[0x0][0x248] ;  /* 0x0000920000057ab9 */ /* 0x000fc60000000800 */
        /* <DEDUP_REMOVED lines=8> */
[----:B------:R-:W-:Y:S01]  /*1b860*/  PRMT R10, R10, 0x3340, R58 ;  /* 0x000033400a0a7816 */ /* 0x000fe2000000003a */
[----:B------:R-:W-:Y:S01]  /*1b870*/  ULDC UR5, c[0x0][0x248] ;  /* 0x0000920000057ab9 */ /* 0x000fe20000000800 */
[----:B------:R-:W-:Y:S01]  /*1b880*/  LOP3.LUT R49, R49, 0xffff, RZ, 0xc0, !PT ;  /* 0x0000ffff31317812 */ /* 0x000fe200078ec0ff */
[----:B------:R-:W-:Y:S01]  /*1b890*/  VIADD R111, R112, UR8 ;  /* 0x00000008706f7c36 */ /* 0x000fe20008000000 */
[----:B------:R-:W-:-:S02]  /*1b8a0*/  LOP3.LUT R50, R50, 0xffff, RZ, 0xc0, !PT ;  /* 0x0000ffff32327812 */ /* 0x000fc400078ec0ff */
[----:B0-----:R-:W-:Y:S01]  /*1b8b0*/  SHF.R.U32.HI R48, RZ, 0x8, R58 ;  /* 0x00000008ff307819 */ /* 0x001fe2000001163a */
[----:B------:R-:W-:Y:S01]  /*1b8c0*/  VIADD R110, R111, UR6 ;  /* 0x000000066f6e7c36 */ /* 0x000fe20008000000 */
[----:B------:R0:W-:Y:S01]  /*1b8d0*/  STL [R1+0x11fc], R10 ;  /* 0x0011fc0a01007387 */ /* 0x0001e20000100800 */
[----:B------:R-:W-:Y:S01]  /*1b8e0*/  F2FP.SATFINITE.E4M3.F32.PACK_AB_MERGE_C R27, R107, R106, RZ ;  /* 0x0000006a6b1b723e */ /* 0x000fe200048070ff */
[----:B------:R-:W-:Y:S01]  /*1b8f0*/  ULDC UR6, c[0x0][0x248] ;  /* 0x0000920000067ab9 */ /* 0x000fe20000000800 */
[----:B------:R-:W-:Y:S01]  /*1b900*/  VIADD R109, R110, UR9 ;  /* 0x000000096e6d7c36 */ /* 0x000fe20008000000 */
[----:B------:R-:W-:Y:S01]  /*1b910*/  LOP3.LUT R48, R48, 0xffff, RZ, 0xc0, !PT ;  /* 0x0000ffff30307812 */ /* 0x000fe200078ec0ff */
[----:B------:R-:W-:Y:S01]  /*1b920*/  ULDC UR7, c[0x0][0x248] ;  /* 0x0000920000077ab9 */ /* 0x000fe20000000800 */
[----:B------:R-:W-:Y:S01]  /*1b930*/  PRMT R49, R49, 0x3340, R50 ;  /* 0x0000334031317816 */ /* 0x000fe20000000032 */
[----:B------:R-:W-:Y:S01]  /*1b940*/  VIADD R108, R109, UR5 ;  /* 0x000000056d6c7c36 */ /* 0x000fe20008000000 */
[----:B------:R-:W-:Y:S01]  /*1b950*/  ULDC UR5, c[0x0][0x248] ;  /* 0x0000920000057ab9 */ /* 0x000fe20000000800 */
[----:B------:R-:W-:Y:S01]  /*1b960*/  LOP3.LUT R60, R60, 0xffff, RZ, 0xc0, !PT ;  /* 0x0000ffff3c3c7812 */ /* 0x000fe200078ec0ff */
[----:B------:R-:W-:Y:S01]  /*1b970*/  ULDC UR8, c[0x0][0x248] ;  /* 0x0000920000087ab9 */ /* 0x000fe20000000800 */
[----:B0-----:R-:W-:Y:S01]  /*1b980*/  LOP3.LUT R10, R51, 0xffff, RZ, 0xc0, !PT ;  /* 0x0000ffff330a7812 */ /* 0x001fe200078ec0ff */
[----:B------:R-:W-:Y:S01]  /*1b990*/  VIADD R107, R108, UR5 ;  /* 0x000000056c6b7c36 */ /* 0x000fe20008000000 */
[----:B------:R0:W-:Y:S01]  /*1b9a0*/  STL [R1+0x1030], R49 ;  /* 0x0010303101007387 */ /* 0x0001e20000100800 */
[----:B------:R-:W-:Y:S01]  /*1b9b0*/  ULDC UR5, c[0x0][0x248] ;  /* 0x0000920000057ab9 */ /* 0x000fe20000000800 */
[----:B------:R-:W-:Y:S01]  /*1b9c0*/  PRMT R10, R10, 0x3340, R48 ;  /* 0x000033400a0a7816 */ /* 0x000fe20000000030 */
[----:B------:R-:W-:Y:S01]  /*1b9d0*/  ULDC UR9, c[0x0][0x248] ;  /* 0x0000920000097ab9 */ /* 0x000fe20000000800 */
[----:B------:R-:W-:Y:S01]  /*1b9e0*/  LOP3.LUT R48, R3, 0xffff, RZ, 0xc0, !PT ;  /* 0x0000ffff03307812 */ /* 0x000fe200078ec0ff */
[----:B------:R-:W-:Y:S01]  /*1b9f0*/  VIADD R106, R107, UR6 ;  /* 0x000000066b6a7c36 */ /* 0x000fe20008000000 */
[----:B------:R-:W-:Y:S01]  /*1ba00*/  LOP3.LUT R62, R62, 0xffff, RZ, 0xc0, !PT ;  /* 0x0000ffff3e3e7812 */ /* 0x000fe200078ec0ff */
[----:B------:R1:W-:Y:S01]  /*1ba10*/  STL [R1+0x1034], R10 ;  /* 0x0010340a01007387 */ /* 0x0003e20000100800 */
[----:B------:R-:W-:-:S02]  /*1ba20*/  SHF.R.U32.HI R50, RZ, 0x8, R60 ;  /* 0x00000008ff327819 */ /* 0x000fc4000001163c */
[----:B0-----:R-:W-:Y:S01]  /*1ba30*/  SHF.R.U32.HI R49, RZ, 0x8, R48 ;  /* 0x00000008ff317819 */ /* 0x001fe20000011630 */
[----:B------:R-:W-:Y:S01]  /*1ba40*/  VIADD R105, R106, UR5 ;  /* 0x000000056a697c36 */ /* 0x000fe20008000000 */
[----:B------:R-:W-:Y:S01]  /*1ba50*/  PRMT R48, R48, 0x3340, R60 ;  /* 0x0000334030307816 */ /* 0x000fe2000000003c */
[----:B------:R-:W4:Y:S01]  /*1ba60*/  LDL.LU R3, [R1+0x1584] ;  /* 0x0015840001037983 */ /* 0x000f220000300800 */
[----:B------:R-:W-:Y:S01]  /*1ba70*/  ULDC UR6, c[0x0][0x248] ;  /* 0x0000920000067ab9 */ /* 0x000fe20000000800 */
[----:B-1----:R-:W-:Y:S01]  /*1ba80*/  LOP3.LUT R10, R6, 0xffff, RZ, 0xc0, !PT ;  /* 0x0000ffff060a7812 */ /* 0x002fe200078ec0ff */
[----:B------:R-:W-:Y:S01]  /*1ba90*/  VIADD R104, R105, UR7 ;  /* 0x0000000769687c36 */ /* 0x000fe20008000000 */
[----:B------:R-:W3:Y:S01]  /*1baa0*/  LDL.LU R6, [R1+0x1580] ;  /* 0x0015800001067983 */ /* 0x000ee20000300800 */
[----:B------:R-:W-:Y:S01]  /*1bab0*/  LOP3.LUT R49, R49, 0xffff, RZ, 0xc0, !PT ;  /* 0x0000ffff31317812 */ /* 0x000fe200078ec0ff */
[----:B------:R-:W-:Y:S01]  /*1bac0*/  ULDC UR5, c[0x0][0x248] ;  /* 0x0000920000057ab9 */ /* 0x000fe20000000800 */
[----:B------:R-:W-:Y:S01]  /*1bad0*/  SHF.R.U32.HI R51, RZ, 0x8, R10 ;  /* 0x00000008ff337819 */ /* 0x000fe2000001160a */
[----:B------:R0:W-:Y:S01]  /*1bae0*/  STL [R1+0x1200], R48 ;  /* 0x0012003001007387 */ /* 0x0001e20000100800 */
[--C-:B------:R-:W-:Y:S01]  /*1baf0*/  PRMT R10, R10, 0x3340, R62.reuse ;  /* 0x000033400a0a7816 */ /* 0x100fe2000000003e */
[----:B------:R-:W-:Y:S01]  /*1bb00*/  VIADD R103, R104, UR8 ;  /* 0x0000000868677c36 */ /* 0x000fe20008000000 */
[----:B------:R-:W-:Y:S01]  /*1bb10*/  LOP3.LUT R50, R50, 0xffff, RZ, 0xc0, !PT ;  /* 0x0000ffff32327812 */ /* 0x000fe200078ec0ff */
[----:B------:R-:W-:Y:S01]  /*1bb20*/  ULDC UR7, c[0x0][0x248] ;  /* 0x0000920000077ab9 */ /* 0x000fe20000000800 */
[----:B------:R-:W-:Y:S01]  /*1bb30*/  LOP3.LUT R66, R66, 0xffff, RZ, 0xc0, !PT ;  /* 0x0000ffff42427812 */ /* 0x000fe200078ec0ff */
[----:B------:R1:W-:Y:S01]  /*1bb40*/  STL [R1+0x11f4], R10 ;  /* 0x0011f40a01007387 */ /* 0x0003e20000100800 */
[----:B0-----:R-:W-:Y:S01]  /*1bb50*/  SHF.R.U32.HI R48, RZ, 0x8, R62 ;  /* 0x00000008ff307819 */ /* 0x001fe2000001163e */
[----:B------:R-:W-:Y:S01]  /*1bb60*/  VIADD R102, R103, UR6 ;  /* 0x0000000667667c36 */ /* 0x000fe20008000000 */
[----:B------:R-:W-:Y:S01]  /*1bb70*/  PRMT R49, R49, 0x3340, R50 ;  /* 0x0000334031317816 */ /* 0x000fe20000000032 */
[----:B------:R-:W-:Y:S01]  /*1bb80*/  ULDC UR6, c[0x0][0x248] ;  /* 0x0000920000067ab9 */ /* 0x000fe20000000800 */
[----:B------:R-:W-:Y:S01]  /*1bb90*/  LOP3.LUT R48, R48, 0xffff, RZ, 0xc0, !PT ;  /* 0x0000ffff30307812 */ /* 0x000fe200078ec0ff */
[----:B------:R-:W-:Y:S01]  /*1bba0*/  ULDC UR8, c[0x0][0x248] ;  /* 0x0000920000087ab9 */ /* 0x000fe20000000800 */
[----:B-1----:R-:W-:Y:S01]  /*1bbb0*/  LOP3.LUT R10, R51, 0xffff, RZ, 0xc0, !PT ;  /* 0x0000ffff330a7812 */ /* 0x002fe200078ec0ff */
[----:B------:R-:W-:Y:S01]  /*1bbc0*/  VIADD R101, R102, UR9 ;  /* 0x0000000966657c36 */ /* 0x000fe20008000000 */
[----:B------:R-:W-:Y:S01]  /*1bbd0*/  STL [R1+0x1054], R49 ;  /* 0x0010543101007387 */ /* 0x000fe20000100800 */
[----:B------:R-:W-:Y:S01]  /*1bbe0*/  F2FP.SATFINITE.E4M3.F32.PACK_AB_MERGE_C R25, R99, R98, RZ ;  /* 0x000000626319723e */ /* 0x000fe200048070ff */
[----:B------:R-:W-:Y:S01]  /*1bbf0*/  ULDC UR9, c[0x0][0x248] ;  /* 0x0000920000097ab9 */ /* 0x000fe20000000800 */
[----:B------:R-:W-:Y:S01]  /*1bc00*/  PRMT R10, R10, 0x3340, R48 ;  /* 0x000033400a0a7816 */ /* 0x000fe20000000030 */
[----:B------:R-:W-:Y:S01]  /*1bc10*/  VIADD R100, R101, UR5 ;  /* 0x0000000565647c36 */ /* 0x000fe20008000000 */
[----:B------:R-:W-:-:S03]  /*1bc20*/  ULDC UR5, c[0x0][0x248] ;  /* 0x0000920000057ab9 */ /* 0x000fc60000000800 */
[----:B------:R0:W-:Y:S01]  /*1bc30*/  STL [R1+0x1058], R10 ;  /* 0x0010580a01007387 */ /* 0x0001e20000100800 */
[----:B------:R-:W-:Y:S01]  /*1bc40*/  VIADD R99, R100, UR5 ;  /* 0x0000000564637c36 */ /* 0x000fe20008000000 */
[----:B------:R-:W-:Y:S01]  /*1bc50*/  LOP3.LUT R48, R7, 0xffff, RZ, 0xc0, !PT ;  /* 0x0000ffff07307812 */ /* 0x000fe200078ec0ff */
[----:B------:R-:W-:Y:S01]  /*1bc60*/  ULDC UR5, c[0x0][0x248] ;  /* 0x0000920000057ab9 */ /* 0x000fe20000000800 */
[----:B0-----:R-:W-:Y:S02]  /*1bc70*/  LOP3.LUT R10, R0, 0xffff, RZ, 0xc0, !PT ;  /* 0x0000ffff000a7812 */ /* 0x001fe400078ec0ff */
[----:B------:R-:W-:Y:S01]  /*1bc80*/  LOP3.LUT R74, R74, 0xffff, RZ, 0xc0, !PT ;  /* 0x0000ffff4a4a7812 */ /* 0x000fe200078ec0ff */
[----:B------:R-:W3:Y:S01]  /*1bc90*/  LDL.LU R0, [R1+0x157c] ;  /* 0x00157c0001007983 */ /* 0x000ee20000300800 */
[----:B------:R-:W-:Y:S02]  /*1bca0*/  SHF.R.U32.HI R49, RZ, 0x8, R10 ;  /* 0x00000008ff317819 */ /* 0x000fe4000001160a */
[--C-:B------:R-:W-:Y:S01]  /*1bcb0*/  PRMT R10, R10, 0x3340, R66.reuse ;  /* 0x000033400a0a7816 */ /* 0x100fe20000000042 */
[----:B------:R-:W3:Y:S01]  /*1bcc0*/  LDL.LU R7, [R1+0x1578] ;  /* 0x0015780001077983 */ /* 0x000ee20000300800 */
[----:B------:R-:W-:Y:S01]  /*1bcd0*/  VIADD R98, R99, UR6 ;  /* 0x0000000663627c36 */ /* 0x000fe20008000000 */
[----:B------:R-:W-:Y:S01]  /*1bce0*/  SHF.R.U32.HI R50, RZ, 0x8, R66 ;  /* 0x00000008ff327819 */ /* 0x000fe20000011642 */
[----:B------:R-:W-:Y:S01]  /*1bcf0*/  ULDC UR6, c[0x0][0x248] ;  /* 0x0000920000067ab9 */ /* 0x000fe20000000800 */
[----:B------:R0:W-:Y:S01]  /*1bd00*/  STL [R1+0x11f0], R10 ;  /* 0x0011f00a01007387 */ /* 0x0001e20000100800 */
[----:B------:R-:W-:Y:S01]  /*1bd10*/  PRMT R51, R48, 0x3340, R74 ;  /* 0x0000334030337816 */ /* 0x000fe2000000004a */
[----:B------:R-:W-:Y:S01]  /*1bd20*/  VIADD R97, R98, UR5 ;  /* 0x0000000562617c36 */ /* 0x000fe20008000000 */
[----:B------:R-:W-:Y:S01]  /*1bd30*/  LOP3.LUT R49, R49, 0xffff, RZ, 0xc0, !PT ;  /* 0x0000ffff31317812 */ /* 0x000fe200078ec0ff */
[----:B------:R-:W-:Y:S01]  /*1bd40*/  ULDC UR5, c[0x0][0x248] ;  /* 0x0000920000057ab9 */ /* 0x000fe20000000800 */
[----:B------:R-:W-:-:S02]  /*1bd50*/  LOP3.LUT R50, R50, 0xffff, RZ, 0xc0, !PT ;  /* 0x0000ffff32327812 */ /* 0x000fc400078ec0ff */
[----:B0-----:R-:W-:Y:S02]  /*1bd60*/  SHF.R.U32.HI R10, RZ, 0x8, R48 ;  /* 0x00000008ff0a7819 */ /* 0x001fe40000011630 */
[----:B------:R-:W-:Y:S01]  /*1bd70*/  SHF.R.U32.HI R48, RZ, 0x8, R74 ;  /* 0x00000008ff307819 */ /* 0x000fe2000001164a */
[----:B------:R-:W-:Y:S01]  /*1bd80*/  VIADD R96, R97, UR7 ;  /* 0x0000000761607c36 */ /* 0x000fe20008000000 */
[----:B------:R-:W-:Y:S01]  /*1bd90*/  LOP3.LUT R10, R10, 0xffff, RZ, 0xc0, !PT ;  /* 0x0000ffff0a0a7812 */ /* 0x000fe200078ec0ff */
[----:B------:R-:W-:Y:S01]  /*1bda0*/  STL [R1+0x1204], R51 ;  /* 0x0012043301007387 */ /* 0x000fe20000100800 */
[----:B------:R-:W-:Y:S02]  /*1bdb0*/  LOP3.LUT R48, R48, 0xffff, RZ, 0xc0, !PT ;  /* 0x0000ffff30307812 */ /* 0x000fe400078ec0ff */
[----:B------:R-:W-:Y:S01]  /*1bdc0*/  PRMT R49, R49, 0x3340, R50 ;  /* 0x0000334031317816 */ /* 0x000fe20000000032 */
[----:B------:R-:W-:Y:S01]  /*1bdd0*/  VIADD R95, R96, UR8 ;  /* 0x00000008605f7c36 */ /* 0x000fe20008000000 */
[----:B------:R-:W-:Y:S01]  /*1bde0*/  PRMT R10, R10, 0x3340, R48 ;  /* 0x000033400a0a7816 */ /* 0x000fe20000000030 */
[----:B------:R-:W-:Y:S01]  /*1bdf0*/  ULDC UR7, c[0x0][0x248] ;  /* 0x0000920000077ab9 */ /* 0x000fe20000000800 */
[----:B------:R-:W-:Y:S01]  /*1be00*/  LOP3.LUT R82, R82, 0xffff, RZ, 0xc0, !PT ;  /* 0x0000ffff52527812 */ /* 0x000fe200078ec0ff */
[----:B------:R-:W-:Y:S01]  /*1be10*/  STL [R1+0x104c], R49 ;  /* 0x00104c3101007387 */ /* 0x000fe20000100800 */
[----:B------:R-:W-:Y:S01]  /*1be20*/  VIADD R94, R95, UR6 ;  /* 0x000000065f5e7c36 */ /* 0x000fe20008000000 */
[----:B------:R-:W-:Y:S01]  /*1be30*/  LOP3.LUT R48, R18, 0xffff, RZ, 0xc0, !PT ;  /* 0x0000ffff12307812 */ /* 0x000fe200078ec0ff */
[----:B------:R-:W-:Y:S01]  /*1be40*/  ULDC UR6, c[0x0][0x248] ;  /* 0x0000920000067ab9 */ /* 0x000fe20000000800 */
[----:B------:R0:W-:Y:S01]  /*1be50*/  STL [R1+0x108c], R10 ;  /* 0x00108c0a01007387 */ /* 0x0001e20000100800 */
[----:B------:R-:W-:Y:S01]  /*1be60*/  VIADD R93, R94, UR9 ;  /* 0x000000095e5d7c36 */ /* 0x000fe20008000000 */
[----:B------:R-:W-:Y:S01]  /*1be70*/  LOP3.LUT R90, R90, 0xffff, RZ, 0xc0, !PT ;  /* 0x0000ffff5a5a7812 */ /* 0x000fe200078ec0ff */
[----:B------:R-:W-:Y:S01]  /*1be80*/  ULDC UR8, c[0x0][0x248] ;  /* 0x0000920000087ab9 */ /* 0x000fe20000000800 */
[----:B------:R-:W-:-:S02]  /*1be90*/  SHF.R.U32.HI R50, RZ, 0x8, R82 ;  /* 0x00000008ff327819 */ /* 0x000fc40000011652 */
[----:B0-----:R-:W-:Y:S01]  /*1bea0*/  LOP3.LUT R10, R17, 0xffff, RZ, 0xc0, !PT ;  /* 0x0000ffff110a7812 */ /* 0x001fe200078ec0ff */
[----:B------:R-:W-:Y:S01]  /*1beb0*/  VIADD R92, R93, UR5 ;  /* 0x000000055d5c7c36 */ /* 0x000fe20008000000 */
[----:B------:R-:W3:Y:S01]  /*1bec0*/  LDL.LU R17, [R1+0x1574] ;  /* 0x0015740001117983 */ /* 0x000ee20000300800 */
[----:B------:R-:W-:Y:S01]  /*1bed0*/  ULDC UR5, c[0x0][0x248] ;  /* 0x0000920000057ab9 */ /* 0x000fe20000000800 */
[----:B------:R-:W-:Y:S01]  /*1bee0*/  SHF.R.U32.HI R49, RZ, 0x8, R10 ;  /* 0x00000008ff317819 */ /* 0x000fe2000001160a */
[----:B------:R-:W-:Y:S01]  /*1bef0*/  ULDC UR9, c[0x0][0x248] ;  /* 0x0000920000097ab9 */ /* 0x000fe20000000800 */
[----:B------:R-:W-:Y:S01]  /*1bf00*/  PRMT R10, R10, 0x3340, R82 ;  /* 0x000033400a0a7816 */ /* 0x000fe20000000052 */
[----:B------:R-:W3:Y:S01]  /*1bf10*/  LDL.LU R18, [R1+0x1570] ;  /* 0x0015700001127983 */ /* 0x000ee20000300800 */
[----:B------:R-:W-:Y:S01]  /*1bf20*/  PRMT R51, R48, 0x3340, R90 ;  /* 0x0000334030337816 */ /* 0x000fe2000000005a */
[----:B------:R-:W-:Y:S01]  /*1bf30*/  VIADD R91, R92, UR5 ;  /* 0x000000055c5b7c36 */ /* 0x000fe20008000000 */
[----:B------:R-:W-:Y:S01]  /*1bf40*/  ULDC UR5, c[0x0][0x248] ;  /* 0x0000920000057ab9 */ /* 0x000fe20000000800 */
[----:B------:R0:W-:Y:S01]  /*1bf50*/  STL [R1+0x120c], R10 ;  /* 0x00120c0a01007387 */ /* 0x0001e20000100800 */
[----:B------:R-:W-:-:S02]  /*1bf60*/  LOP3.LUT R49, R49, 0xffff, RZ, 0xc0, !PT ;  /* 0x0000ffff31317812 */ /* 0x000fc400078ec0ff */
[----:B------:R-:W-:Y:S02]  /*1bf70*/  LOP3.LUT R50, R50, 0xffff, RZ, 0xc0, !PT ;  /* 0x0000ffff32327812 */ /* 0x000fe400078ec0ff */
[----:B0-----:R-:W-:Y:S02]  /*1bf80*/  SHF.R.U32.HI R10, RZ, 0x8, R48 ;  /* 0x00000008ff0a7819 */ /* 0x001fe40000011630 */
[----:B------:R-:W-:Y:S01]  /*1bf90*/  SHF.R.U32.HI R48, RZ, 0x8, R90 ;  /* 0x00000008ff307819 */ /* 0x000fe2000001165a */
[----:B------:R-:W-:Y:S01]  /*1bfa0*/  VIADD R90, R91, UR5 ;  /* 0x000000055b5a7c36 */ /* 0x000fe20008000000 */
[----:B------:R-:W-:Y:S01]  /*1bfb0*/  LOP3.LUT R10, R10, 0xffff, RZ, 0xc0, !PT ;  /* 0x0000ffff0a0a7812 */ /* 0x000fe200078ec0ff */
[----:B------:R0:W-:Y:S01]  /*1bfc0*/  STL [R1+0x1220], R51 ;  /* 0x0012203301007387 */ /* 0x0001e20000100800 */
[----:B------:R-:W-:Y:S01]  /*1bfd0*/  LOP3.LUT R48, R48, 0xffff, RZ, 0xc0, !PT ;  /* 0x0000ffff30307812 */ /* 0x000fe200078ec0ff */
[----:B------:R-:W-:Y:S01]  /*1bfe0*/  VIADD R89, R90, UR6 ;  /* 0x000000065a597c36 */ /* 0x000fe20008000000 */
[----:B------:R-:W-:Y:S01]  /*1bff0*/  PRMT R49, R49, 0x3340, R50 ;  /* 0x0000334031317816 */ /* 0x000fe20000000032 */
[----:B------:R-:W-:Y:S01]  /*1c000*/  ULDC UR5, c[0x0][0x248] ;  /* 0x0000920000057ab9 */ /* 0x000fe20000000800 */
[----:B------:R-:W-:Y:S01]  /*1c010*/  PRMT R10, R10, 0x3340, R48 ;  /* 0x000033400a0a7816 */ /* 0x000fe20000000030 */
[----:B------:R-:W-:Y:S01]  /*1c020*/  VIADD R88, R89, UR7 ;  /* 0x0000000759587c36 */ /* 0x000fe20008000000 */
[----:B------:R-:W-:Y:S01]  /*1c030*/  LOP3.LUT R48, R190, 0xffff, RZ, 0xc0, !PT ;  /* 0x0000ffffbe307812 */ /* 0x000fe200078ec0ff */
[----:B------:R-:W-:Y:S01]  /*1c040*/  STL [R1+0x10b4], R49 ;  /* 0x0010b43101007387 */ /* 0x000fe20000100800 */
[----:B------:R-:W-:Y:S01]  /*1c050*/  LOP3.LUT R25, R25, 0xffff, RZ, 0xc0, !PT ;  /* 0x0000ffff19197812 */ /* 0x000fe200078ec0ff */
[----:B0-----:R-:W0:Y:S01]  /*1c060*/  LDC R51, c[0x0][0x244] ;  /* 0x00009100ff337b82 */ /* 0x001e220000000800 */
[----:B------:R-:W-:Y:S01]  /*1c070*/  ULDC UR6, c[0x0][0x248] ;  /* 0x0000920000067ab9 */ /* 0x000fe20000000800 */
[----:B------:R1:W-:Y:S01]  /*1c080*/  STL [R1+0x10e8], R10 ;  /* 0x0010e80a01007387 */ /* 0x0003e20000100800 */
[----:B------:R-:W-:Y:S01]  /*1c090*/  VIADD R87, R88, UR5 ;  /* 0x0000000558577c36 */ /* 0x000fe20008000000 */
[----:B------:R-:W-:Y:S01]  /*1c0a0*/  LOP3.LUT R50, R27, 0xffff, RZ, 0xc0, !PT ;  /* 0x0000ffff1b327812 */ /* 0x000fe200078ec0ff */
[----:B------:R-:W-:-:S02]  /*1c0b0*/  ULDC UR5, c[0x0][0x248] ;  /* 0x0000920000057ab9 */ /* 0x000fc40000000800 */
[----:B------:R-:W-:Y:S01]  /*1c0c0*/  VIADD R86, R87, UR8 ;  /* 0x0000000857567c36 */ /* 0x000fe20008000000 */
[----:B-1----:R-:W-:Y:S02]  /*1c0d0*/  LOP3.LUT R10, R19, 0xffff, RZ, 0xc0, !PT ;  /* 0x0000ffff130a7812 */ /* 0x002fe400078ec0ff */
[--C-:B------:R-:W-:Y:S02]  /*1c0e0*/  PRMT R19, R48, 0x3340, R25.reuse ;  /* 0x0000334030137816 */ /* 0x100fe40000000019 */
[----:B------:R-:W-:Y:S02]  /*1c0f0*/  SHF.R.U32.HI R49, RZ, 0x8, R48 ;  /* 0x00000008ff317819 */ /* 0x000fe40000011630 */
[----:B------:R-:W-:Y:S01]  /*1c100*/  SHF.R.U32.HI R25, RZ, 0x8, R25 ;  /* 0x00000008ff197819 */ /* 0x000fe20000011619 */
[----:B------:R1:W-:Y:S01]  /*1c110*/  STL [R1+0x1224], R19 ;  /* 0x0012241301007387 */ /* 0x0003e20000100800 */
[----:B------:R-:W-:Y:S02]  /*1c120*/  SHF.R.U32.HI R27, RZ, 0x8, R10 ;  /* 0x00000008ff1b7819 */ /* 0x000fe4000001160a */
[----:B------:R-:W-:Y:S01]  /*1c130*/  SHF.R.U32.HI R48, RZ, 0x8, R50 ;  /* 0x00000008ff307819 */ /* 0x000fe20000011632 */
[----:B------:R-:W-:Y:S01]  /*1c140*/  VIADD R85, R86, UR9 ;  /* 0x0000000956557c36 */ /* 0x000fe20008000000 */
[----:B------:R-:W-:Y:S01]  /*1c150*/  LOP3.LUT R25, R25, 0xffff, RZ, 0xc0, !PT ;  /* 0x0000ffff19197812 */ /* 0x000fe200078ec0ff */
[----:B------:R-:W-:Y:S01]  /*1c160*/  ULDC.64 UR8, c[0x0][0x220] ;  /* 0x0000880000087ab9 */ /* 0x000fe20000000a00 */
[----:B------:R-:W-:-:S02]  /*1c170*/  LOP3.LUT R27, R27, 0xffff, RZ, 0xc0, !PT ;  /* 0x0000ffff1b1b7812 */ /* 0x000fc400078ec0ff */
[----:B-1----:R-:W-:Y:S02]  /*1c180*/  PRMT R19, R10, 0x3340, R50 ;  /* 0x000033400a137816 */ /* 0x002fe40000000032 */
[----:B------:R-:W-:Y:S02]  /*1c190*/  LOP3.LUT R10, R49, 0xffff, RZ, 0xc0, !PT ;  /* 0x0000ffff310a7812 */ /* 0x000fe400078ec0ff */
[----:B------:R-:W-:Y:S01]  /*1c1a0*/  LOP3.LUT R48, R48, 0xffff, RZ, 0xc0, !PT ;  /* 0x0000ffff30307812 */ /* 0x000fe200078ec0ff */
[----:B------:R1:W-:Y:S01]  /*1c1b0*/  STL [R1+0x1228], R19 ;  /* 0x0012281301007387 */ /* 0x0003e20000100800 */
[----:B------:R-:W-:Y:S01]  /*1c1c0*/  VIADD R84, R85, UR6 ;  /* 0x0000000655547c36 */ /* 0x000fe20008000000 */
[----:B------:R-:W-:-:S03]  /*1c1d0*/  ULDC UR6, c[0x0][0x248] ;  /* 0x0000920000067ab9 */ /* 0x000fc60000000800 */
[----:B------:R-:W-:Y:S01]  /*1c1e0*/  VIADD R83, R84, UR5 ;  /* 0x0000000554537c36 */ /* 0x000fe20008000000 */
[----:B------:R-:W-:Y:S01]  /*1c1f0*/  ULDC UR5, c[0x0][0x244] ;  /* 0x0000910000057ab9 */ /* 0x000fe20000000800 */
[----:B-1----:R-:W-:Y:S02]  /*1c200*/  PRMT R19, R10, 0x3340, R25 ;  /* 0x000033400a137816 */ /* 0x002fe40000000019 */
[----:B------:R-:W-:-:S03]  /*1c210*/  PRMT R10, R27, 0x3340, R48 ;  /* 0x000033401b0a7816 */ /* 0x000fc60000000030 */
[----:B------:R-:W-:Y:S01]  /*1c220*/  STL [R1+0x10ec], R19 ;  /* 0x0010ec1301007387 */ /* 0x000fe20000100800 */
[----:B------:R-:W-:Y:S01]  /*1c230*/  VIADD R82, R83, UR6 ;  /* 0x0000000653527c36 */ /* 0x000fe20008000000 */
[----:B------:R-:W-:Y:S02]  /*1c240*/  ULDC.64 UR6, c[0x0][0x220] ;  /* 0x0000880000067ab9 */ /* 0x000fe40000000a00 */
[----:B------:R2:W-:Y:S02]  /*1c250*/  STL [R1+0x1100], R10 ;  /* 0x0011000a01007387 */ /* 0x0005e40000100800 */
[----:B--2---:R-:W-:Y:S01]  /*1c260*/  IMAD R10, R5, UR5, RZ ;  /* 0x00000005050a7c24 */ /* 0x004fe2000f8e02ff */
[----:B------:R-:W-:Y:S01]  /*1c270*/  SHF.R.S32.HI R155, RZ, 0x1f, R45 ;  /* 0x0000001fff9b7819 */ /* 0x000fe2000001142d */
[----:B------:R-:W-:Y:S02]  /*1c280*/  ULDC UR5, c[0x0][0x248] ;  /* 0x0000920000057ab9 */ /* 0x000fe40000000800 */
[----:B0-----:R-:W-:Y:S01]  /*1c290*/  IMAD R48, R51, 0x80, R10 ;  /* 0x0000008033307824 */ /* 0x001fe200078e020a */
[----:B------:R-:W-:-:S02]  /*1c2a0*/  IADD3 R52, P3, R10, UR6, RZ ;  /* 0x000000060a347c10 */ /* 0x000fc4000ff7e0ff */
[----:B------:R-:W-:Y:S02]  /*1c2b0*/  SHF.R.S32.HI R25, RZ, 0x1f, R47 ;  /* 0x0000001fff197819 */ /* 0x000fe4000001142f */
[----:B------:R-:W-:Y:S02]  /*1c2c0*/  SHF.R.S32.HI R153, RZ, 0x1f, R131 ;  /* 0x0000001fff997819 */ /* 0x000fe40000011483 */
[----:B------:R-:W-:Y:S01]  /*1c2d0*/  SHF.R.S32.HI R27, RZ, 0x1f, R132 ;  /* 0x0000001fff1b7819 */ /* 0x000fe20000011484 */
[----:B------:R-:W-:Y:S01]  /*1c2e0*/  VIADD R81, R82, UR5 ;  /* 0x0000000552517c36 */ /* 0x000fe20008000000 */
[----:B------:R-:W-:Y:S01]  /*1c2f0*/  LEA.HI.X.SX32 R10, R10, UR7, 0x1, P3 ;  /* 0x000000070a0a7c11 */ /* 0x000fe200098f0eff */
[----:B------:R-:W-:Y:S01]  /*1c300*/  ULDC UR5, c[0x0][0x248] ;  /* 0x0000920000057ab9 */ /* 0x000fe20000000800 */
[----:B------:R-:W-:Y:S01]  /*1c310*/  IADD3 R51, P4, R48, UR8, RZ ;  /* 0x0000000830337c10 */ /* 0x000fe2000ff9e0ff */
[----:B------:R-:W-:Y:S01]  /*1c320*/  ULDC UR6, c[0x0][0x248] ;  /* 0x0000920000067ab9 */ /* 0x000fe20000000800 */
[----:B------:R-:W-:-:S02]  /*1c330*/  IADD3 R240, P3, R45, R52, RZ ;  /* 0x000000342df07210 */ /* 0x000fc40007f7e0ff */
[-C--:B------:R-:W-:Y:S01]  /*1c340*/  IADD3 R248, P6, R131, R52.reuse, RZ ;  /* 0x0000003483f87210 */ /* 0x080fe20007fde0ff */
[----:B------:R-:W-:Y:S01]  /*1c350*/  VIADD R80, R81, UR10 ;  /* 0x0000000a51507c36 */ /* 0x000fe20008000000 */
[----:B------:R-:W-:Y:S01]  /*1c360*/  LEA.HI.X.SX32 R48, R48, UR9, 0x1, P4 ;  /* 0x0000000930307c11 */ /* 0x000fe2000a0f0eff */
[--C-:B------:R-:W-:Y:S01]  /*1c370*/  IMAD.X R241, R155, 0x1, R10.reuse, P3 ;  /* 0x000000019bf17824 */ /* 0x100fe200018e060a */
[----:B------:R-:W-:Y:S01]  /*1c380*/  IADD3 R236, P4, R47, R52, RZ ;  /* 0x000000342fec7210 */ /* 0x000fe20007f9e0ff */
[----:B------:R-:W-:Y:S01]  /*1c390*/  ULDC UR7, c[0x0][0x248] ;  /* 0x0000920000077ab9 */ /* 0x000fe20000000800 */
[-C--:B------:R-:W-:Y:S01]  /*1c3a0*/  IADD3 R244, P5, R45, R51.reuse, RZ ;  /* 0x000000332df47210 */ /* 0x080fe20007fbe0ff */
[--C-:B------:R-:W-:Y:S01]  /*1c3b0*/  IMAD.X R249, R153, 0x1, R10.reuse, P6 ;  /* 0x0000000199f97824 */ /* 0x100fe200030e060a */
[----:B------:R0:W-:Y:S01]  /*1c3c0*/  STL.64 [R1+0xe60], R240 ;  /* 0x000e60f001007387 */ /* 0x0001e20000100a00 */
[----:B------:R-:W-:Y:S01]  /*1c3d0*/  IMAD.X R237, R25, 0x1, R10, P4 ;  /* 0x0000000119ed7824 */ /* 0x000fe200020e060a */
[----:B------:R-:W-:Y:S01]  /*1c3e0*/  ULDC UR8, c[0x0][0x248] ;  /* 0x0000920000087ab9 */ /* 0x000fe20000000800 */
[----:B------:R-:W-:Y:S01]  /*1c3f0*/  IMAD.X R245, R155, 0x1, R48, P5 ;  /* 0x000000019bf57824 */ /* 0x000fe200028e0630 */
[----:B------:R-:W-:Y:S01]  /*1c400*/  ULDC UR9, c[0x0][0x248] ;  /* 0x0000920000097ab9 */ /* 0x000fe20000000800 */
[----:B------:R-:W-:Y:S01]  /*1c410*/  ULDC UR10, c[0x0][0x248] ;  /* 0x00009200000a7ab9 */ /* 0x000fe20000000800 */
[----:B------:R1:W-:Y:S01]  /*1c420*/  STL.64 [R1+0xe58], R236 ;  /* 0x000e58ec01007387 */ /* 0x0003e20000100a00 */
[----:B0-----:R-:W-:-:S03]  /*1c430*/  IADD3 R240, P3, R47, R51, RZ ;  /* 0x000000332ff07210 */ /* 0x001fc60007f7e0ff */
[----:B------:R0:W-:Y:S02]  /*1c440*/  STL.64 [R1+0xe48], R244 ;  /* 0x000e48f401007387 */ /* 0x0001e40000100a00 */
[--C-:B------:R-:W-:Y:S01]  /*1c450*/  IMAD.X R241, R25, 0x1, R48.reuse, P3 ;  /* 0x0000000119f17824 */ /* 0x100fe200018e0630 */
[----:B-1----:R-:W-:Y:S01]  /*1c460*/  IADD3 R236, P4, R131, R51, RZ ;  /* 0x0000003383ec7210 */ /* 0x002fe20007f9e0ff */
[----:B------:R-:W-:Y:S04]  /*1c470*/  STL.64 [R1+0xe50], R248 ;  /* 0x000e50f801007387 */ /* 0x000fe80000100a00 */
[----:B------:R-:W-:Y:S01]  /*1c480*/  IMAD.X R237, R153, 0x1, R48, P4 ;  /* 0x0000000199ed7824 */ /* 0x000fe200020e0630 */
[----:B------:R1:W-:Y:S01]  /*1c490*/  STL.64 [R1+0xe40], R240 ;  /* 0x000e40f001007387 */ /* 0x0003e20000100a00 */
[----:B0-----:R-:W-:-:S02]  /*1c4a0*/  IADD3 R244, P5, R132, R52, RZ ;  /* 0x0000003484f47210 */ /* 0x001fc40007fbe0ff */
[----:B------:R-:W-:Y:S01]  /*1c4b0*/  SHF.R.S32.HI R25, RZ, 0x1f, R133 ;  /* 0x0000001fff197819 */ /* 0x000fe20000011485 */
[----:B------:R0:W-:Y:S01]  /*1c4c0*/  STL.64 [R1+0xe38], R236 ;  /* 0x000e38ec01007387 */ /* 0x0001e20000100a00 */
[----:B-1----:R-:W-:Y:S01]  /*1c4d0*/  IADD3 R240, P3, R132, R51, RZ ;  /* 0x0000003384f07210 */ /* 0x002fe20007f7e0ff */
[----:B------:R-:W-:Y:S01]  /*1c4e0*/  IMAD.X R245, R27, 0x1, R10, P5 ;  /* 0x000000011bf57824 */ /* 0x000fe200028e060a */
[----:B0-----:R-:W-:-:S03]  /*1c4f0*/  IADD3 R236, P4, R133, R52, RZ ;  /* 0x0000003485ec7210 */ /* 0x001fc60007f9e0ff */
[----:B------:R-:W-:Y:S01]  /*1c500*/  IMAD.X R241, R27, 0x1, R48, P3 ;  /* 0x000000011bf17824 */ /* 0x000fe200018e0630 */
[----:B------:R-:W-:Y:S01]  /*1c510*/  IADD3 R132, P3, R133, R51, RZ ;  /* 0x0000003385847210 */ /* 0x000fe20007f7e0ff */
[----:B------:R-:W-:-:S04]  /*1c520*/  IMAD.X R237, R25, 0x1, R10, P4 ;  /* 0x0000000119ed7824 */ /* 0x000fc800020e060a */
[----:B------:R-:W-:Y:S01]  /*1c530*/  IMAD.X R133, R25, 0x1, R48, P3 ;  /* 0x0000000119857824 */ /* 0x000fe200018e0630 */
[----:B------:R-:W-:Y:S01]  /*1c540*/  STL.64 [R1+0xe30], R244 ;  /* 0x000e30f401007387 */ /* 0x000fe20000100a00 */
[----:B------:R-:W-:-:S03]  /*1c550*/  SHF.R.S32.HI R27, RZ, 0x1f, R134 ;  /* 0x0000001fff1b7819 */ /* 0x000fc60000011486 */
[----:B------:R-:W-:Y:S04]  /*1c560*/  STL.64 [R1+0xe28], R240 ;  /* 0x000e28f001007387 */ /* 0x000fe80000100a00 */
[----:B------:R-:W-:Y:S04]  /*1c570*/  STL.64 [R1+0xe20], R236 ;  /* 0x000e20ec01007387 */ /* 0x000fe80000100a00 */
[----:B------:R0:W-:Y:S01]  /*1c580*/  STL.64 [R1+0xe18], R132 ;  /* 0x000e188401007387 */ /* 0x0001e20000100a00 */
[----:B------:R-:W-:Y:S02]  /*1c590*/  SHF.R.S32.HI R25, RZ, 0x1f, R135 ;  /* 0x0000001fff197819 */ /* 0x000fe40000011487 */
[----:B0-----:R-:W-:-:S05]  /*1c5a0*/  IADD3 R132, P3, R134, R51, RZ ;  /* 0x0000003386847210 */ /* 0x001fca0007f7e0ff */
[----:B------:R-:W-:Y:S01]  /*1c5b0*/  IMAD.X R133, R27, 0x1, R48, P3 ;  /* 0x000000011b857824 */ /* 0x000fe200018e0630 */
[-C--:B------:R-:W-:Y:S02]  /*1c5c0*/  IADD3 R240, P4, R134, R52.reuse, RZ ;  /* 0x0000003486f07210 */ /* 0x080fe40007f9e0ff */
[----:B------:R-:W-:Y:S02]  /*1c5d0*/  IADD3 R236, P5, R135, R52, RZ ;  /* 0x0000003487ec7210 */ /* 0x000fe40007fbe0ff */
[----:B------:R0:W-:Y:S01]  /*1c5e0*/  STL.64 [R1+0xe08], R132 ;  /* 0x000e088401007387 */ /* 0x0001e20000100a00 */
[--C-:B------:R-:W-:Y:S02]  /*1c5f0*/  IMAD.X R241, R27, 0x1, R10.reuse, P4 ;  /* 0x000000011bf17824 */ /* 0x100fe400020e060a */
[----:B------:R-:W-:Y:S01]  /*1c600*/  IMAD.X R237, R25, 0x1, R10, P5 ;  /* 0x0000000119ed7824 */ /* 0x000fe200028e060a */
[----:B0-----:R-:W-:Y:S02]  /*1c610*/  IADD3 R132, P3, R135, R51, RZ ;  /* 0x0000003387847210 */ /* 0x001fe40007f7e0ff */
[----:B------:R-:W-:Y:S03]  /*1c620*/  STL.64 [R1+0xe10], R240 ;  /* 0x000e10f001007387 */ /* 0x000fe60000100a00 */
[----:B------:R-:W-:Y:S01]  /*1c630*/  IMAD.X R133, R25, 0x1, R48, P3 ;  /* 0x0000000119857824 */ /* 0x000fe200018e0630 */
[----:B------:R-:W-:Y:S01]  /*1c640*/  STL.64 [R1+0xe00], R236 ;  /* 0x000e00ec01007387 */ /* 0x000fe20000100a00 */
[----:B------:R-:W-:-:S03]  /*1c650*/  SHF.R.S32.HI R27, RZ, 0x1f, R136 ;  /* 0x0000001fff1b7819 */ /* 0x000fc60000011488 */
        /* <DEDUP_REMOVED lines=15> */
[C---:B------:R-:W-:Y:S02]  /*1c750*/  IADD3 R136, P4, R138.reuse, R52, RZ ;  /* 0x000000348a887210 */ /* 0x040fe40007f9e0ff */
[----:B0-----:R-:W-:-:S05]  /*1c760*/  IADD3 R132, P3, R138, R51, RZ ;  /* 0x000000338a847210 */ /* 0x001fca0007f7e0ff */
[----:B------:R-:W-:Y:S01]  /*1c770*/  IMAD.X R133, R27, 0x1, R48, P3 ;  /* 0x000000011b857824 */ /* 0x000fe200018e0630 */
[----:B------:R-:W-:Y:S02]  /*1c780*/  SHF.R.S32.HI R25, RZ, 0x1f, R139 ;  /* 0x0000001fff197819 */ /* 0x000fe4000001148b */
[----:B------:R-:W-:Y:S02]  /*1c790*/  IADD3 R134, P5, R139, R52, RZ ;  /* 0x000000348b867210 */ /* 0x000fe40007fbe0ff */
[----:B------:R0:W-:Y:S01]  /*1c7a0*/  STL.64 [R1+0xdc8], R132 ;  /* 0x000dc88401007387 */ /* 0x0001e20000100a00 */
[--C-:B------:R-:W-:Y:S02]  /*1c7b0*/  IMAD.X R137, R27, 0x1, R10.reuse, P4 ;  /* 0x000000011b897824 */ /* 0x100fe400020e060a */
[----:B------:R-:W-:Y:S01]  /*1c7c0*/  IMAD.X R135, R25, 0x1, R10, P5 ;  /* 0x0000000119877824 */ /* 0x000fe200028e060a */
[----:B0-----:R-:W-:Y:S02]  /*1c7d0*/  IADD3 R132, P3, R139, R51, RZ ;  /* 0x000000338b847210 */ /* 0x001fe40007f7e0ff */
[----:B------:R0:W-:Y:S03]  /*1c7e0*/  STL.64 [R1+0xdd0], R136 ;  /* 0x000dd08801007387 */ /* 0x0001e60000100a00 */
[----:B------:R-:W-:Y:S01]  /*1c7f0*/  IMAD.X R133, R25, 0x1, R48, P3 ;  /* 0x0000000119857824 */ /* 0x000fe200018e0630 */
[----:B------:R-:W-:Y:S01]  /*1c800*/  STL.64 [R1+0xdc0], R134 ;  /* 0x000dc08601007387 */ /* 0x000fe20000100a00 */
[----:B------:R-:W-:-:S03]  /*1c810*/  SHF.R.S32.HI R27, RZ, 0x1f, R140 ;  /* 0x0000001fff1b7819 */ /* 0x000fc6000001148c */
[----:B------:R1:W-:Y:S01]  /*1c820*/  STL.64 [R1+0xdb8], R132 ;  /* 0x000db88401007387 */ /* 0x0003e20000100a00 */
[----:B------:R-:W-:Y:S02]  /*1c830*/  SHF.R.S32.HI R25, RZ, 0x1f, R141 ;  /* 0x0000001fff197819 */ /* 0x000fe4000001148d */
[C---:B0-----:R-:W-:Y:S02]  /*1c840*/  IADD3 R136, P4, R140.reuse, R52, RZ ;  /* 0x000000348c887210 */ /* 0x041fe40007f9e0ff */
[----:B-1----:R-:W-:-:S05]  /*1c850*/  IADD3 R132, P3, R140, R51, RZ ;  /* 0x000000338c847210 */ /* 0x002fca0007f7e0ff */
[----:B------:R-:W-:Y:S01]  /*1c860*/  IMAD.X R133, R27, 0x1, R48, P3 ;  /* 0x000000011b857824 */ /* 0x000fe200018e0630 */
[----:B------:R-:W-:-:S04]  /*1c870*/  IADD3 R134, P5, R141, R52, RZ ;  /* 0x000000348d867210 */ /* 0x000fc80007fbe0ff */
        /* <DEDUP_REMOVED lines=86> */
[C---:B------:R-:W-:Y:S01]  /*1cde0*/  IMAD.X R135, R25.reuse, 0x1, R10, P5 ;  /* 0x0000000119877824 */ /* 0x040fe200028e060a */
        /* <DEDUP_REMOVED lines=385> */
[CC--:B0-----:R-:W-:Y:S02]  /*1e600*/  IADD3 R136, P4, R227.reuse, R52.reuse, RZ ;  /* 0x00000034e3887210 */ /* 0x0c1fe40007f9e0ff */
[----:B-1----:R-:W-:Y:S02]  /*1e610*/  IADD3 R132, P3, R227, R51, RZ ;  /* 0x00000033e3847210 */ /* 0x002fe40007f7e0ff */
[----:B------:R-:W-:-:S03]  /*1e620*/  IADD3 R134, P5, R229, R52, RZ ;  /* 0x00000034e5867210 */ /* 0x000fc60007fbe0ff */
[C---:B------:R-:W-:Y:S02]  /*1e630*/  IMAD.X R133, R27.reuse, 0x1, R48, P3 ;  /* 0x000000011b857824 */ /* 0x040fe400018e0630 */
[--C-:B------:R-:W-:Y:S02]  /*1e640*/  IMAD.X R137, R27, 0x1, R10.reuse, P4 ;  /* 0x000000011b897824 */ /* 0x100fe400020e060a */
[----:B------:R-:W-:Y:S01]  /*1e650*/  IMAD.X R135, R25, 0x1, R10, P5 ;  /* 0x0000000119877824 */ /* 0x000fe200028e060a */
[----:B------:R0:W-:Y:S01]  /*1e660*/  STL.64 [R1+0x968], R132 ;  /* 0x0009688401007387 */ /* 0x0001e20000100a00 */
[----:B------:R-:W-:-:S03]  /*1e670*/  SHF.R.S32.HI R27, RZ, 0x1f, R232 ;  /* 0x0000001fff1b7819 */ /* 0x000fc600000114e8 */
[----:B------:R1:W-:Y:S01]  /*1e680*/  STL.64 [R1+0x970], R136 ;  /* 0x0009708801007387 */ /* 0x0003e20000100a00 */
[----:B0-----:R-:W-:-:S03]  /*1e690*/  IADD3 R132, P3, R229, R51, RZ ;  /* 0x00000033e5847210 */ /* 0x001fc60007f7e0ff */
[----:B------:R0:W-:Y:S02]  /*1e6a0*/  STL.64 [R1+0x960], R134 ;  /* 0x0009608601007387 */ /* 0x0001e40000100a00 */
[----:B------:R-:W-:Y:S01]  /*1e6b0*/  IMAD.X R133, R25, 0x1, R48, P3 ;  /* 0x0000000119857824 */ /* 0x000fe200018e0630 */
[C---:B-1----:R-:W-:Y:S02]  /*1e6c0*/  IADD3 R136, P4, R232.reuse, R52, RZ ;  /* 0x00000034e8887210 */ /* 0x042fe40007f9e0ff */
[----:B0-----:R-:W-:Y:S02]  /*1e6d0*/  IADD3 R134, P3, R232, R51, RZ ;  /* 0x00000033e8867210 */ /* 0x001fe40007f7e0ff */
[----:B------:R-:W-:-:S03]  /*1e6e0*/  SHF.R.S32.HI R25, RZ, 0x1f, R231 ;  /* 0x0000001fff197819 */ /* 0x000fc600000114e7 */
[----:B------:R-:W-:Y:S01]  /*1e6f0*/  IMAD.X R135, R27, 0x1, R48, P3 ;  /* 0x000000011b877824 */ /* 0x000fe200018e0630 */
[-C--:B------:R-:W-:Y:S01]  /*1e700*/  IADD3 R200, P3, R231, R51.reuse, RZ ;  /* 0x00000033e7c87210 */ /* 0x080fe20007f7e0ff */
[----:B------:R0:W-:Y:S01]  /*1e710*/  STL.64 [R1+0x958], R132 ;  /* 0x0009588401007387 */ /* 0x0001e20000100a00 */
[----:B------:R-:W-:Y:S01]  /*1e720*/  IMAD.X R137, R27, 0x1, R10, P4 ;  /* 0x000000011b897824 */ /* 0x000fe200020e060a */
[----:B------:R-:W-:Y:S02]  /*1e730*/  SHF.R.S32.HI R27, RZ, 0x1f, R219 ;  /* 0x0000001fff1b7819 */ /* 0x000fe400000114db */
[--C-:B------:R-:W-:Y:S01]  /*1e740*/  IMAD.X R201, R25, 0x1, R48.reuse, P3 ;  /* 0x0000000119c97824 */ /* 0x100fe200018e0630 */
[CC--:B------:R-:W-:Y:S02]  /*1e750*/  IADD3 R196, P3, R219.reuse, R51.reuse, RZ ;  /* 0x00000033dbc47210 */ /* 0x0c0fe40007f7e0ff */
[-C--:B------:R-:W-:Y:S02]  /*1e760*/  IADD3 R198, P4, R219, R52.reuse, RZ ;  /* 0x00000034dbc67210 */ /* 0x080fe40007f9e0ff */
[----:B0-----:R-:W-:Y:S01]  /*1e770*/  IADD3 R132, P5, R231, R52, RZ ;  /* 0x00000034e7847210 */ /* 0x001fe20007fbe0ff */
[----:B------:R-:W-:Y:S01]  /*1e780*/  IMAD.X R197, R27, 0x1, R48, P3 ;  /* 0x000000011bc57824 */ /* 0x000fe200018e0630 */
[----:B------:R-:W-:-:S03]  /*1e790*/  IADD3 R192, P3, R167, R51, RZ ;  /* 0x00000033a7c07210 */ /* 0x000fc60007f7e0ff */
[--C-:B------:R-:W-:Y:S01]  /*1e7a0*/  IMAD.X R133, R25, 0x1, R10.reuse, P5 ;  /* 0x0000000119857824 */ /* 0x100fe200028e060a */
[----:B------:R-:W-:Y:S01]  /*1e7b0*/  SHF.R.S32.HI R25, RZ, 0x1f, R167 ;  /* 0x0000001fff197819 */ /* 0x000fe200000114a7 */
[----:B------:R-:W-:Y:S01]  /*1e7c0*/  IMAD.X R199, R27, 0x1, R10, P4 ;  /* 0x000000011bc77824 */ /* 0x000fe200020e060a */
[-C--:B------:R-:W-:Y:S02]  /*1e7d0*/  IADD3 R194, P5, R167, R52.reuse, RZ ;  /* 0x00000034a7c27210 */ /* 0x080fe40007fbe0ff */
[----:B------:R-:W-:Y:S01]  /*1e7e0*/  SHF.R.S32.HI R27, RZ, 0x1f, R186 ;  /* 0x0000001fff1b7819 */ /* 0x000fe200000114ba */
[C---:B------:R-:W-:Y:S01]  /*1e7f0*/  IMAD.X R193, R25.reuse, 0x1, R48, P3 ;  /* 0x0000000119c17824 */ /* 0x040fe200018e0630 */
[C---:B------:R-:W-:Y:S01]  /*1e800*/  IADD3 R188, P4, R186.reuse, R52, RZ ;  /* 0x00000034babc7210 */ /* 0x040fe20007f9e0ff */
[----:B------:R-:W-:Y:S01]  /*1e810*/  STL.64 [R1+0x950], R136 ;  /* 0x0009508801007387 */ /* 0x000fe20000100a00 */
[----:B------:R-:W-:Y:S01]  /*1e820*/  IADD3 R186, P3, R186, R51, RZ ;  /* 0x00000033baba7210 */ /* 0x000fe20007f7e0ff */
[----:B------:R-:W-:-:S02]  /*1e830*/  IMAD.X R195, R25, 0x1, R10, P5 ;  /* 0x0000000119c37824 */ /* 0x000fc400028e060a */
[----:B------:R-:W-:Y:S01]  /*1e840*/  STL.64 [R1+0x948], R134 ;  /* 0x0009488601007387 */ /* 0x000fe20000100a00 */
[----:B------:R-:W-:Y:S01]  /*1e850*/  SHF.R.S32.HI R25, RZ, 0x1f, R182 ;  /* 0x0000001fff197819 */ /* 0x000fe200000114b6 */
[----:B------:R-:W-:Y:S02]  /*1e860*/  IMAD.X R187, R27, 0x1, R48, P3 ;  /* 0x000000011bbb7824 */ /* 0x000fe400018e0630 */
[----:B------:R0:W-:Y:S01]  /*1e870*/  STL.64 [R1+0x940], R132 ;  /* 0x0009408401007387 */ /* 0x0001e20000100a00 */
[----:B------:R-:W-:-:S03]  /*1e880*/  IADD3 R184, P5, R182, R52, RZ ;  /* 0x00000034b6b87210 */ /* 0x000fc60007fbe0ff */
[----:B------:R-:W-:Y:S01]  /*1e890*/  STL [R1+0x13fc], R200 ;  /* 0x0013fcc801007387 */ /* 0x000fe20000100800 */
[----:B------:R-:W-:-:S03]  /*1e8a0*/  IADD3 R182, P3, R182, R51, RZ ;  /* 0x00000033b6b67210 */ /* 0x000fc60007f7e0ff */
[----:B------:R-:W-:Y:S04]  /*1e8b0*/  STL [R1+0x13f8], R201 ;  /* 0x0013f8c901007387 */ /* 0x000fe80000100800 */
[----:B------:R-:W-:Y:S01]  /*1e8c0*/  STL [R1+0x1404], R198 ;  /* 0x001404c601007387 */ /* 0x000fe20000100800 */
[----:B------:R-:W-:-:S03]  /*1e8d0*/  IMAD.X R189, R27, 0x1, R10, P4 ;  /* 0x000000011bbd7824 */ /* 0x000fc600020e060a */
[----:B------:R-:W-:Y:S01]  /*1e8e0*/  STL [R1+0x1400], R199 ;  /* 0x001400c701007387 */ /* 0x000fe20000100800 */
[----:B------:R-:W-:-:S03]  /*1e8f0*/  SHF.R.S32.HI R27, RZ, 0x1f, R178 ;  /* 0x0000001fff1b7819 */ /* 0x000fc600000114b2 */
[----:B------:R-:W-:Y:S01]  /*1e900*/  STL [R1+0x140c], R196 ;  /* 0x00140cc401007387 */ /* 0x000fe20000100800 */
[C---:B------:R-:W-:Y:S01]  /*1e910*/  IADD3 R180, P4, R178.reuse, R52, RZ ;  /* 0x00000034b2b47210 */ /* 0x040fe20007f9e0ff */
[----:B------:R-:W-:Y:S02]  /*1e920*/  IMAD.X R183, R25, 0x1, R48, P3 ;  /* 0x0000000119b77824 */ /* 0x000fe400018e0630 */
[----:B------:R-:W-:Y:S01]  /*1e930*/  STL [R1+0x1408], R197 ;  /* 0x001408c501007387 */ /* 0x000fe20000100800 */
[----:B------:R-:W-:-:S03]  /*1e940*/  IADD3 R178, P3, R178, R51, RZ ;  /* 0x00000033b2b27210 */ /* 0x000fc60007f7e0ff */
[----:B------:R-:W-:Y:S01]  /*1e950*/  STL [R1+0x1414], R194 ;  /* 0x001414c201007387 */ /* 0x000fe20000100800 */
[----:B------:R-:W-:-:S03]  /*1e960*/  IMAD.X R185, R25, 0x1, R10, P5 ;  /* 0x0000000119b97824 */ /* 0x000fc600028e060a */
[----:B------:R-:W-:Y:S04]  /*1e970*/  STL [R1+0x1410], R195 ;  /* 0x001410c301007387 */ /* 0x000fe80000100800 */
[----:B------:R-:W-:Y:S04]  /*1e980*/  STL [R1+0x141c], R192 ;  /* 0x00141cc001007387 */ /* 0x000fe80000100800 */
[----:B------:R-:W-:Y:S01]  /*1e990*/  STL [R1+0x1418], R193 ;  /* 0x001418c101007387 */ /* 0x000fe20000100800 */
[----:B------:R-:W-:-:S03]  /*1e9a0*/  SHF.R.S32.HI R25, RZ, 0x1f, R46 ;  /* 0x0000001fff197819 */ /* 0x000fc6000001142e */
[----:B------:R-:W-:Y:S01]  /*1e9b0*/  STL [R1+0x1424], R188 ;  /* 0x001424bc01007387 */ /* 0x000fe20000100800 */
[C---:B------:R-:W-:Y:S01]  /*1e9c0*/  IADD3 R176, P5, R46.reuse, R52, RZ ;  /* 0x000000342eb07210 */ /* 0x040fe20007fbe0ff */
[C---:B------:R-:W-:Y:S02]  /*1e9d0*/  IMAD.X R179, R27.reuse, 0x1, R48, P3 ;  /* 0x000000011bb37824 */ /* 0x040fe400018e0630 */
[----:B------:R-:W-:Y:S01]  /*1e9e0*/  STL [R1+0x1420], R189 ;  /* 0x001420bd01007387 */ /* 0x000fe20000100800 */
[--C-:B------:R-:W-:Y:S01]  /*1e9f0*/  IMAD.X R181, R27, 0x1, R10.reuse, P4 ;  /* 0x000000011bb57824 */ /* 0x100fe200020e060a */
[----:B0-----:R-:W-:Y:S02]  /*1ea00*/  IADD3 R132, P3, R46, R51, RZ ;  /* 0x000000332e847210 */ /* 0x001fe40007f7e0ff */
[----:B------:R-:W-:Y:S04]  /*1ea10*/  STL [R1+0x1438], R186 ;  /* 0x001438ba01007387 */ /* 0x000fe80000100800 */
[----:B------:R-:W-:Y:S04]  /*1ea20*/  STL [R1+0x1434], R187 ;  /* 0x001434bb01007387 */ /* 0x000fe80000100800 */
[----:B------:R-:W-:Y:S01]  /*1ea30*/  STL [R1+0x1444], R184 ;  /* 0x001444b801007387 */ /* 0x000fe20000100800 */
[----:B------:R-:W-:-:S03]  /*1ea40*/  IMAD.X R177, R25, 0x1, R10, P5 ;  /* 0x0000000119b17824 */ /* 0x000fc600028e060a */
[----:B------:R-:W-:Y:S01]  /*1ea50*/  STL [R1+0x1440], R185 ;  /* 0x001440b901007387 */ /* 0x000fe20000100800 */
[----:B------:R-:W-:-:S03]  /*1ea60*/  IMAD.X R133, R25, 0x1, R48, P3 ;  /* 0x0000000119857824 */ /* 0x000fc600018e0630 */
[----:B------:R-:W-:Y:S04]  /*1ea70*/  STL [R1+0x144c], R182 ;  /* 0x00144cb601007387 */ /* 0x000fe80000100800 */
[----:B------:R-:W-:Y:S04]  /*1ea80*/  STL [R1+0x1448], R183 ;  /* 0x001448b701007387 */ /* 0x000fe80000100800 */
[----:B------:R-:W-:Y:S04]  /*1ea90*/  STL [R1+0x1454], R180 ;  /* 0x001454b401007387 */ /* 0x000fe80000100800 */
[----:B------:R-:W-:Y:S04]  /*1eaa0*/  STL [R1+0x1450], R181 ;  /* 0x001450b501007387 */ /* 0x000fe80000100800 */
[----:B------:R-:W-:Y:S04]  /*1eab0*/  STL [R1+0x145c], R178 ;  /* 0x00145cb201007387 */ /* 0x000fe80000100800 */
[----:B------:R-:W-:Y:S01]  /*1eac0*/  STL [R1+0x1458], R179 ;  /* 0x001458b301007387 */ /* 0x000fe20000100800 */
[----:B------:R-:W-:-:S03]  /*1ead0*/  SHF.R.S32.HI R27, RZ, 0x1f, R43 ;  /* 0x0000001fff1b7819 */ /* 0x000fc6000001142b */
[----:B------:R-:W-:Y:S04]  /*1eae0*/  STL [R1+0x1464], R176 ;  /* 0x001464b001007387 */ /* 0x000fe80000100800 */
[----:B------:R-:W-:Y:S04]  /*1eaf0*/  STL [R1+0x1460], R177 ;  /* 0x001460b101007387 */ /* 0x000fe80000100800 */
[----:B------:R0:W-:Y:S01]  /*1eb00*/  STL.64 [R1+0x938], R132 ;  /* 0x0009388401007387 */ /* 0x0001e20000100a00 */
[----:B------:R-:W-:Y:S02]  /*1eb10*/  IADD3 R134, P4, R43, R52, RZ ;  /* 0x000000342b867210 */ /* 0x000fe40007f9e0ff */
[----:B------:R-:W-:-:S02]  /*1eb20*/  SHF.R.S32.HI R25, RZ, 0x1f, R42 ;  /* 0x0000001fff197819 */ /* 0x000fc4000001142a */
[----:B------:R-:W-:Y:S02]  /*1eb30*/  IADD3 R46, P5, R42, R52, RZ ;  /* 0x000000342a2e7210 */ /* 0x000fe40007fbe0ff */
[----:B0-----:R-:W-:Y:S01]  /*1eb40*/  IADD3 R132, P3, R43, R51, RZ ;  /* 0x000000332b847210 */ /* 0x001fe20007f7e0ff */
[----:B------:R-:W-:-:S04]  /*1eb50*/  IMAD.X R135, R27, 0x1, R10, P4 ;  /* 0x000000011b877824 */ /* 0x000fc800020e060a */
[----:B------:R-:W-:Y:S01]  /*1eb60*/  IMAD.X R133, R27, 0x1, R48, P3 ;  /* 0x000000011b857824 */ /* 0x000fe200018e0630 */
[----:B------:R-:W-:Y:S01]  /*1eb70*/  IADD3 R42, P3, R42, R51, RZ ;  /* 0x000000332a2a7210 */ /* 0x000fe20007f7e0ff */
[C---:B------:R-:W-:Y:S01]  /*1eb80*/  IMAD.X R47, R25.reuse, 0x1, R10, P5 ;  /* 0x00000001192f7824 */ /* 0x040fe200028e060a */
[----:B------:R-:W-:Y:S03]  /*1eb90*/  STL.64 [R1+0x930], R134 ;  /* 0x0009308601007387 */ /* 0x000fe60000100a00 */
[----:B------:R-:W-:Y:S01]  /*1eba0*/  IMAD.X R43, R25, 0x1, R48, P3 ;  /* 0x00000001192b7824 */ /* 0x000fe200018e0630 */
[----:B------:R0:W-:Y:S01]  /*1ebb0*/  STL.64 [R1+0x928], R132 ;  /* 0x0009288401007387 */ /* 0x0001e20000100a00 */
[----:B------:R-:W-:-:S03]  /*1ebc0*/  SHF.R.S32.HI R27, RZ, 0x1f, R41 ;  /* 0x0000001fff1b7819 */ /* 0x000fc60000011429 */
[----:B------:R-:W-:Y:S04]  /*1ebd0*/  STL.64 [R1+0x920], R46 ;  /* 0x0009202e01007387 */ /* 0x000fe80000100a00 */
        /* <DEDUP_REMOVED lines=10> */
[----:B------:R-:W-:Y:S04]  /*1ec80*/  STL.64 [R1+0x910], R132 ;  /* 0x0009108401007387 */ /* 0x000fe80000100a00 */
[----:B------:R1:W-:Y:S01]  /*1ec90*/  STL.64 [R1+0x900], R46 ;  /* 0x0009002e01007387 */ /* 0x0003e20000100a00 */
[----:B0-----:R-:W-:-:S05]  /*1eca0*/  IADD3 R42, P3, R39, R51, RZ ;  /* 0x00000033272a7210 */ /* 0x001fca0007f7e0ff */
[--C-:B------:R-:W-:Y:S01]  /*1ecb0*/  IMAD.X R43, R25, 0x1, R48.reuse, P3 ;  /* 0x00000001192b7824 */ /* 0x100fe200018e0630 */
[CC--:B-1----:R-:W-:Y:S02]  /*1ecc0*/  IADD3 R46, P4, R38.reuse, R52.reuse, RZ ;  /* 0x00000034262e7210 */ /* 0x0c2fe40007f9e0ff */
[----:B------:R-:W-:Y:S02]  /*1ecd0*/  IADD3 R38, P3, R38, R51, RZ ;  /* 0x0000003326267210 */ /* 0x000fe40007f7e0ff */
[----:B------:R0:W-:Y:S01]  /*1ece0*/  STL.64 [R1+0x8f8], R42 ;  /* 0x0008f82a01007387 */ /* 0x0001e20000100a00 */
[----:B------:R-:W-:Y:S02]  /*1ecf0*/  SHF.R.S32.HI R25, RZ, 0x1f, R37 ;  /* 0x0000001fff197819 */ /* 0x000fe40000011425 */
[C---:B------:R-:W-:Y:S02]  /*1ed00*/  IMAD.X R39, R27.reuse, 0x1, R48, P3 ;  /* 0x000000011b277824 */ /* 0x040fe400018e0630 */
[----:B------:R-:W-:Y:S01]  /*1ed10*/  IMAD.X R47, R27, 0x1, R10, P4 ;  /* 0x000000011b2f7824 */ /* 0x000fe200020e060a */
[----:B0-----:R-:W-:-:S02]  /*1ed20*/  IADD3 R42, P5, R37, R52, RZ ;  /* 0x00000034252a7210 */ /* 0x001fc40007fbe0ff */
[----:B------:R0:W-:Y:S03]  /*1ed30*/  STL.64 [R1+0x8e8], R38 ;  /* 0x0008e82601007387 */ /* 0x0001e60000100a00 */
[----:B------:R-:W-:Y:S01]  /*1ed40*/  IMAD.X R43, R25, 0x1, R10, P5 ;  /* 0x00000001192b7824 */ /* 0x000fe200028e060a */
[----:B------:R1:W-:Y:S01]  /*1ed50*/  STL.64 [R1+0x8f0], R46 ;  /* 0x0008f02e01007387 */ /* 0x0003e20000100a00 */
[----:B------:R-:W-:Y:S02]  /*1ed60*/  SHF.R.S32.HI R27, RZ, 0x1f, R35 ;  /* 0x0000001fff1b7819 */ /* 0x000fe40000011423 */
[----:B0-----:R-:W-:Y:S01]  /*1ed70*/  IADD3 R38, P3, R37, R51, RZ ;  /* 0x0000003325267210 */ /* 0x001fe20007f7e0ff */
[----:B------:R0:W-:Y:S04]  /*1ed80*/  STL.64 [R1+0x8e0], R42 ;  /* 0x0008e02a01007387 */ /* 0x0001e80000100a00 */
[----:B------:R-:W-:Y:S01]  /*1ed90*/  IMAD.X R39, R25, 0x1, R48, P3 ;  /* 0x0000000119277824 */ /* 0x000fe200018e0630 */
[----:B-1----:R-:W-:-:S02]  /*1eda0*/  IADD3 R46, P4, R35, R52, RZ ;  /* 0x00000034232e7210 */ /* 0x002fc40007f9e0ff */
[----:B------:R-:W-:Y:S02]  /*1edb0*/  SHF.R.S32.HI R25, RZ, 0x1f, R34 ;  /* 0x0000001fff197819 */ /* 0x000fe40000011422 */
[----:B0-----:R-:W-:Y:S01]  /*1edc0*/  IADD3 R42, P3, R35, R51, RZ ;  /* 0x00000033232a7210 */ /* 0x001fe20007f7e0ff */
[----:B------:R0:W-:Y:S01]  /*1edd0*/  STL.64 [R1+0x8d8], R38 ;  /* 0x0008d82601007387 */ /* 0x0001e20000100a00 */
[----:B------:R-:W-:-:S03]  /*1ede0*/  IMAD.X R47, R27, 0x1, R10, P4 ;  /* 0x000000011b2f7824 */ /* 0x000fc600020e060a */
[----:B------:R-:W-:Y:S01]  /*1edf0*/  IMAD.X R43, R27, 0x1, R48, P3 ;  /* 0x000000011b2b7824 */ /* 0x000fe200018e0630 */
[C---:B0-----:R-:W-:Y:S02]  /*1ee00*/  IADD3 R38, P5, R34.reuse, R52, RZ ;  /* 0x0000003422267210 */ /* 0x041fe40007fbe0ff */
[----:B------:R-:W-:-:S03]  /*1ee10*/  IADD3 R34, P3, R34, R51, RZ ;  /* 0x0000003322227210 */ /* 0x000fc60007f7e0ff */
[C---:B------:R-:W-:Y:S02]  /*1ee20*/  IMAD.X R39, R25.reuse, 0x1, R10, P5 ;  /* 0x0000000119277824 */ /* 0x040fe400028e060a */
[----:B------:R-:W-:Y:S01]  /*1ee30*/  IMAD.X R35, R25, 0x1, R48, P3 ;  /* 0x0000000119237824 */ /* 0x000fe200018e0630 */
[----:B------:R-:W-:Y:S01]  /*1ee40*/  STL.64 [R1+0x8d0], R46 ;  /* 0x0008d02e01007387 */ /* 0x000fe20000100a00 */
[----:B------:R-:W-:-:S03]  /*1ee50*/  SHF.R.S32.HI R27, RZ, 0x1f, R33 ;  /* 0x0000001fff1b7819 */ /* 0x000fc60000011421 */
[----:B------:R0:W-:Y:S04]  /*1ee60*/  STL.64 [R1+0x8c8], R42 ;  /* 0x0008c82a01007387 */ /* 0x0001e80000100a00 */
[----:B------:R-:W-:Y:S04]  /*1ee70*/  STL.64 [R1+0x8c0], R38 ;  /* 0x0008c02601007387 */ /* 0x000fe80000100a00 */
[----:B------:R1:W-:Y:S01]  /*1ee80*/  STL.64 [R1+0x98], R34 ;  /* 0x0000982201007387 */ /* 0x0003e20000100a00 */
[----:B------:R-:W-:Y:S02]  /*1ee90*/  SHF.R.S32.HI R25, RZ, 0x1f, R31 ;  /* 0x0000001fff197819 */ /* 0x000fe4000001141f */
[----:B0-----:R-:W-:-:S02]  /*1eea0*/  IADD3 R42, P4, R33, R52, RZ ;  /* 0x00000034212a7210 */ /* 0x001fc40007f9e0ff */
        /* <DEDUP_REMOVED lines=11> */
[C---:B-1----:R-:W-:Y:S02]  /*1ef60*/  IADD3 R38, P4, R30.reuse, R52, RZ ;  /* 0x000000341e267210 */ /* 0x042fe40007f9e0ff */
[----:B------:R-:W-:Y:S02]  /*1ef70*/  IADD3 R30, P3, R30, R51, RZ ;  /* 0x000000331e1e7210 */ /* 0x000fe40007f7e0ff */
[----:B------:R0:W-:Y:S03]  /*1ef80*/  STL.64 [R1+0x78], R34 ;  /* 0x0000782201007387 */ /* 0x0001e60000100a00 */
[----:B------:R-:W-:Y:S01]  /*1ef90*/  IMAD.X R31, R27, 0x1, R48, P3 ;  /* 0x000000011b1f7824 */ /* 0x000fe200018e0630 */
[----:B------:R-:W-:-:S04]  /*1efa0*/  SHF.R.S32.HI R25, RZ, 0x1f, R29 ;  /* 0x0000001fff197819 */ /* 0x000fc8000001141d */
[----:B------:R1:W-:Y:S01]  /*1efb0*/  STL.64 [R1+0x68], R30 ;  /* 0x0000681e01007387 */ /* 0x0003e20000100a00 */
[----:B0-----:R-:W-:Y:S01]  /*1efc0*/  IADD3 R34, P5, R29, R52, RZ ;  /* 0x000000341d227210 */ /* 0x001fe20007fbe0ff */
[----:B------:R-:W-:-:S04]  /*1efd0*/  IMAD.X R39, R27, 0x1, R10, P4 ;  /* 0x000000011b277824 */ /* 0x000fc800020e060a */
[----:B------:R-:W-:Y:S01]  /*1efe0*/  IMAD.X R35, R25, 0x1, R10, P5 ;  /* 0x0000000119237824 */ /* 0x000fe200028e060a */
[----:B-1----:R-:W-:Y:S01]  /*1eff0*/  IADD3 R30, P3, R29, R51, RZ ;  /* 0x000000331d1e7210 */ /* 0x002fe20007f7e0ff */
[----:B------:R-:W-:Y:S04]  /*1f000*/  STL.64 [R1+0x70], R38 ;  /* 0x0000702601007387 */ /* 0x000fe80000100a00 */
        /* <DEDUP_REMOVED lines=13> */
[----:B------:R-:W-:-:S03]  /*1f0e0*/  SHF.R.S32.HI R23, RZ, 0x1f, R22 ;  /* 0x0000001fff177819 */ /* 0x000fc60000011416 */
[--C-:B------:R-:W-:Y:S01]  /*1f0f0*/  IMAD.X R31, R25, 0x1, R48.reuse, P3 ;  /* 0x00000001191f7824 */ /* 0x100fe200018e0630 */
[----:B------:R-:W-:Y:S01]  /*1f100*/  IADD3 R26, P3, R22, R51, RZ ;  /* 0x00000033161a7210 */ /* 0x000fe20007f7e0ff */
[----:B------:R-:W-:Y:S04]  /*1f110*/  STL.64 [R1+0x50], R38 ;  /* 0x0000502601007387 */ /* 0x000fe80000100a00 */
[----:B------:R0:W-:Y:S01]  /*1f120*/  STL.64 [R1+0x40], R34 ;  /* 0x0000402201007387 */ /* 0x0001e20000100a00 */
[----:B------:R-:W-:-:S03]  /*1f130*/  IMAD.X R27, R23, 0x1, R48, P3 ;  /* 0x00000001171b7824 */ /* 0x000fc600018e0630 */
[----:B------:R1:W-:Y:S01]  /*1f140*/  STL.64 [R1+0x38], R30 ;  /* 0x0000381e01007387 */ /* 0x0003e20000100a00 */
[-C--:B0-----:R-:W-:Y:S02]  /*1f150*/  IADD3 R34, P4, R22, R52.reuse, RZ ;  /* 0x0000003416227210 */ /* 0x081fe40007f9e0ff */
[----:B------:R-:W-:Y:S02]  /*1f160*/  SHF.R.S32.HI R22, RZ, 0x1f, R21 ;  /* 0x0000001fff167819 */ /* 0x000fe40000011415 */
[----:B-1----:R-:W-:Y:S01]  /*1f170*/  IADD3 R30, P5, R21, R52, RZ ;  /* 0x00000034151e7210 */ /* 0x002fe20007fbe0ff */
[--C-:B------:R-:W-:Y:S01]  /*1f180*/  IMAD.X R35, R23, 0x1, R10.reuse, P4 ;  /* 0x0000000117237824 */ /* 0x100fe200020e060a */
[----:B------:R0:W-:Y:S03]  /*1f190*/  STL.64 [R1+0x28], R26 ;  /* 0x0000281a01007387 */ /* 0x0001e60000100a00 */
[----:B------:R-:W-:Y:S01]  /*1f1a0*/  IMAD.X R31, R22, 0x1, R10, P5 ;  /* 0x00000001161f7824 */ /* 0x000fe200028e060a */
[----:B------:R1:W-:Y:S01]  /*1f1b0*/  STL.64 [R1+0x30], R34 ;  /* 0x0000302201007387 */ /* 0x0003e20000100a00 */
[----:B0-----:R-:W-:-:S03]  /*1f1c0*/  IADD3 R26, P3, R21, R51, RZ ;  /* 0x00000033151a7210 */ /* 0x001fc60007f7e0ff */
[----:B------:R0:W-:Y:S01]  /*1f1d0*/  STL.64 [R1+0x20], R30 ;  /* 0x0000201e01007387 */ /* 0x0001e20000100a00 */
[----:B------:R-:W-:Y:S01]  /*1f1e0*/  SHF.R.S32.HI R21, RZ, 0x1f, R8 ;  /* 0x0000001fff157819 */ /* 0x000fe20000011408 */
[----:B------:R-:W-:Y:S01]  /*1f1f0*/  IMAD.X R27, R22, 0x1, R48, P3 ;  /* 0x00000001161b7824 */ /* 0x000fe200018e0630 */
[C---:B-1----:R-:W-:Y:S02]  /*1f200*/  IADD3 R34, P4, R8.reuse, R52, RZ ;  /* 0x0000003408227210 */ /* 0x042fe40007f9e0ff */
[----:B0-----:R-:W-:Y:S02]  /*1f210*/  IADD3 R30, P3, R8, R51, RZ ;  /* 0x00000033081e7210 */ /* 0x001fe40007f7e0ff */
[----:B------:R0:W-:Y:S01]  /*1f220*/  STL.64 [R1+0x18], R26 ;  /* 0x0000181a01007387 */ /* 0x0001e20000100a00 */
[----:B------:R-:W-:Y:S02]  /*1f230*/  SHF.R.S32.HI R8, RZ, 0x1f, R250 ;  /* 0x0000001fff087819 */ /* 0x000fe400000114fa */
[----:B------:R-:W-:-:S02]  /*1f240*/  IMAD.X R31, R21, 0x1, R48, P3 ;  /* 0x00000001151f7824 */ /* 0x000fc400018e0630 */
[----:B------:R-:W-:Y:S01]  /*1f250*/  IMAD.X R35, R21, 0x1, R10, P4 ;  /* 0x0000000115237824 */ /* 0x000fe200020e060a */
[CC--:B0-----:R-:W-:Y:S02]  /*1f260*/  IADD3 R26, P5, R250.reuse, R52.reuse, RZ ;  /* 0x00000034fa1a7210 */ /* 0x0c1fe40007fbe0ff */
[-C--:B------:R-:W-:Y:S02]  /*1f270*/  IADD3 R250, P3, R250, R51.reuse, RZ ;  /* 0x00000033fafa7210 */ /* 0x080fe40007f7e0ff */
[----:B------:R-:W-:Y:S02]  /*1f280*/  SHF.R.S32.HI R21, RZ, 0x1f, R246 ;  /* 0x0000001fff157819 */ /* 0x000fe400000114f6 */
[----:B------:R-:W-:Y:S01]  /*1f290*/  IADD3 R248, P4, R246, R52, RZ ;  /* 0x00000034f6f87210 */ /* 0x000fe20007f9e0ff */
[----:B------:R-:W-:Y:S01]  /*1f2a0*/  IMAD.X R251, R8, 0x1, R48, P3 ;  /* 0x0000000108fb7824 */ /* 0x000fe200018e0630 */
[----:B------:R-:W-:Y:S01]  /*1f2b0*/  IADD3 R246, P3, R246, R51, RZ ;  /* 0x00000033f6f67210 */ /* 0x000fe20007f7e0ff */
[----:B------:R-:W-:Y:S01]  /*1f2c0*/  IMAD.X R27, R8, 0x1, R10, P5 ;  /* 0x00000001081b7824 */ /* 0x000fe200028e060a */
[----:B------:R-:W-:-:S02]  /*1f2d0*/  SHF.R.S32.HI R8, RZ, 0x1f, R242 ;  /* 0x0000001fff087819 */ /* 0x000fc400000114f2 */
[CC--:B------:R-:W-:Y:S01]  /*1f2e0*/  IADD3 R244, P5, R242.reuse, R52.reuse, RZ ;  /* 0x00000034f2f47210 */ /* 0x0c0fe20007fbe0ff */
[C---:B------:R-:W-:Y:S01]  /*1f2f0*/  IMAD.X R247, R21.reuse, 0x1, R48, P3 ;  /* 0x0000000115f77824 */ /* 0x040fe200018e0630 */
[-C--:B------:R-:W-:Y:S01]  /*1f300*/  IADD3 R242, P3, R242, R51.reuse, RZ ;  /* 0x00000033f2f27210 */ /* 0x080fe20007f7e0ff */
[----:B------:R-:W-:Y:S01]  /*1f310*/  IMAD.X R249, R21, 0x1, R10, P4 ;  /* 0x0000000115f97824 */ /* 0x000fe200020e060a */
        /* <DEDUP_REMOVED lines=39> */
[----:B------:R0:W-:Y:S01]  /*1f590*/  STL.64 [R1+0x10], R34 ;  /* 0x0000102201007387 */ /* 0x0001e20000100a00 */
[----:B------:R-:W-:Y:S01]  /*1f5a0*/  IMAD.X R217, R21, 0x1, R10, P4 ;  /* 0x0000000115d97824 */ /* 0x000fe200020e060a */
[----:B------:R-:W-:Y:S02]  /*1f5b0*/  SHF.R.S32.HI R21, RZ, 0x1f, R206 ;  /* 0x0000001fff157819 */ /* 0x000fe400000114ce */
[----:B------:R1:W-:Y:S01]  /*1f5c0*/  STL.64 [R1+0x8], R30 ;  /* 0x0000081e01007387 */ /* 0x0003e20000100a00 */
[----:B------:R-:W-:Y:S01]  /*1f5d0*/  IADD3 R208, P4, R206, R52, RZ ;  /* 0x00000034ced07210 */ /* 0x000fe20007f9e0ff */
[----:B------:R-:W-:Y:S02]  /*1f5e0*/  IMAD.X R211, R8, 0x1, R48, P3 ;  /* 0x0000000108d37824 */ /* 0x000fe400018e0630 */
[----:B------:R2:W-:Y:S01]  /*1f5f0*/  STL.64 [R1], R26 ;  /* 0x0000001a01007387 */ /* 0x0005e20000100a00 */
        /* <DEDUP_REMOVED lines=11> */
[----:B------:R-:W-:Y:S04]  /*1f6b0*/  STL [R1+0x1478], R247 ;  /* 0x001478f701007387 */ /* 0x000fe80000100800 */
[----:B------:R-:W-:Y:S04]  /*1f6c0*/  STL [R1+0x1488], R244 ;  /* 0x001488f401007387 */ /* 0x000fe80000100800 */
[----:B------:R-:W-:Y:S01]  /*1f6d0*/  STL [R1+0x1484], R245 ;  /* 0x001484f501007387 */ /* 0x000fe20000100800 */
[----:B------:R-:W-:-:S03]  /*1f6e0*/  IMAD.X R209, R21, 0x1, R10, P4 ;  /* 0x0000000115d17824 */ /* 0x000fc600020e060a */
[----:B------:R-:W-:Y:S01]  /*1f6f0*/  STL [R1+0x1490], R242 ;  /* 0x001490f201007387 */ /* 0x000fe20000100800 */
[----:B------:R-:W-:-:S03]  /*1f700*/  SHF.R.S32.HI R21, RZ, 0x1f, R44 ;  /* 0x0000001fff157819 */ /* 0x000fc6000001142c */
[----:B------:R-:W-:Y:S01]  /*1f710*/  STL [R1+0x148c], R243 ;  /* 0x00148cf301007387 */ /* 0x000fe20000100800 */
[----:B------:R-:W-:Y:S01]  /*1f720*/  IADD3 R46, P4, R44, R52, RZ ;  /* 0x000000342c2e7210 */ /* 0x000fe20007f9e0ff */
        /* <DEDUP_REMOVED lines=32> */
[C---:B0-----:R-:W-:Y:S01]  /*1f930*/  IADD3 R34, P5, R32.reuse, R52, RZ ;  /* 0x0000003420227210 */ /* 0x041fe20007fbe0ff */
        /* <DEDUP_REMOVED lines=10> */
[----:B-1----:R-:W-:Y:S01]  /*1f9e0*/  IADD3 R30, P4, R28, R52, RZ ;  /* 0x000000341c1e7210 */ /* 0x002fe20007f9e0ff */
        /* <DEDUP_REMOVED lines=10> */
[C---:B--2---:R-:W-:Y:S01]  /*1fa90*/  IADD3 R26, P5, R24.reuse, R52, RZ ;  /* 0x00000034181a7210 */ /* 0x044fe20007fbe0ff */
        /* <DEDUP_REMOVED lines=19> */
[----:B------:R-:W-:-:S03]  /*1fbd0*/  IMAD.X R21, R21, 0x1, R48, P3 ;  /* 0x0000000115157824 */ /* 0x000fc600018e0630 */
[----:B------:R-:W-:Y:S01]  /*1fbe0*/  STL [R1+0x1540], R47 ;  /* 0x0015402f01007387 */ /* 0x000fe20000100800 */
[----:B------:R-:W-:-:S03]  /*1fbf0*/  SHF.R.S32.HI R132, RZ, 0x1f, R9 ;  /* 0x0000001fff847819 */ /* 0x000fc60000011409 */
[----:B------:R-:W-:Y:S01]  /*1fc00*/  STL [R1+0x154c], R44 ;  /* 0x00154c2c01007387 */ /* 0x000fe20000100800 */
[----:B------:R-:W-:-:S03]  /*1fc10*/  IADD3 R136, P3, R9, R51, RZ ;  /* 0x0000003309887210 */ /* 0x000fc60007f7e0ff */
[----:B------:R-:W-:Y:S04]  /*1fc20*/  STL [R1+0x1548], R45 ;  /* 0x0015482d01007387 */ /* 0x000fe80000100800 */
[----:B------:R-:W-:Y:S04]  /*1fc30*/  STL [R1+0x1554], R42 ;  /* 0x0015542a01007387 */ /* 0x000fe80000100800 */
[----:B------:R-:W-:Y:S04]  /*1fc40*/  STL [R1+0x1550], R43 ;  /* 0x0015502b01007387 */ /* 0x000fe80000100800 */
[----:B------:R-:W-:Y:S01]  /*1fc50*/  STL [R1+0x155c], R40 ;  /* 0x00155c2801007387 */ /* 0x000fe20000100800 */
[----:B------:R-:W-:-:S03]  /*1fc60*/  IMAD.X R137, R132, 0x1, R48, P3 ;  /* 0x0000000184897824 */ /* 0x000fc600018e0630 */
[----:B------:R-:W-:Y:S01]  /*1fc70*/  STL [R1+0x1558], R41 ;  /* 0x0015582901007387 */ /* 0x000fe20000100800 */
[----:B------:R-:W-:-:S03]  /*1fc80*/  SHF.R.S32.HI R131, RZ, 0x1f, R130 ;  /* 0x0000001fff837819 */ /* 0x000fc60000011482 */
[----:B------:R-:W-:Y:S04]  /*1fc90*/  STL [R1+0x1564], R38 ;  /* 0x0015642601007387 */ /* 0x000fe80000100800 */
[----:B------:R-:W-:Y:S04]  /*1fca0*/  STL [R1+0x1560], R39 ;  /* 0x0015602701007387 */ /* 0x000fe80000100800 */
[----:B------:R0:W-:Y:S01]  /*1fcb0*/  STL [R1+0x156c], R36 ;  /* 0x00156c2401007387 */ /* 0x0001e20000100800 */
[----:B------:R-:W-:Y:S01]  /*1fcc0*/  IMAD.X R27, R8, 0x1, R10, P5 ;  /* 0x00000001081b7824 */ /* 0x000fe200028e060a */
[----:B------:R-:W-:-:S02]  /*1fcd0*/  IADD3 R8, P5, R9, R52, RZ ;  /* 0x0000003409087210 */ /* 0x000fc40007fbe0ff */
[----:B------:R1:W-:Y:S01]  /*1fce0*/  STL [R1+0x1568], R37 ;  /* 0x0015682501007387 */ /* 0x0003e20000100800 */
[----:B0-----:R-:W-:Y:S02]  /*1fcf0*/  IADD3 R36, P3, R130, R51, RZ ;  /* 0x0000003382247210 */ /* 0x001fe40007f7e0ff */
[----:B------:R-:W-:-:S03]  /*1fd00*/  IMAD.X R9, R132, 0x1, R10, P5 ;  /* 0x0000000184097824 */ /* 0x000fc600028e060a */
[----:B-1----:R-:W-:Y:S01]  /*1fd10*/  IMAD.X R37, R131, 0x1, R48, P3 ;  /* 0x0000000183257824 */ /* 0x002fe200018e0630 */
[-C--:B------:R-:W-:Y:S01]  /*1fd20*/  IADD3 R134, P4, R130, R52.reuse, RZ ;  /* 0x0000003482867210 */ /* 0x080fe20007f9e0ff */
[----:B------:R-:W-:Y:S01]  /*1fd30*/  STL.64 [R1+0x8b8], R136 ;  /* 0x0008b88801007387 */ /* 0x000fe20000100a00 */
[----:B------:R-:W-:Y:S02]  /*1fd40*/  SHF.R.S32.HI R130, RZ, 0x1f, R129 ;  /* 0x0000001fff827819 */ /* 0x000fe40000011481 */
[----:B------:R-:W-:Y:S01]  /*1fd50*/  IADD3 R38, P5, R129, R52, RZ ;  /* 0x0000003481267210 */ /* 0x000fe20007fbe0ff */
[----:B------:R0:W-:Y:S01]  /*1fd60*/  STL.64 [R1+0x8a8], R36 ;  /* 0x0008a82401007387 */ /* 0x0001e20000100a00 */
[----:B------:R-:W-:-:S03]  /*1fd70*/  IMAD.X R135, R131, 0x1, R10, P4 ;  /* 0x0000000183877824 */ /* 0x000fc600020e060a */
[C---:B------:R-:W-:Y:S01]  /*1fd80*/  IMAD.X R39, R130.reuse, 0x1, R10, P5 ;  /* 0x0000000182277824 */ /* 0x040fe200028e060a */
[----:B0-----:R-:W-:Y:S01]  /*1fd90*/  IADD3 R36, P3, R129, R51, RZ ;  /* 0x0000003381247210 */ /* 0x001fe20007f7e0ff */
[----:B------:R-:W-:Y:S04]  /*1fda0*/  STL.64 [R1+0x8b0], R134 ;  /* 0x0008b08601007387 */ /* 0x000fe80000100a00 */
        /* <DEDUP_REMOVED lines=18> */
[C---:B0-----:R-:W-:Y:S02]  /*1fed0*/  IADD3 R40, P4, R126.reuse, R52, RZ ;  /* 0x000000347e287210 */ /* 0x041fe40007f9e0ff */
[----:B-1----:R-:W-:-:S05]  /*1fee0*/  IADD3 R36, P3, R126, R51, RZ ;  /* 0x000000337e247210 */ /* 0x002fca0007f7e0ff */
        /* <DEDUP_REMOVED lines=320> */
[C---:B------:R-:W-:Y:S01]  /*212f0*/  VIADD R79, R80.reuse, UR5 ;  /* 0x00000005504f7c36 */ /* 0x040fe20008000000 */
[----:B------:R-:W-:Y:S01]  /*21300*/  ULDC UR5, c[0x0][0x248] ;  /* 0x0000920000057ab9 */ /* 0x000fe20000000800 */
[C---:B0-----:R-:W-:Y:S02]  /*21310*/  IADD3 R40, P4, R80.reuse, R52, RZ ;  /* 0x0000003450287210 */ /* 0x041fe40007f9e0ff */
[----:B-1----:R-:W-:-:S05]  /*21320*/  IADD3 R36, P3, R80, R51, RZ ;  /* 0x0000003350247210 */ /* 0x002fca0007f7e0ff */
[----:B------:R-:W-:Y:S01]  /*21330*/  IMAD.X R37, R81, 0x1, R48, P3 ;  /* 0x0000000151257824 */ /* 0x000fe200018e0630 */
[----:B------:R-:W-:Y:S02]  /*21340*/  SHF.R.S32.HI R80, RZ, 0x1f, R79 ;  /* 0x0000001fff507819 */ /* 0x000fe4000001144f */
[----:B------:R-:W-:Y:S02]  /*21350*/  IADD3 R38, P5, R79, R52, RZ ;  /* 0x000000344f267210 */ /* 0x000fe40007fbe0ff */
[----:B------:R0:W-:Y:S01]  /*21360*/  STL.64 [R1+0x4b0], R36 ;  /* 0x0004b02401007387 */ /* 0x0001e20000100a00 */
[--C-:B------:R-:W-:Y:S02]  /*21370*/  IMAD.X R41, R81, 0x1, R10.reuse, P4 ;  /* 0x0000000151297824 */ /* 0x100fe400020e060a */
[----:B------:R-:W-:Y:S02]  /*21380*/  IMAD.X R39, R80, 0x1, R10, P5 ;  /* 0x0000000150277824 */ /* 0x000fe400028e060a */
[C---:B------:R-:W-:Y:S01]  /*21390*/  VIADD R78, R79.reuse, UR5 ;  /* 0x000000054f4e7c36 */ /* 0x040fe20008000000 */
[----:B0-----:R-:W-:Y:S01]  /*213a0*/  IADD3 R36, P3, R79, R51, RZ ;  /* 0x000000334f247210 */ /* 0x001fe20007f7e0ff */
[----:B------:R0:W-:Y:S01]  /*213b0*/  STL.64 [R1+0x680], R40 ;  /* 0x0006802801007387 */ /* 0x0001e20000100a00 */
[----:B------:R-:W-:-:S03]  /*213c0*/  ULDC UR5, c[0x0][0x248] ;  /* 0x0000920000057ab9 */ /* 0x000fc60000000800 */
        /* <DEDUP_REMOVED lines=208> */
[-C--:B------:R-:W-:Y:S02]  /*220d0*/  IADD3 R38, P5, R55, R52.reuse, RZ ;  /* 0x0000003437267210 */ /* 0x080fe40007fbe0ff */
[----:B------:R0:W-:Y:S01]  /*220e0*/  STL.64 [R1+0x518], R36 ;  /* 0x0005182401007387 */ /* 0x0001e20000100a00 */
[--C-:B------:R-:W-:Y:S02]  /*220f0*/  IMAD.X R41, R57, 0x1, R10.reuse, P4 ;  /* 0x0000000139297824 */ /* 0x100fe400020e060a */
[C---:B------:R-:W-:Y:S02]  /*22100*/  IMAD.X R39, R56.reuse, 0x1, R10, P5 ;  /* 0x0000000138277824 */ /* 0x040fe400028e060a */
[C---:B------:R-:W-:Y:S01]  /*22110*/  VIADD R50, R55.reuse, UR47 ;  /* 0x0000002f37327c36 */ /* 0x040fe20008000000 */
[----:B0-----:R-:W-:Y:S01]  /*22120*/  IADD3 R36, P3, R55, R51, RZ ;  /* 0x0000003337247210 */ /* 0x001fe20007f7e0ff */
[----:B------:R0:W-:Y:S04]  /*22130*/  STL.64 [R1+0x530], R40 ;  /* 0x0005302801007387 */ /* 0x0001e80000100a00 */
[----:B------:R-:W-:Y:S01]  /*22140*/  IMAD.X R37, R56, 0x1, R48, P3 ;  /* 0x0000000138257824 */ /* 0x000fe200018e0630 */
[----:B------:R1:W-:Y:S01]  /*22150*/  STL.64 [R1+0x508], R38 ;  /* 0x0005082601007387 */ /* 0x0003e20000100a00 */
[C---:B------:R-:W-:Y:S01]  /*22160*/  VIADD R54, R50.reuse, UR46 ;  /* 0x0000002e32367c36 */ /* 0x040fe20008000000 */
[----:B------:R-:W-:Y:S01]  /*22170*/  SHF.R.S32.HI R55, RZ, 0x1f, R50 ;  /* 0x0000001fff377819 */ /* 0x000fe20000011432 */
[----:B------:R-:W-:Y:S01]  /*22180*/  ULDC.64 UR46, c[0x0][0x228] ;  /* 0x00008a00002e7ab9 */ /* 0x000fe20000000a00 */
[----:B------:R2:W-:Y:S01]  /*22190*/  STL.64 [R1+0x4f0], R36 ;  /* 0x0004f02401007387 */ /* 0x0005e20000100a00 */
[----:B0-----:R-:W-:-:S02]  /*221a0*/  IADD3 R40, P4, R50, R52, RZ ;  /* 0x0000003432287210 */ /* 0x001fc40007f9e0ff */
[----:B-1----:R-:W-:Y:S02]  /*221b0*/  IADD3 R38, P5, R54, R52, RZ ;  /* 0x0000003436267210 */ /* 0x002fe40007fbe0ff */
[----:B--2---:R-:W-:Y:S02]  /*221c0*/  IADD3 R36, P3, R50, R51, RZ ;  /* 0x0000003332247210 */ /* 0x004fe40007f7e0ff */
[----:B------:R-:W-:-:S03]  /*221d0*/  SHF.R.S32.HI R50, RZ, 0x1f, R54 ;  /* 0x0000001fff327819 */ /* 0x000fc60000011436 */
[C---:B------:R-:W-:Y:S02]  /*221e0*/  IMAD.X R37, R55.reuse, 0x1, R48, P3 ;  /* 0x0000000137257824 */ /* 0x040fe400018e0630 */
[--C-:B------:R-:W-:Y:S02]  /*221f0*/  IMAD.X R41, R55, 0x1, R10.reuse, P4 ;  /* 0x0000000137297824 */ /* 0x100fe400020e060a */
[----:B------:R-:W-:Y:S01]  /*22200*/  IMAD.X R39, R50, 0x1, R10, P5 ;  /* 0x0000000132277824 */ /* 0x000fe200028e060a */
[----:B------:R0:W-:Y:S01]  /*22210*/  STL.64 [R1+0x4c0], R36 ;  /* 0x0004c02401007387 */ /* 0x0001e20000100a00 */
[----:B------:R-:W-:-:S03]  /*22220*/  VIADD R49, R54, UR6 ;  /* 0x0000000636317c36 */ /* 0x000fc60008000000 */
[----:B------:R-:W-:Y:S04]  /*22230*/  STL.64 [R1+0x4d8], R40 ;  /* 0x0004d82801007387 */ /* 0x000fe80000100a00 */
[----:B------:R1:W-:Y:S01]  /*22240*/  STL.64 [R1+0x4a8], R38 ;  /* 0x0004a82601007387 */ /* 0x0003e20000100a00 */
[----:B0-----:R-:W-:Y:S02]  /*22250*/  IADD3 R36, P3, R54, R51, RZ ;  /* 0x0000003336247210 */ /* 0x001fe40007f7e0ff */
[----:B------:R-:W-:-:S03]  /*22260*/  SHF.R.S32.HI R54, RZ, 0x1f, R49 ;  /* 0x0000001fff367819 */ /* 0x000fc60000011431 */
[----:B------:R-:W-:Y:S01]  /*22270*/  IMAD.X R37, R50, 0x1, R48, P3 ;  /* 0x0000000132257824 */ /* 0x000fe200018e0630 */
[C---:B-1----:R-:W-:Y:S01]  /*22280*/  IADD3 R38, P4, R49.reuse, R52, RZ ;  /* 0x0000003431267210 */ /* 0x042fe20007f9e0ff */
[----:B------:R-:W-:-:S03]  /*22290*/  VIADD R53, R49, UR7 ;  /* 0x0000000731357c36 */ /* 0x000fc60008000000 */
[----:B------:R0:W-:Y:S01]  /*222a0*/  STL.64 [R1+0x490], R36 ;  /* 0x0004902401007387 */ /* 0x0001e20000100a00 */
[----:B------:R-:W-:Y:S01]  /*222b0*/  ULDC.64 UR6, c[0x0][0x228] ;  /* 0x00008a0000067ab9 */ /* 0x000fe20000000a00 */
[----:B------:R-:W-:Y:S01]  /*222c0*/  IMAD.X R39, R54, 0x1, R10, P4 ;  /* 0x0000000136277824 */ /* 0x000fe200020e060a */
[----:B------:R-:W-:-:S04]  /*222d0*/  SHF.R.S32.HI R50, RZ, 0x1f, R53 ;  /* 0x0000001fff327819 */ /* 0x000fc80000011435 */
[----:B------:R1:W-:Y:S01]  /*222e0*/  STL.64 [R1+0x478], R38 ;  /* 0x0004782601007387 */ /* 0x0003e20000100a00 */
[----:B0-----:R-:W-:-:S05]  /*222f0*/  IADD3 R36, P3, R49, R51, RZ ;  /* 0x0000003331247210 */ /* 0x001fca0007f7e0ff */
[----:B------:R-:W-:Y:S01]  /*22300*/  IMAD.X R37, R54, 0x1, R48, P3 ;  /* 0x0000000136257824 */ /* 0x000fe200018e0630 */
[C---:B-1----:R-:W-:Y:S01]  /*22310*/  IADD3 R38, P4, R53.reuse, R52, RZ ;  /* 0x0000003435267210 */ /* 0x042fe20007f9e0ff */
[----:B------:R-:W-:-:S03]  /*22320*/  VIADD R49, R53, UR5 ;  /* 0x0000000535317c36 */ /* 0x000fc60008000000 */
[----:B------:R0:W-:Y:S01]  /*22330*/  STL.64 [R1+0x3c0], R36 ;  /* 0x0003c02401007387 */ /* 0x0001e20000100a00 */
[----:B----4-:R-:W-:Y:S02]  /*22340*/  LOP3.LUT R3, R3, 0xfffff7ff, RZ, 0xc0, !PT ;  /* 0xfffff7ff03037812 */ /* 0x010fe400078ec0ff */
[----:B---3--:R-:W-:Y:S01]  /*22350*/  LOP3.LUT R2, R2, 0xffff7fff, RZ, 0xc0, !PT ;  /* 0xffff7fff02027812 */ /* 0x008fe200078ec0ff */
[----:B------:R-:W-:Y:S01]  /*22360*/  IMAD.X R39, R50, 0x1, R10, P4 ;  /* 0x0000000132277824 */ /* 0x000fe200020e060a */
[----:B------:R-:W-:Y:S01]  /*22370*/  SHF.R.S32.HI R54, RZ, 0x1f, R49 ;  /* 0x0000001fff367819 */ /* 0x000fe20000011431 */
[----:B------:R-:W-:Y:S01]  /*22380*/  VIADD R55, R4, 0x47 ;  /* 0x0000004704377836 */ /* 0x000fe20000000000 */
[----:B------:R-:W-:Y:S01]  /*22390*/  LOP3.LUT R0, R0, 0xfffffeff, RZ, 0xc0, !PT ;  /* 0xfffffeff00007812 */ /* 0x000fe200078ec0ff */
[C---:B------:R-:W-:Y:S01]  /*223a0*/  VIADD R66, R4.reuse, 0x58 ;  /* 0x0000005804427836 */ /* 0x040fe20000000000 */
[----:B------:R1:W-:Y:S01]  /*223b0*/  STL.64 [R1+0x3b8], R38 ;  /* 0x0003b82601007387 */ /* 0x0003e20000100a00 */
[----:B------:R-:W-:-:S02]  /*223c0*/  VIADD R65, R4, 0x57 ;  /* 0x0000005704417836 */ /* 0x000fc40000000000 */
[C---:B------:R-:W-:Y:S01]  /*223d0*/  VIADD R163, R4.reuse, 0x4f ;  /* 0x0000004f04a37836 */ /* 0x040fe20000000000 */
[----:B0-----:R-:W-:Y:S01]  /*223e0*/  IADD3 R36, P3, R53, R51, RZ ;  /* 0x0000003335247210 */ /* 0x001fe20007f7e0ff */
[C---:B------:R-:W-:Y:S02]  /*223f0*/  VIADD R64, R4.reuse, 0x56 ;  /* 0x0000005604407836 */ /* 0x040fe40000000000 */
[C---:B------:R-:W-:Y:S02]  /*22400*/  VIADD R165, R4.reuse, 0x4c ;  /* 0x0000004c04a57836 */ /* 0x040fe40000000000 */
[----:B------:R-:W-:Y:S01]  /*22410*/  VIADD R252, R4, 0x5 ;  /* 0x0000000504fc7836 */ /* 0x000fe20000000000 */
[----:B------:R-:W-:Y:S01]  /*22420*/  LOP3.LUT R7, R7, 0xfffdffff, RZ, 0xc0, !PT ;  /* 0xfffdffff07077812 */ /* 0x000fe200078ec0ff */
[----:B------:R-:W-:Y:S01]  /*22430*/  IMAD.X R37, R50, 0x1, R48, P3 ;  /* 0x0000000132257824 */ /* 0x000fe200018e0630 */
[C---:B-1----:R-:W-:Y:S01]  /*22440*/  IADD3 R38, P4, R49.reuse, R52, RZ ;  /* 0x0000003431267210 */ /* 0x042fe20007f9e0ff */
[----:B------:R-:W-:Y:S01]  /*22450*/  VIADD R53, R49, UR8 ;  /* 0x0000000831357c36 */ /* 0x000fe20008000000 */
[----:B------:R-:W-:Y:S01]  /*22460*/  ULDC UR8, c[0x0][0x22c] ;  /* 0x00008b0000087ab9 */ /* 0x000fe20000000800 */
[----:B------:R-:W-:Y:S01]  /*22470*/  VIADD R63, R4, 0x55 ;  /* 0x00000055043f7836 */ /* 0x000fe20000000000 */
[----:B------:R0:W-:Y:S01]  /*22480*/  STL.64 [R1+0x3b0], R36 ;  /* 0x0003b02401007387 */ /* 0x0001e20000100a00 */
[----:B------:R-:W-:Y:S01]  /*22490*/  IMAD.X R39, R54, 0x1, R10, P4 ;  /* 0x0000000136277824 */ /* 0x000fe200020e060a */
[----:B------:R-:W-:Y:S01]  /*224a0*/  SHF.R.S32.HI R50, RZ, 0x1f, R53 ;  /* 0x0000001fff327819 */ /* 0x000fe20000011435 */
[----:B------:R-:W-:Y:S01]  /*224b0*/  VIADD R62, R4, 0x54 ;  /* 0x00000054043e7836 */ /* 0x000fe20000000000 */
[----:B------:R-:W-:-:S02]  /*224c0*/  ULDC UR5, c[0x0][0x22c] ;  /* 0x00008b0000057ab9 */ /* 0x000fc40000000800 */
[----:B------:R1:W-:Y:S01]  /*224d0*/  STL.64 [R1+0x3a8], R38 ;  /* 0x0003a82601007387 */ /* 0x0003e20000100a00 */
[----:B0-----:R-:W-:-:S05]  /*224e0*/  IADD3 R36, P3, R49, R51, RZ ;  /* 0x0000003331247210 */ /* 0x001fca0007f7e0ff */
[----:B------:R-:W-:Y:S01]  /*224f0*/  IMAD.X R37, R54, 0x1, R48, P3 ;  /* 0x0000000136257824 */ /* 0x000fe200018e0630 */
[C---:B-1----:R-:W-:Y:S01]  /*22500*/  IADD3 R38, P4, R53.reuse, R52, RZ ;  /* 0x0000003435267210 */ /* 0x042fe20007f9e0ff */
[----:B------:R-:W-:-:S03]  /*22510*/  VIADD R49, R53, UR9 ;  /* 0x0000000935317c36 */ /* 0x000fc60008000000 */
[----:B------:R0:W-:Y:S01]  /*22520*/  STL.64 [R1+0x3a0], R36 ;  /* 0x0003a02401007387 */ /* 0x0001e20000100a00 */
        /* <DEDUP_REMOVED lines=14> */
[----:B------:R-:W-:Y:S01]  /*22610*/  VIADD R49, R53, UR11 ;  /* 0x0000000b35317c36 */ /* 0x000fe20008000000 */
[----:B------:R-:W-:Y:S02]  /*22620*/  ULDC.64 UR10, c[0x0][0x228] ;  /* 0x00008a00000a7ab9 */ /* 0x000fe40000000a00 */
        /* <DEDUP_REMOVED lines=93> */
[----:B------:R-:W-:Y:S02]  /*22c00*/  ULDC UR24, c[0x0][0x228] ;  /* 0x00008a0000187ab9 */ /* 0x000fe40000000800 */
        /* <DEDUP_REMOVED lines=8> */
[----:B------:R-:W-:Y:S01]  /*22c90*/  LOP3.LUT R17, R17, 0x7fffffff, RZ, 0xc0, !PT ;  /* 0x7fffffff11117812 */ /* 0x000fe200078ec0ff */
[----:B------:R-:W-:Y:S01]  /*22ca0*/  VIADD R60, R4, 0x52 ;  /* 0x00000052043c7836 */ /* 0x000fe20000000000 */
[----:B------:R0:W-:Y:S01]  /*22cb0*/  STL.64 [R1+0x2c0], R36 ;  /* 0x0002c02401007387 */ /* 0x0001e20000100a00 */
[----:B------:R-:W-:Y:S01]  /*22cc0*/  IMAD.X R39, R50, 0x1, R10, P4 ;  /* 0x0000000132277824 */ /* 0x000fe200020e060a */
[----:B------:R-:W-:Y:S01]  /*22cd0*/  SHF.R.S32.HI R54, RZ, 0x1f, R49 ;  /* 0x0000001fff367819 */ /* 0x000fe20000011431 */
[----:B------:R-:W-:Y:S01]  /*22ce0*/  VIADD R59, R4, 0x50 ;  /* 0x00000050043b7836 */ /* 0x000fe20000000000 */
[----:B------:R-:W-:Y:S02]  /*22cf0*/  ULDC UR25, c[0x0][0x228] ;  /* 0x00008a0000197ab9 */ /* 0x000fe40000000800 */
        /* <DEDUP_REMOVED lines=247> */
[----:B0-----:R-:W-:Y:S01]  /*23c70*/  IADD3 R36, P3, R49, R51, RZ ;  /* 0x0000003331247210 */ /* 0x001fe20007f7e0ff */
[----:B------:R-:W-:-:S04]  /*23c80*/  VIADD R49, R53, UR58 ;  /* 0x0000003a35317c36 */ /* 0x000fc80008000000 */
[----:B------:R-:W-:Y:S01]  /*23c90*/  IMAD.X R37, R54, 0x1, R48, P3 ;  /* 0x0000000136257824 */ /* 0x000fe200018e0630 */
[----:B-1----:R-:W-:-:S04]  /*23ca0*/  IADD3 R38, P4, R53, R52, RZ ;  /* 0x0000003435267210 */ /* 0x002fc80007f9e0ff */
[----:B------:R0:W-:Y:S01]  /*23cb0*/  STL.64 [R1+0xe0], R36 ;  /* 0x0000e02401007387 */ /* 0x0001e20000100a00 */
[----:B------:R-:W-:Y:S01]  /*23cc0*/  IMAD.X R39, R50, 0x1, R10, P4 ;  /* 0x0000000132277824 */ /* 0x000fe200020e060a */
[----:B------:R-:W-:-:S04]  /*23cd0*/  SHF.R.S32.HI R54, RZ, 0x1f, R49 ;  /* 0x0000001fff367819 */ /* 0x000fc80000011431 */
[----:B------:R1:W-:Y:S01]  /*23ce0*/  STL.64 [R1+0xd8], R38 ;  /* 0x0000d82601007387 */ /* 0x0003e20000100a00 */
[----:B0-----:R-:W-:Y:S01]  /*23cf0*/  IADD3 R36, P3, R53, R51, RZ ;  /* 0x0000003335247210 */ /* 0x001fe20007f7e0ff */
[----:B------:R-:W-:Y:S01]  /*23d00*/  VIADD R53, R49, UR59 ;  /* 0x0000003b31357c36 */ /* 0x000fe20008000000 */
[----:B------:R-:W-:-:S03]  /*23d10*/  ULDC.64 UR58, c[0x0][0x228] ;  /* 0x00008a00003a7ab9 */ /* 0x000fc60000000a00 */
[----:B------:R-:W-:Y:S01]  /*23d20*/  IMAD.X R37, R50, 0x1, R48, P3 ;  /* 0x0000000132257824 */ /* 0x000fe200018e0630 */
[-C--:B-1----:R-:W-:Y:S02]  /*23d30*/  IADD3 R38, P4, R49, R52.reuse, RZ ;  /* 0x0000003431267210 */ /* 0x082fe40007f9e0ff */
[----:B------:R-:W-:Y:S02]  /*23d40*/  SHF.R.S32.HI R50, RZ, 0x1f, R53 ;  /* 0x0000001fff327819 */ /* 0x000fe40000011435 */
[C---:B------:R-:W-:Y:S01]  /*23d50*/  IADD3 R42, P3, R53.reuse, R52, RZ ;  /* 0x00000034352a7210 */ /* 0x040fe20007f7e0ff */
[----:B------:R-:W-:Y:S01]  /*23d60*/  IMAD.X R39, R54, 0x1, R10, P4 ;  /* 0x0000000136277824 */ /* 0x000fe200020e060a */
[----:B------:R-:W-:-:S03]  /*23d70*/  IADD3 R40, P4, R53, R51, RZ ;  /* 0x0000003335287210 */ /* 0x000fc60007f9e0ff */
[C---:B------:R-:W-:Y:S01]  /*23d80*/  IMAD.X R43, R50.reuse, 0x1, R10, P3 ;  /* 0x00000001322b7824 */ /* 0x040fe200018e060a */
[----:B------:R-:W-:Y:S01]  /*23d90*/  ISETP.GE.AND P3, PT, R5, UR46, PT ;  /* 0x0000002e05007c0c */ /* 0x000fe2000bf66270 */
[----:B------:R-:W-:-:S03]  /*23da0*/  IMAD.X R41, R50, 0x1, R48, P4 ;  /* 0x0000000132297824 */ /* 0x000fc600020e0630 */
[C---:B------:R-:W-:Y:S01]  /*23db0*/  ISETP.LT.AND P4, PT, R4.reuse, UR7, !P3 ;  /* 0x0000000704007c0c */ /* 0x040fe2000df81270 */
[----:B------:R0:W-:Y:S01]  /*23dc0*/  STL.64 [R1+0xd0], R36 ;  /* 0x0000d02401007387 */ /* 0x0001e20000100a00 */
[----:B------:R-:W-:Y:S01]  /*23dd0*/  ISETP.LT.AND P3, PT, R5, UR6, !P2 ;  /* 0x0000000605007c0c */ /* 0x000fe2000d761270 */
[----:B------:R-:W-:Y:S01]  /*23de0*/  VIADD R58, R4, 0x4e ;  /* 0x0000004e043a7836 */ /* 0x000fe20000000000 */
[----:B------:R-:W-:Y:S01]  /*23df0*/  ISETP.LT.AND P2, PT, R6, UR18, !P2 ;  /* 0x0000001206007c0c */ /* 0x000fe2000d741270 */
[C---:B------:R-:W-:Y:S01]  /*23e00*/  VIADD R57, R4.reuse, 0x4b ;  /* 0x0000004b04397836 */ /* 0x040fe20000000000 */
[----:B------:R-:W-:Y:S01]  /*23e10*/  ULDC UR7, c[0x0][0x228] ;  /* 0x00008a0000077ab9 */ /* 0x000fe20000000800 */
[-C--:B0-----:R-:W-:Y:S01]  /*23e20*/  IADD3 R36, P5, R49, R51.reuse, RZ ;  /* 0x0000003331247210 */ /* 0x081fe20007fbe0ff */
[----:B------:R0:W-:Y:S07]  /*23e30*/  STL.64 [R1+0xc8], R38 ;  /* 0x0000c82601007387 */ /* 0x0001ee0000100a00 */
[----:B------:R-:W-:Y:S01]  /*23e40*/  @P3 LOP3.LUT R3, R3, 0x800, RZ, 0xfc, !PT ;  /* 0x0000080003033812 */ /* 0x000fe200078efcff */
[----:B------:R-:W-:Y:S01]  /*23e50*/  VIADD R56, R4, 0x49 ;  /* 0x0000004904387836 */ /* 0x000fe20000000000 */
[----:B------:R-:W-:Y:S01]  /*23e60*/  ISETP.LT.AND P3, PT, R5, UR26, !P1 ;  /* 0x0000001a05007c0c */ /* 0x000fe2000cf61270 */
[----:B------:R-:W-:Y:S01]  /*23e70*/  IMAD.X R37, R54, 0x1, R48, P5 ;  /* 0x0000000136257824 */ /* 0x000fe200028e0630 */
[----:B------:R-:W-:Y:S01]  /*23e80*/  LOP3.LUT R3, R3, 0xffffefff, RZ, 0xc0, !PT ;  /* 0xffffefff03037812 */ /* 0x000fe200078ec0ff */
[----:B------:R-:W-:Y:S01]  /*23e90*/  VIADD R49, R53, UR60 ;  /* 0x0000003c35317c36 */ /* 0x000fe20008000000 */
[----:B------:R-:W-:Y:S01]  /*23ea0*/  @P4 LOP3.LUT R2, R2, 0x8000, RZ, 0xfc, !PT ;  /* 0x0000800002024812 */ /* 0x000fe200078efcff */
[----:B------:R-:W-:Y:S01]  /*23eb0*/  VIADD R61, R4, 0x53 ;  /* 0x00000053043d7836 */ /* 0x000fe20000000000 */
[----:B------:R-:W-:Y:S01]  /*23ec0*/  @P2 LOP3.LUT R3, R3, 0x1000, RZ, 0xfc, !PT ;  /* 0x0000100003032812 */ /* 0x000fe200078efcff */
[----:B------:R1:W-:Y:S01]  /*23ed0*/  STL.64 [R1+0xc0], R36 ;  /* 0x0000c02401007387 */ /* 0x0003e20000100a00 */
[----:B------:R-:W-:Y:S01]  /*23ee0*/  ISETP.LT.AND P2, PT, R6, UR22, !P1 ;  /* 0x0000001606007c0c */ /* 0x000fe2000cf41270 */
[C---:B------:R-:W-:Y:S01]  /*23ef0*/  VIADD R67, R4.reuse, 0x51 ;  /* 0x0000005104437836 */ /* 0x040fe20000000000 */
[----:B------:R-:W-:Y:S01]  /*23f00*/  LOP3.LUT R3, R3, 0xffffbfff, RZ, 0xc0, !PT ;  /* 0xffffbfff03037812 */ /* 0x000fe200078ec0ff */
[----:B------:R-:W-:Y:S01]  /*23f10*/  VIADD R167, R4, 0x4a ;  /* 0x0000004a04a77836 */ /* 0x000fe20000000000 */
[----:B------:R-:W-:Y:S01]  /*23f20*/  ISETP.LT.AND P1, PT, R6, UR30, !P0 ;  /* 0x0000001e06007c0c */ /* 0x000fe2000c721270 */
[C---:B------:R-:W-:Y:S01]  /*23f30*/  VIADD R169, R4.reuse, 0x48 ;  /* 0x0000004804a97836 */ /* 0x040fe20000000000 */
[----:B------:R-:W-:Y:S01]  /*23f40*/  @P3 LOP3.LUT R3, R3, 0x4000, RZ, 0xfc, !PT ;  /* 0x0000400003033812 */ /* 0x000fe200078efcff */
[C---:B------:R-:W-:Y:S01]  /*23f50*/  VIADD R171, R4.reuse, 0x44 ;  /* 0x0000004404ab7836 */ /* 0x040fe20000000000 */
[----:B------:R-:W-:Y:S01]  /*23f60*/  ISETP.LT.AND P0, PT, R5, UR28, !P0 ;  /* 0x0000001c05007c0c */ /* 0x000fe2000c701270 */
[C---:B------:R-:W-:Y:S01]  /*23f70*/  VIADD R69, R4.reuse, 0x3a ;  /* 0x0000003a04457836 */ /* 0x040fe20000000000 */
[----:B------:R-:W-:Y:S01]  /*23f80*/  LOP3.LUT R3, R3, 0xffffdfff, RZ, 0xc0, !PT ;  /* 0xffffdfff03037812 */ /* 0x000fe200078ec0ff */
[C---:B------:R-:W-:Y:S01]  /*23f90*/  VIADD R50, R4.reuse, 0x41 ;  /* 0x0000004104327836 */ /* 0x040fe20000000000 */
[C---:B0-----:R-:W-:Y:S01]  /*23fa0*/  IADD3 R38, P5, R49.reuse, R52, RZ ;  /* 0x0000003431267210 */ /* 0x041fe20007fbe0ff */
[C---:B------:R-:W-:Y:S01]  /*23fb0*/  VIADD R173, R4.reuse, 0x43 ;  /* 0x0000004304ad7836 */ /* 0x040fe20000000000 */
[----:B-1----:R-:W-:Y:S01]  /*23fc0*/  IADD3 R36, P6, R49, R51, RZ ;  /* 0x0000003331247210 */ /* 0x002fe20007fde0ff */
[----:B------:R-:W-:Y:S01]  /*23fd0*/  VIADD R175, R4, 0x42 ;  /* 0x0000004204af7836 */ /* 0x000fe20000000000 */
[----:B------:R-:W-:Y:S01]  /*23fe0*/  SHF.R.S32.HI R49, RZ, 0x1f, R49 ;  /* 0x0000001fff317819 */ /* 0x000fe20000011431 */
[----:B------:R-:W-:Y:S01]  /*23ff0*/  ULDC UR6, c[0x0][0x228] ;  /* 0x00008a0000067ab9 */ /* 0x000fe20000000800 */
[----:B------:R-:W-:Y:S01]  /*24000*/  @P2 LOP3.LUT R3, R3, 0x2000, RZ, 0xfc, !PT ;  /* 0x0000200003032812 */ /* 0x000fe200078efcff */
[----:B------:R-:W-:Y:S01]  /*24010*/  ULDC UR60, c[0x0][0x228] ;  /* 0x00008a00003c7ab9 */ /* 0x000fe20000000800 */
[----:B------:R-:W-:Y:S01]  /*24020*/  LOP3.LUT R2, R2, 0xffffefff, RZ, 0xc0, !PT ;  /* 0xffffefff02027812 */ /* 0x000fe200078ec0ff */
[----:B------:R-:W-:Y:S01]  /*24030*/  IMAD.X R39, R49, 0x1, R10, P5 ;  /* 0x0000000131277824 */ /* 0x000fe200028e060a */
[----:B------:R-:W-:Y:S01]  /*24040*/  LOP3.LUT R3, R3, 0xffff7fff, RZ, 0xc0, !PT ;  /* 0xffff7fff03037812 */ /* 0x000fe200078ec0ff */
[----:B------:R-:W-:Y:S01]  /*24050*/  VIADD R10, R4, 0x1 ;  /* 0x00000001040a7836 */ /* 0x000fe20000000000 */
[----:B------:R-:W-:Y:S01]  /*24060*/  PRMT R54, R13, 0x5410, R14 ;  /* 0x000054100d367816 */ /* 0x000fe2000000000e */
[----:B------:R-:W-:Y:S01]  /*24070*/  ULDC UR26, c[0x0][0x228] ;  /* 0x00008a00001a7ab9 */ /* 0x000fe20000000800 */
[----:B------:R-:W-:Y:S01]  /*24080*/  @P0 LOP3.LUT R3, R3, 0x8000, RZ, 0xfc, !PT ;  /* 0x0000800003030812 */ /* 0x000fe200078efcff */
[----:B------:R-:W-:Y:S01]  /*24090*/  ULDC UR18, c[0x0][0x228] ;  /* 0x00008a0000127ab9 */ /* 0x000fe20000000800 */
[----:B------:R-:W-:Y:S01]  /*240a0*/  ISETP.GE.AND P0, PT, R10, UR43, PT ;  /* 0x0000002b0a007c0c */ /* 0x000fe2000bf06270 */
[----:B------:R-:W-:Y:S01]  /*240b0*/  ULDC UR28, c[0x0][0x228] ;  /* 0x00008a00001c7ab9 */ /* 0x000fe20000000800 */
[----:B------:R-:W-:Y:S01]  /*240c0*/  @P1 LOP3.LUT R2, R2, 0x1000, RZ, 0xfc, !PT ;  /* 0x0000100002021812 */ /* 0x000fe200078efcff */
[----:B------:R-:W-:Y:S01]  /*240d0*/  ULDC UR30, c[0x0][0x228] ;  /* 0x00008a00001e7ab9 */ /* 0x000fe20000000800 */
[----:B------:R-:W-:Y:S01]  /*240e0*/  ISETP.LT.AND P1, PT, R5, UR34, !P0 ;  /* 0x0000002205007c0c */ /* 0x000fe2000c721270 */
[----:B------:R-:W-:Y:S01]  /*240f0*/  IMAD.X R37, R49, 0x1, R48, P6 ;  /* 0x0000000131257824 */ /* 0x000fe200030e0630 */
[----:B------:R-:W-:Y:S01]  /*24100*/  ISETP.LT.AND P0, PT, R6, UR32, !P0 ;  /* 0x0000002006007c0c */ /* 0x000fe2000c701270 */
[C---:B------:R-:W-:Y:S01]  /*24110*/  VIADD R49, R4.reuse, 0x40 ;  /* 0x0000004004317836 */ /* 0x040fe20000000000 */
[----:B------:R-:W-:Y:S01]  /*24120*/  LOP3.LUT R3, R3, 0xfffeffff, RZ, 0xc0, !PT ;  /* 0xfffeffff03037812 */ /* 0x000fe200078ec0ff */
[----:B------:R-:W-:Y:S01]  /*24130*/  VIADD R51, R4, 0x45 ;  /* 0x0000004504337836 */ /* 0x000fe20000000000 */
[----:B------:R-:W-:Y:S01]  /*24140*/  LOP3.LUT R2, R2, 0xffffbfff, RZ, 0xc0, !PT ;  /* 0xffffbfff02027812 */ /* 0x000fe200078ec0ff */
[C---:B------:R-:W-:Y:S01]  /*24150*/  VIADD R52, R4.reuse, 0x46 ;  /* 0x0000004604347836 */ /* 0x040fe20000000000 */
[----:B------:R-:W-:Y:S01]  /*24160*/  ISETP.GE.AND P2, PT, R163, UR57, PT ;  /* 0x00000039a3007c0c */ /* 0x000fe2000bf46270 */
[C---:B------:R-:W-:Y:S01]  /*24170*/  VIADD R13, R4.reuse, 0x38 ;  /* 0x00000038040d7836 */ /* 0x040fe20000000000 */
[----:B------:R-:W-:Y:S01]  /*24180*/  ULDC UR32, c[0x0][0x228] ;  /* 0x00008a0000207ab9 */ /* 0x000fe20000000800 */
[----:B------:R-:W-:Y:S01]  /*24190*/  ULDC UR34, c[0x0][0x228] ;  /* 0x00008a0000227ab9 */ /* 0x000fe20000000800 */
[----:B------:R-:W-:-:S02]  /*241a0*/  VIADD R70, R4, 0x8 ;  /* 0x0000000804467836 */ /* 0x000fc40000000000 */
[C---:B------:R-:W-:Y:S01]  /*241b0*/  VIADD R71, R4.reuse, 0x3b ;  /* 0x0000003b04477836 */ /* 0x040fe20000000000 */
[----:B------:R-:W-:Y:S01]  /*241c0*/  @P0 LOP3.LUT R3, R3, 0x10000, RZ, 0xfc, !PT ;  /* 0x0001000003030812 */ /* 0x000fe200078efcff */
[----:B------:R-:W-:Y:S01]  /*241d0*/  VIADD R72, R4, 0x6 ;  /* 0x0000000604487836 */ /* 0x000fe20000000000 */
[----:B------:R-:W-:Y:S01]  /*241e0*/  ISETP.GE.AND P0, PT, R49, UR8, PT ;  /* 0x0000000831007c0c */ /* 0x000fe2000bf06270 */
[----:B------:R-:W-:Y:S01]  /*241f0*/  ULDC.64 UR8, c[0x0][0x228] ;  /* 0x00008a0000087ab9 */ /* 0x000fe20000000a00 */
[----:B------:R-:W-:Y:S01]  /*24200*/  @P1 LOP3.LUT R2, R2, 0x4000, RZ, 0xfc, !PT ;  /* 0x0000400002021812 */ /* 0x000fe200078efcff */
[----:B------:R-:W-:Y:S01]  /*24210*/  VIADD R73, R4, 0x7 ;  /* 0x0000000704497836 */ /* 0x000fe20000000000 */
[----:B------:R-:W-:Y:S01]  /*24220*/  ISETP.LT.AND P1, PT, R6, UR38, !P0 ;  /* 0x0000002606007c0c */ /* 0x000fe2000c721270 */
[----:B------:R-:W-:Y:S01]  /*24230*/  VIADD R68, R4, 0x39 ;  /* 0x0000003904447836 */ /* 0x000fe20000000000 */
[----:B------:R-:W-:Y:S02]  /*24240*/  ISETP.LT.AND P0, PT, R5, UR36, !P0 ;  /* 0x0000002405007c0c */ /* 0x000fe4000c701270 */
[----:B------:R-:W-:Y:S01]  /*24250*/  LOP3.LUT R18, R18, 0x7fffffff, RZ, 0xc0, !PT ;  /* 0x7fffffff12127812 */ /* 0x000fe200078ec0ff */
[----:B------:R-:W-:Y:S01]  /*24260*/  STL.64 [R1+0xb8], R42 ;  /* 0x0000b82a01007387 */ /* 0x000fe20000100a00 */
[----:B------:R-:W-:Y:S01]  /*24270*/  LOP3.LUT R2, R2, 0xffffdfff, RZ, 0xc0, !PT ;  /* 0xffffdfff02027812 */ /* 0x000fe200078ec0ff */
[C---:B------:R-:W-:Y:S01]  /*24280*/  VIADD R44, R4.reuse, 0x33 ;  /* 0x00000033042c7836 */ /* 0x040fe20000000000 */
[----:B------:R-:W-:Y:S01]  /*24290*/  LOP3.LUT R3, R3, 0x7fffffff, RZ, 0xc0, !PT ;  /* 0x7fffffff03037812 */ /* 0x000fe200078ec0ff */
[----:B------:R-:W-:Y:S01]  /*242a0*/  IMAD.MOV.U32 R49, RZ, RZ, R69 ;  /* 0x000000ffff317224 */ /* 0x000fe200078e0045 */
[----:B------:R-:W-:Y:S01]  /*242b0*/  ULDC UR36, c[0x0][0x228] ;  /* 0x00008a0000247ab9 */ /* 0x000fe20000000800 */
[----:B------:R-:W-:Y:S01]  /*242c0*/  ULDC UR38, c[0x0][0x228] ;  /* 0x00008a0000267ab9 */ /* 0x000fe20000000800 */
[----:B------:R-:W-:Y:S01]  /*242d0*/  PRMT R48, R11, 0x5410, R12 ;  /* 0x000054100b307816 */ /* 0x000fe2000000000c */
[----:B------:R-:W-:Y:S01]  /*242e0*/  VIADD R45, R4, 0xe ;  /* 0x0000000e042d7836 */ /* 0x000fe20000000000 */
[----:B------:R-:W-:Y:S01]  /*242f0*/  @P1 LOP3.LUT R2, R2, 0x2000, RZ, 0xfc, !PT ;  /* 0x0000200002021812 */ /* 0x000fe200078efcff */
[C---:B------:R-:W-:Y:S01]  /*24300*/  VIADD R46, R4.reuse, 0x32 ;  /* 0x00000032042e7836 */ /* 0x040fe20000000000 */
[----:B------:R-:W-:Y:S01]  /*24310*/  ULDC UR22, c[0x0][0x22c] ;  /* 0x00008b0000167ab9 */ /* 0x000fe20000000800 */
[----:B------:R-:W-:Y:S01]  /*24320*/  VIADD R47, R4, 0xf ;  /* 0x0000000f042f7836 */ /* 0x000fe20000000000 */
[----:B------:R-:W-:Y:S01]  /*24330*/  LOP3.LUT R2, R2, 0xfffffbff, RZ, 0xc0, !PT ;  /* 0xfffffbff02027812 */ /* 0x000fe200078ec0ff */
[----:B------:R-:W-:-:S02]  /*24340*/  VIADD R19, R4, 0x31 ;  /* 0x0000003104137836 */ /* 0x000fc40000000000 */
[----:B------:R-:W-:Y:S01]  /*24350*/  VIADD R202, R4, 0x10 ;  /* 0x0000001004ca7836 */ /* 0x000fe20000000000 */
[----:B------:R-:W-:Y:S01]  /*24360*/  @P0 LOP3.LUT R2, R2, 0x400, RZ, 0xfc, !PT ;  /* 0x0000040002020812 */ /* 0x000fe200078efcff */
[C---:B------:R-:W-:Y:S01]  /*24370*/  VIADD R203, R4.reuse, 0x30 ;  /* 0x0000003004cb7836 */ /* 0x040fe20000000000 */
[----:B------:R-:W-:Y:S01]  /*24380*/  ISETP.GE.AND P0, PT, R55, UR17, PT ;  /* 0x0000001137007c0c */ /* 0x000fe2000bf06270 */
[C---:B------:R-:W-:Y:S02]  /*24390*/  VIADD R204, R4.reuse, 0x11 ;  /* 0x0000001104cc7836 */ /* 0x040fe40000000000 */
[----:B------:R-:W-:Y:S01]  /*243a0*/  VIADD R205, R4, 0x2f ;  /* 0x0000002f04cd7836 */ /* 0x000fe20000000000 */
[----:B------:R-:W-:Y:S01]  /*243b0*/  ISETP.LT.AND P1, PT, R5, UR42, !P0 ;  /* 0x0000002a05007c0c */ /* 0x000fe2000c721270 */
[----:B------:R-:W-:Y:S01]  /*243c0*/  ULDC.64 UR42, c[0x0][0x228] ;  /* 0x00008a00002a7ab9 */ /* 0x000fe20000000a00 */
[----:B------:R-:W-:Y:S01]  /*243d0*/  ISETP.LT.AND P0, PT, R6, UR14, !P0 ;  /* 0x0000000e06007c0c */ /* 0x000fe2000c701270 */
[----:B------:R-:W-:Y:S01]  /*243e0*/  VIADD R206, R4, 0x12 ;  /* 0x0000001204ce7836 */ /* 0x000fe20000000000 */
[----:B------:R-:W-:Y:S01]  /*243f0*/  LOP3.LUT R2, R2, 0xfffff7ff, RZ, 0xc0, !PT ;  /* 0xfffff7ff02027812 */ /* 0x000fe200078ec0ff */
[----:B------:R-:W-:-:S02]  /*24400*/  VIADD R207, R4, 0x2e ;  /* 0x0000002e04cf7836 */ /* 0x000fc40000000000 */
[C---:B------:R-:W-:Y:S02]  /*24410*/  VIADD R208, R4.reuse, 0x13 ;  /* 0x0000001304d07836 */ /* 0x040fe40000000000 */
[C---:B------:R-:W-:Y:S02]  /*24420*/  VIADD R209, R4.reuse, 0x2d ;  /* 0x0000002d04d17836 */ /* 0x040fe40000000000 */
[C---:B------:R-:W-:Y:S02]  /*24430*/  VIADD R210, R4.reuse, 0x14 ;  /* 0x0000001404d27836 */ /* 0x040fe40000000000 */
[----:B------:R-:W-:Y:S01]  /*24440*/  VIADD R211, R4, 0x2c ;  /* 0x0000002c04d37836 */ /* 0x000fe20000000000 */
[----:B------:R-:W-:Y:S01]  /*24450*/  @P1 LOP3.LUT R2, R2, 0x800, RZ, 0xfc, !PT ;  /* 0x0000080002021812 */ /* 0x000fe200078efcff */
[C---:B------:R-:W-:Y:S02]  /*24460*/  VIADD R212, R4.reuse, 0x15 ;  /* 0x0000001504d47836 */ /* 0x040fe40000000000 */
[----:B------:R-:W-:Y:S01]  /*24470*/  VIADD R213, R4, 0x2b ;  /* 0x0000002b04d57836 */ /* 0x000fe20000000000 */
[----:B------:R-:W-:Y:S01]  /*24480*/  LOP3.LUT R2, R2, 0xfffffeff, RZ, 0xc0, !PT ;  /* 0xfffffeff02027812 */ /* 0x000fe200078ec0ff */
[----:B------:R-:W-:-:S02]  /*24490*/  VIADD R214, R4, 0x16 ;  /* 0x0000001604d67836 */ /* 0x000fc40000000000 */
[----:B------:R-:W-:Y:S01]  /*244a0*/  VIADD R215, R4, 0x2a ;  /* 0x0000002a04d77836 */ /* 0x000fe20000000000 */
[----:B------:R-:W-:Y:S01]  /*244b0*/  @P0 LOP3.LUT R2, R2, 0x100, RZ, 0xfc, !PT ;  /* 0x0000010002020812 */ /* 0x000fe200078efcff */
[----:B------:R-:W-:Y:S01]  /*244c0*/  VIADD R216, R4, 0x17 ;  /* 0x0000001704d87836 */ /* 0x000fe20000000000 */
        /* <DEDUP_REMOVED lines=20> */
[C---:B------:R-:W-:Y:S01]  /*24610*/  VIADD R228, R4.reuse, 0x23 ;  /* 0x0000002304e47836 */ /* 0x040fe20000000000 */
[----:B------:R-:W-:Y:S01]  /*24620*/  ISETP.GE.AND P0, PT, R65, UR47, PT ;  /* 0x0000002f41007c0c */ /* 0x000fe2000bf06270 */
[----:B------:R-:W-:Y:S01]  /*24630*/  ULDC.64 UR46, c[0x0][0x228] ;  /* 0x00008a00002e7ab9 */ /* 0x000fe20000000a00 */
[C---:B------:R-:W-:Y:S02]  /*24640*/  VIADD R229, R4.reuse, 0x1e ;  /* 0x0000001e04e57836 */ /* 0x040fe40000000000 */
[----:B------:R-:W-:Y:S01]  /*24650*/  VIADD R230, R4, 0x22 ;  /* 0x0000002204e67836 */ /* 0x000fe20000000000 */
[----:B------:R-:W-:Y:S01]  /*24660*/  ISETP.LT.AND P1, PT, R6, UR12, !P0 ;  /* 0x0000000c06007c0c */ /* 0x000fe2000c721270 */
[C---:B------:R-:W-:Y:S01]  /*24670*/  VIADD R231, R4.reuse, 0x1f ;  /* 0x0000001f04e77836 */ /* 0x040fe20000000000 */
[----:B------:R-:W-:Y:S01]  /*24680*/  ISETP.LT.AND P0, PT, R5, UR8, !P0 ;  /* 0x0000000805007c0c */ /* 0x000fe2000c701270 */
[----:B------:R-:W-:Y:S01]  /*24690*/  VIADD R232, R4, 0x20 ;  /* 0x0000002004e87836 */ /* 0x000fe20000000000 */
[----:B------:R-:W-:Y:S01]  /*246a0*/  LOP3.LUT R2, R2, 0xffffffbf, RZ, 0xc0, !PT ;  /* 0xffffffbf02027812 */ /* 0x000fe200078ec0ff */
[C---:B------:R-:W-:Y:S01]  /*246b0*/  VIADD R233, R4.reuse, 0x59 ;  /* 0x0000005904e97836 */ /* 0x040fe20000000000 */
[----:B------:R-:W-:Y:S01]  /*246c0*/  PRMT R53, R15, 0x5410, R16 ;  /* 0x000054100f357816 */ /* 0x000fe20000000010 */
[----:B------:R-:W-:Y:S01]  /*246d0*/  VIADD R234, R4, 0x5a ;  /* 0x0000005a04ea7836 */ /* 0x000fe20000000000 */
[----:B------:R-:W-:-:S05]  /*246e0*/  ULDC UR57, c[0x0][0x22c] ;  /* 0x00008b0000397ab9 */ /* 0x000fca0000000800 */
[----:B------:R-:W-:-:S04]  /*246f0*/  @P1 LOP3.LUT R2, R2, 0x40, RZ, 0xfc, !PT ;  /* 0x0000004002021812 */ /* 0x000fc800078efcff */
[----:B------:R-:W-:-:S04]  /*24700*/  LOP3.LUT R2, R2, 0xffffffdf, RZ, 0xc0, !PT ;  /* 0xffffffdf02027812 */ /* 0x000fc800078ec0ff */
[----:B------:R-:W-:Y:S02]  /*24710*/  @P0 LOP3.LUT R2, R2, 0x20, RZ, 0xfc, !PT ;  /* 0x0000002002020812 */ /* 0x000fe400078efcff */
[----:B------:R-:W-:Y:S01]  /*24720*/  ISETP.GE.AND P0, PT, R64, UR45, PT ;  /* 0x0000002d40007c0c */ /* 0x000fe2000bf06270 */
[----:B------:R-:W-:-:S03]  /*24730*/  ULDC.64 UR44, c[0x0][0x228] ;  /* 0x00008a00002c7ab9 */ /* 0x000fc60000000a00 */
[----:B------:R-:W-:Y:S01]  /*24740*/  ISETP.LT.AND P1, PT, R6, UR52, !P0 ;  /* 0x0000003406007c0c */ /* 0x000fe2000c721270 */
[----:B------:R-:W-:Y:S01]  /*24750*/  IMAD.MOV.U32 R65, RZ, RZ, R70 ;  /* 0x000000ffff417224 */ /* 0x000fe200078e0046 */
[----:B------:R-:W-:Y:S01]  /*24760*/  ISETP.LT.AND P0, PT, R5, UR42, !P0 ;  /* 0x0000002a05007c0c */ /* 0x000fe2000c701270 */
[----:B------:R-:W-:Y:S01]  /*24770*/  IMAD.MOV.U32 R55, RZ, RZ, R71 ;  /* 0x000000ffff377224 */ /* 0x000fe200078e0047 */
[----:B------:R-:W-:Y:S01]  /*24780*/  LOP3.LUT R2, R2, 0xffffffef, RZ, 0xc0, !PT ;  /* 0xffffffef02027812 */ /* 0x000fe200078ec0ff */
[----:B------:R-:W-:Y:S01]  /*24790*/  IMAD.MOV.U32 R10, RZ, RZ, R68 ;  /* 0x000000ffff0a7224 */ /* 0x000fe200078e0044 */
[----:B------:R-:W-:Y:S01]  /*247a0*/  STL.64 [R1+0xb0], R40 ;  /* 0x0000b02801007387 */ /* 0x000fe20000100a00 */
[----:B------:R-:W-:Y:S01]  /*247b0*/  VIADD R12, R4, 0x9 ;  /* 0x00000009040c7836 */ /* 0x000fe20000000000 */
[----:B------:R-:W-:-:S05]  /*247c0*/  ULDC UR52, c[0x0][0x22c] ;  /* 0x00008b0000347ab9 */ /* 0x000fca0000000800 */
[----:B------:R-:W-:-:S04]  /*247d0*/  @P1 LOP3.LUT R2, R2, 0x10, RZ, 0xfc, !PT ;  /* 0x0000001002021812 */ /* 0x000fc800078efcff */
[----:B------:R-:W-:-:S04]  /*247e0*/  LOP3.LUT R2, R2, 0xfffffff7, RZ, 0xc0, !PT ;  /* 0xfffffff702027812 */ /* 0x000fc800078ec0ff */
[----:B------:R-:W-:Y:S02]  /*247f0*/  @P0 LOP3.LUT R2, R2, 0x8, RZ, 0xfc, !PT ;  /* 0x0000000802020812 */ /* 0x000fe400078efcff */
[----:B------:R-:W-:Y:S01]  /*24800*/  ISETP.GE.AND P0, PT, R63, UR13, PT ;  /* 0x0000000d3f007c0c */ /* 0x000fe2000bf06270 */
[----:B------:R-:W-:-:S03]  /*24810*/  ULDC.64 UR12, c[0x0][0x228] ;  /* 0x00008a00000c7ab9 */ /* 0x000fc60000000a00 */
[----:B------:R-:W-:Y:S02]  /*24820*/  ISETP.LT.AND P1, PT, R6, UR54, !P0 ;  /* 0x0000003606007c0c */ /* 0x000fe4000c721270 */
[----:B------:R-:W-:Y:S01]  /*24830*/  LOP3.LUT R2, R2, 0xfffffffb, RZ, 0xc0, !PT ;  /* 0xfffffffb02027812 */ /* 0x000fe200078ec0ff */
[----:B------:R-:W-:Y:S01]  /*24840*/  IMAD.MOV.U32 R63, RZ, RZ, R13 ;  /* 0x000000ffff3f7224 */ /* 0x000fe200078e000d */
[----:B------:R-:W-:Y:S01]  /*24850*/  ISETP.LT.AND P0, PT, R5, UR10, !P0 ;  /* 0x0000000a05007c0c */ /* 0x000fe2000c701270 */
[----:B------:R-:W-:Y:S01]  /*24860*/  IMAD.MOV.U32 R163, RZ, RZ, R65 ;  /* 0x000000ffffa37224 */ /* 0x000fe200078e0041 */
[----:B------:R0:W-:Y:S01]  /*24870*/  STL.64 [R1+0xa8], R38 ;  /* 0x0000a82601007387 */ /* 0x0001e20000100a00 */
[----:B------:R-:W-:Y:S01]  /*24880*/  IMAD.MOV.U32 R64, RZ, RZ, R12 ;  /* 0x000000ffff407224 */ /* 0x000fe200078e000c */
        /* <DEDUP_REMOVED lines=12> */
[----:B0-----:R-:W-:Y:S01]  /*24950*/  VIADD R38, R4, 0x36 ;  /* 0x0000003604267836 */ /* 0x001fe20000000000 */
[----:B------:R-:W-:-:S05]  /*24960*/  ULDC UR56, c[0x0][0x22c] ;  /* 0x00008b0000387ab9 */ /* 0x000fca0000000800 */
[----:B------:R-:W-:-:S04]  /*24970*/  @P1 LOP3.LUT R2, R2, 0x1, RZ, 0xfc, !PT ;  /* 0x0000000102021812 */ /* 0x000fc800078efcff */
[----:B------:R-:W-:Y:S02]  /*24980*/  @P0 LOP3.LUT R3, R3, 0x80000000, RZ, 0xfc, !PT ;  /* 0x8000000003030812 */ /* 0x000fe400078efcff */
[----:B------:R-:W-:Y:S01]  /*24990*/  ISETP.GE.AND P0, PT, R60, UR43, PT ;  /* 0x0000002b3c007c0c */ /* 0x000fe2000bf06270 */
[----:B------:R-:W-:-:S03]  /*249a0*/  ULDC.64 UR42, c[0x0][0x228] ;  /* 0x00008a00002a7ab9 */ /* 0x000fc60000000a00 */
[----:B------:R-:W-:Y:S02]  /*249b0*/  ISETP.LT.AND P1, PT, R6, UR58, !P0 ;  /* 0x0000003a06007c0c */ /* 0x000fe4000c721270 */
[----:B------:R-:W-:Y:S01]  /*249c0*/  LOP3.LUT R3, R3, 0xbfffffff, RZ, 0xc0, !PT ;  /* 0xbfffffff03037812 */ /* 0x000fe200078ec0ff */
[----:B------:R-:W-:Y:S01]  /*249d0*/  IMAD.MOV.U32 R60, RZ, RZ, R72 ;  /* 0x000000ffff3c7224 */ /* 0x000fe200078e0048 */
[----:B------:R-:W-:Y:S01]  /*249e0*/  ISETP.LT.AND P0, PT, R5, UR12, !P0 ;  /* 0x0000000c05007c0c */ /* 0x000fe2000c701270 */
[----:B-1----:R-:W-:Y:S01]  /*249f0*/  VIADD R36, R4, 0x37 ;  /* 0x0000003704247836 */ /* 0x002fe20000000000 */
[----:B------:R-:W-:-:S07]  /*24a00*/  ULDC UR58, c[0x0][0x22c] ;  /* 0x00008b00003a7ab9 */ /* 0x000fce0000000800 */
[----:B------:R-:W-:-:S04]  /*24a10*/  @P1 LOP3.LUT R3, R3, 0x40000000, RZ, 0xfc, !PT ;  /* 0x4000000003031812 */ /* 0x000fc800078efcff */
[----:B------:R-:W-:-:S04]  /*24a20*/  LOP3.LUT R3, R3, 0xdfffffff, RZ, 0xc0, !PT ;  /* 0xdfffffff03037812 */ /* 0x000fc800078ec0ff */
[----:B------:R-:W-:Y:S02]  /*24a30*/  @P0 LOP3.LUT R3, R3, 0x20000000, RZ, 0xfc, !PT ;  /* 0x2000000003030812 */ /* 0x000fe400078efcff */
[----:B------:R-:W-:Y:S01]  /*24a40*/  ISETP.GE.AND P0, PT, R59, UR11, PT ;  /* 0x0000000b3b007c0c */ /* 0x000fe2000bf06270 */
[----:B------:R-:W-:-:S03]  /*24a50*/  ULDC.64 UR10, c[0x0][0x228] ;  /* 0x00008a00000a7ab9 */ /* 0x000fc60000000a00 */
[----:B------:R-:W-:Y:S02]  /*24a60*/  ISETP.LT.AND P1, PT, R6, UR50, !P0 ;  /* 0x0000003206007c0c */ /* 0x000fe4000c721270 */
[----:B------:R-:W-:Y:S02]  /*24a70*/  ISETP.LT.AND P0, PT, R5, UR8, !P0 ;  /* 0x0000000805007c0c */ /* 0x000fe4000c701270 */
[----:B------:R-:W-:-:S09]  /*24a80*/  LOP3.LUT R3, R3, 0xefffffff, RZ, 0xc0, !PT ;  /* 0xefffffff03037812 */ /* 0x000fd200078ec0ff */
[----:B------:R-:W-:-:S04]  /*24a90*/  @P1 LOP3.LUT R3, R3, 0x10000000, RZ, 0xfc, !PT ;  /* 0x1000000003031812 */ /* 0x000fc800078efcff */
[----:B------:R-:W-:-:S04]  /*24aa0*/  LOP3.LUT R3, R3, 0xf7ffffff, RZ, 0xc0, !PT ;  /* 0xf7ffffff03037812 */ /* 0x000fc800078ec0ff */
[----:B------:R-:W-:Y:S02]  /*24ab0*/  @P0 LOP3.LUT R3, R3, 0x8000000, RZ, 0xfc, !PT ;  /* 0x0800000003030812 */ /* 0x000fe400078efcff */
[----:B------:R-:W-:Y:S01]  /*24ac0*/  ISETP.GE.AND P0, PT, R58, UR45, PT ;  /* 0x0000002d3a007c0c */ /* 0x000fe2000bf06270 */
[----:B------:R-:W-:-:S03]  /*24ad0*/  ULDC.64 UR44, c[0x0][0x228] ;  /* 0x00008a00002c7ab9 */ /* 0x000fc60000000a00 */
[----:B------:R-:W-:Y:S01]  /*24ae0*/  ISETP.LT.AND P1, PT, R5, UR16, !P0 ;  /* 0x0000001005007c0c */ /* 0x000fe2000c721270 */
[----:B------:R-:W-:Y:S01]  /*24af0*/  ULDC.64 UR16, c[0x0][0x228] ;  /* 0x00008a0000107ab9 */ /* 0x000fe20000000a00 */
[----:B------:R-:W-:Y:S02]  /*24b00*/  ISETP.LT.AND P0, PT, R6, UR42, !P0 ;  /* 0x0000002a06007c0c */ /* 0x000fe4000c701270 */
[----:B------:R-:W-:-:S09]  /*24b10*/  LOP3.LUT R3, R3, 0xfbffffff, RZ, 0xc0, !PT ;  /* 0xfbffffff03037812 */ /* 0x000fd200078ec0ff */
        /* <DEDUP_REMOVED lines=28> */
[C---:B------:R-:W-:Y:S01]  /*24ce0*/  VIADD R37, R4.reuse, 0xa ;  /* 0x0000000a04257836 */ /* 0x040fe20000000000 */
[----:B------:R-:W-:Y:S01]  /*24cf0*/  LOP3.LUT R3, R3, 0xfff7ffff, RZ, 0xc0, !PT ;  /* 0xfff7ffff03037812 */ /* 0x000fe200078ec0ff */
[----:B------:R-:W-:Y:S01]  /*24d00*/  VIADD R39, R4, 0xb ;  /* 0x0000000b04277836 */ /* 0x000fe20000000000 */
[----:B------:R-:W-:Y:S01]  /*24d10*/  ISETP.LT.AND P1, PT, R6, UR40, !P0 ;  /* 0x0000002806007c0c */ /* 0x000fe2000c721270 */
[----:B------:R-:W-:Y:S01]  /*24d20*/  ULDC.64 UR40, c[0x0][0x228] ;  /* 0x00008a0000287ab9 */ /* 0x000fe20000000a00 */
[----:B------:R-:W-:Y:S01]  /*24d30*/  VIADD R40, R4, 0x35 ;  /* 0x0000003504287836 */ /* 0x000fe20000000000 */
[----:B------:R-:W-:-:S10]  /*24d40*/  ULDC UR13, c[0x0][0x22c] ;  /* 0x00008b00000d7ab9 */ /* 0x000fd40000000800 */
[----:B------:R-:W-:Y:S02]  /*24d50*/  @P1 LOP3.LUT R3, R3, 0x80000, RZ, 0xfc, !PT ;  /* 0x0008000003031812 */ /* 0x000fe400078efcff */
[----:B------:R-:W-:Y:S02]  /*24d60*/  ISETP.GE.AND P1, PT, R61, UR53, PT ;  /* 0x000000353d007c0c */ /* 0x000fe4000bf26270 */
[----:B------:R-:W-:Y:S01]  /*24d70*/  ISETP.LT.AND P0, PT, R5, UR10, !P0 ;  /* 0x0000000a05007c0c */ /* 0x000fe2000c701270 */
[----:B------:R-:W-:Y:S01]  /*24d80*/  ULDC UR10, c[0x0][0x22c] ;  /* 0x00008b00000a7ab9 */ /* 0x000fe20000000800 */
[----:B------:R-:W-:Y:S01]  /*24d90*/  LOP3.LUT R3, R3, 0xfffdffff, RZ, 0xc0, !PT ;  /* 0xfffdffff03037812 */ /* 0x000fe200078ec0ff */
[----:B------:R-:W-:Y:S01]  /*24da0*/  IMAD.MOV.U32 R61, RZ, RZ, R10 ;  /* 0x000000ffff3d7224 */ /* 0x000fe200078e000a */
[----:B------:R-:W-:-:S07]  /*24db0*/  ULDC UR53, c[0x0][0x22c] ;  /* 0x00008b0000357ab9 */ /* 0x000fce0000000800 */
[----:B------:R-:W-:Y:S02]  /*24dc0*/  @P1 LOP3.LUT R0, R0, 0x100, RZ, 0xfc, !PT ;  /* 0x0000010000001812 */ /* 0x000fe400078efcff */
[----:B------:R-:W-:Y:S02]  /*24dd0*/  ISETP.GE.AND P1, PT, R67, UR55, PT ;  /* 0x0000003743007c0c */ /* 0x000fe4000bf26270 */
[----:B------:R-:W-:Y:S02]  /*24de0*/  LOP3.LUT R0, R0, 0xffffff7f, RZ, 0xc0, !PT ;  /* 0xffffff7f00007812 */ /* 0x000fe400078ec0ff */
[----:B------:R-:W-:Y:S01]  /*24df0*/  @P0 LOP3.LUT R3, R3, 0x20000, RZ, 0xfc, !PT ;  /* 0x0002000003030812 */ /* 0x000fe200078efcff */
[----:B------:R-:W-:Y:S01]  /*24e00*/  IMAD.MOV.U32 R67, RZ, RZ, R49 ;  /* 0x000000ffff437224 */ /* 0x000fe200078e0031 */
[----:B------:R-:W-:-:S07]  /*24e10*/  ULDC UR55, c[0x0][0x22c] ;  /* 0x00008b0000377ab9 */ /* 0x000fce0000000800 */
[----:B------:R-:W-:Y:S02]  /*24e20*/  @P1 LOP3.LUT R0, R0, 0x80, RZ, 0xfc, !PT ;  /* 0x0000008000001812 */ /* 0x000fe400078efcff */
[----:B------:R-:W-:Y:S02]  /*24e30*/  ISETP.GE.AND P1, PT, R165, UR59, PT ;  /* 0x0000003ba5007c0c */ /* 0x000fe4000bf26270 */
[----:B------:R-:W-:Y:S01]  /*24e40*/  LOP3.LUT R0, R0, 0xffffffbf, RZ, 0xc0, !PT ;  /* 0xffffffbf00007812 */ /* 0x000fe200078ec0ff */
[C---:B------:R-:W-:Y:S01]  /*24e50*/  VIADD R165, R4.reuse, 0x4 ;  /* 0x0000000404a57836 */ /* 0x040fe20000000000 */
[----:B------:R-:W-:Y:S01]  /*24e60*/  LOP3.LUT R3, R3, 0xfffffdff, RZ, 0xc0, !PT ;  /* 0xfffffdff03037812 */ /* 0x000fe200078ec0ff */
[----:B------:R-:W-:Y:S01]  /*24e70*/  VIADD R41, R4, 0xc ;  /* 0x0000000c04297836 */ /* 0x000fe20000000000 */
[----:B------:R-:W-:Y:S01]  /*24e80*/  @P2 LOP3.LUT R0, R0, 0x40, RZ, 0xfc, !PT ;  /* 0x0000004000002812 */ /* 0x000fe200078efcff */
[----:B------:R-:W-:Y:S01]  /*24e90*/  VIADD R42, R4, 0x34 ;  /* 0x00000034042a7836 */ /* 0x000fe20000000000 */
[----:B------:R-:W-:Y:S01]  /*24ea0*/  ISETP.GE.AND P2, PT, R167, UR51, PT ;  /* 0x00000033a7007c0c */ /* 0x000fe2000bf46270 */
[----:B------:R-:W-:Y:S01]  /*24eb0*/  ULDC.64 UR50, c[0x0][0x228] ;  /* 0x00008a0000327ab9 */ /* 0x000fe20000000a00 */
[----:B------:R-:W-:Y:S01]  /*24ec0*/  LOP3.LUT R0, R0, 0xffffffef, RZ, 0xc0, !PT ;  /* 0xffffffef00007812 */ /* 0x000fe200078ec0ff */
[----:B------:R-:W-:Y:S01]  /*24ed0*/  VIADD R43, R4, 0xd ;  /* 0x0000000d042b7836 */ /* 0x000fe20000000000 */
[----:B------:R-:W-:Y:S01]  /*24ee0*/  ISETP.GE.AND P0, PT, R50, UR5, PT ;  /* 0x0000000532007c0c */ /* 0x000fe2000bf06270 */
[----:B------:R-:W-:Y:S01]  /*24ef0*/  ULDC UR5, c[0x0][0x22c] ;  /* 0x00008b0000057ab9 */ /* 0x000fe20000000800 */
[----:B------:R-:W-:Y:S01]  /*24f00*/  @P1 LOP3.LUT R0, R0, 0x10, RZ, 0xfc, !PT ;  /* 0x0000001000001812 */ /* 0x000fe200078efcff */
[----:B------:R-:W-:Y:S01]  /*24f10*/  ULDC UR59, c[0x0][0x22c] ;  /* 0x00008b00003b7ab9 */ /* 0x000fe20000000800 */
[----:B------:R-:W-:Y:S01]  /*24f20*/  ISETP.GE.AND P1, PT, R169, UR43, PT ;  /* 0x0000002ba9007c0c */ /* 0x000fe2000bf26270 */
[----:B------:R-:W-:Y:S01]  /*24f30*/  ULDC.64 UR42, c[0x0][0x228] ;  /* 0x00008a00002a7ab9 */ /* 0x000fe20000000a00 */
[----:B------:R-:W-:-:S04]  /*24f40*/  LOP3.LUT R0, R0, 0xfffffff7, RZ, 0xc0, !PT ;  /* 0xfffffff700007812 */ /* 0x000fc800078ec0ff */
[----:B------:R-:W-:Y:S02]  /*24f50*/  @P2 LOP3.LUT R0, R0, 0x8, RZ, 0xfc, !PT ;  /* 0x0000000800002812 */ /* 0x000fe400078efcff */
[----:B------:R-:W-:Y:S02]  /*24f60*/  ISETP.GE.AND P2, PT, R171, UR45, PT ;  /* 0x0000002dab007c0c */ /* 0x000fe4000bf46270 */
[----:B------:R-:W-:Y:S01]  /*24f70*/  LOP3.LUT R0, R0, 0xfffffffb, RZ, 0xc0, !PT ;  /* 0xfffffffb00007812 */ /* 0x000fe200078ec0ff */
[----:B------:R-:W-:Y:S01]  /*24f80*/  IMAD.MOV.U32 R171, RZ, RZ, R67 ;  /* 0x000000ffffab7224 */ /* 0x000fe200078e0043 */
[----:B------:R-:W-:Y:S01]  /*24f90*/  ISETP.GE.AND P3, PT, R165, UR9, PT ;  /* 0x00000009a5007c0c */ /* 0x000fe2000bf66270 */
[----:B------:R-:W-:Y:S01]  /*24fa0*/  ULDC.64 UR44, c[0x0][0x228] ;  /* 0x00008a00002c7ab9 */ /* 0x000fe20000000a00 */
[----:B------:R-:W-:Y:S01]  /*24fb0*/  @P1 LOP3.LUT R0, R0, 0x4, RZ, 0xfc, !PT ;  /* 0x0000000400001812 */ /* 0x000fe200078efcff */
[----:B------:R-:W-:Y:S01]  /*24fc0*/  IMAD.MOV.U32 R67, RZ, RZ, R63 ;  /* 0x000000ffff437224 */ /* 0x000fe200078e003f */
[----:B------:R-:W-:-:S02]  /*24fd0*/  ULDC.64 UR8, c[0x0][0x228] ;  /* 0x00008a0000087ab9 */ /* 0x000fc40000000a00 */
[----:B------:R-:W-:-:S04]  /*24fe0*/  LOP3.LUT R0, R0, 0xfffffffd, RZ, 0xc0, !PT ;  /* 0xfffffffd00007812 */ /* 0x000fc800078ec0ff */
[----:B------:R-:W-:Y:S02]  /*24ff0*/  @P2 LOP3.LUT R0, R0, 0x2, RZ, 0xfc, !PT ;  /* 0x0000000200002812 */ /* 0x000fe400078efcff */
[----:B------:R-:W-:Y:S01]  /*25000*/  ISETP.GE.AND P2, PT, R252, UR47, PT ;  /* 0x0000002ffc007c0c */ /* 0x000fe2000bf46270 */
[----:B------:R-:W-:Y:S01]  /*25010*/  VIADD R63, R4, 0x3 ;  /* 0x00000003043f7836 */ /* 0x000fe20000000000 */
[----:B------:R-:W-:Y:S01]  /*25020*/  ISETP.GE.AND P1, PT, R173, UR49, PT ;  /* 0x00000031ad007c0c */ /* 0x000fe2000bf26270 */
[----:B------:R-:W-:Y:S01]  /*25030*/  ULDC.64 UR46, c[0x0][0x228] ;  /* 0x00008a00002e7ab9 */ /* 0x000fe20000000a00 */
[----:B------:R-:W-:Y:S01]  /*25040*/  LOP3.LUT R0, R0, 0xfffffffe, RZ, 0xc0, !PT ;  /* 0xfffffffe00007812 */ /* 0x000fe200078ec0ff */
[----:B------:R-:W-:-:S08]  /*25050*/  ULDC.64 UR48, c[0x0][0x228] ;  /* 0x00008a0000307ab9 */ /* 0x000fd00000000a00 */
[----:B------:R-:W-:Y:S02]  /*25060*/  @P2 LOP3.LUT R7, R7, 0x20000, RZ, 0xfc, !PT ;  /* 0x0002000007072812 */ /* 0x000fe400078efcff */
[----:B------:R-:W-:Y:S01]  /*25070*/  ISETP.GE.AND P2, PT, R4, UR15, PT ;  /* 0x0000000f04007c0c */ /* 0x000fe2000bf46270 */
[----:B------:R-:W-:-:S03]  /*25080*/  ULDC.64 UR14, c[0x0][0x228] ;  /* 0x00008a00000e7ab9 */ /* 0x000fc60000000a00 */
[----:B------:R-:W-:Y:S02]  /*25090*/  ISETP.LT.AND P2, PT, R6, UR40, !P2 ;  /* 0x0000002806007c0c */ /* 0x000fe4000d741270 */
[----:B------:R-:W-:Y:S01]  /*250a0*/  ISETP.GE.AND P4, PT, R63, UR11, PT ;  /* 0x0000000b3f007c0c */ /* 0x000fe2000bf86270 */
[----:B------:R-:W-:Y:S01]  /*250b0*/  VIADD R173, R4, 0x3d ;  /* 0x0000003d04ad7836 */ /* 0x000fe20000000000 */
[----:B------:R-:W-:Y:S01]  /*250c0*/  LOP3.LUT R7, R7, 0xfffbffff, RZ, 0xc0, !PT ;  /* 0xfffbffff07077812 */ /* 0x000fe200078ec0ff */
[----:B------:R-:W-:Y:S01]  /*250d0*/  IMAD.MOV.U32 R169, RZ, RZ, R60 ;  /* 0x000000ffffa97224 */ /* 0x000fe200078e003c */
[----:B------:R-:W-:Y:S01]  /*250e0*/  @P1 LOP3.LUT R0, R0, 0x1, RZ, 0xfc, !PT ;  /* 0x0000000100001812 */ /* 0x000fe200078efcff */
[----:B------:R-:W-:Y:S01]  /*250f0*/  IMAD.MOV.U32 R165, RZ, RZ, R163 ;  /* 0x000000ffffa57224 */ /* 0x000fe200078e00a3 */
[----:B------:R-:W-:-:S05]  /*25100*/  ULDC UR40, c[0x0][0x22c] ;  /* 0x00008b0000287ab9 */ /* 0x000fca0000000800 */
[----:B------:R-:W-:Y:S02]  /*25110*/  @P2 LOP3.LUT R3, R3, 0x200, RZ, 0xfc, !PT ;  /* 0x0000020003032812 */ /* 0x000fe400078efcff */
[----:B------:R-:W-:Y:S02]  /*25120*/  ISETP.LT.AND P2, PT, R6, UR44, !P0 ;  /* 0x0000002c06007c0c */ /* 0x000fe4000c741270 */
[----:B------:R-:W-:Y:S01]  /*25130*/  @P3 LOP3.LUT R7, R7, 0x40000, RZ, 0xfc, !PT ;  /* 0x0004000007073812 */ /* 0x000fe200078efcff */
[----:B------:R-:W-:Y:S01]  /*25140*/  VIADD R63, R4, 0x4d ;  /* 0x0000004d043f7836 */ /* 0x000fe20000000000 */
[----:B------:R-:W-:Y:S02]  /*25150*/  LOP3.LUT R3, R3, 0xfffffbff, RZ, 0xc0, !PT ;  /* 0xfffffbff03037812 */ /* 0x000fe400078ec0ff */
[----:B------:R-:W-:Y:S01]  /*25160*/  ISETP.GE.AND P1, PT, R175, UR17, PT ;  /* 0x00000011af007c0c */ /* 0x000fe2000bf26270 */
[----:B------:R-:W-:Y:S01]  /*25170*/  ULDC.64 UR16, c[0x0][0x228] ;  /* 0x00008a0000107ab9 */ /* 0x000fe20000000a00 */
[----:B------:R-:W-:-:S02]  /*25180*/  LOP3.LUT R7, R7, 0xfff7ffff, RZ, 0xc0, !PT ;  /* 0xfff7ffff07077812 */ /* 0x000fc400078ec0ff */
[----:B------:R-:W-:Y:S01]  /*25190*/  ISETP.GE.AND P6, PT, R173, UR5, PT ;  /* 0x00000005ad007c0c */ /* 0x000fe2000bfc6270 */
[----:B------:R-:W-:Y:S01]  /*251a0*/  IMAD.MOV.U32 R163, RZ, RZ, R62 ;  /* 0x000000ffffa37224 */ /* 0x000fe200078e003e */
[----:B------:R-:W-:Y:S01]  /*251b0*/  ULDC UR44, c[0x0][0x22c] ;  /* 0x00008b00002c7ab9 */ /* 0x000fe20000000800 */
[----:B------:R-:W-:Y:S02]  /*251c0*/  @P2 LOP3.LUT R3, R3, 0x400, RZ, 0xfc, !PT ;  /* 0x0000040003032812 */ /* 0x000fe400078efcff */
[----:B------:R-:W-:Y:S02]  /*251d0*/  @P4 LOP3.LUT R7, R7, 0x80000, RZ, 0xfc, !PT ;  /* 0x0008000007074812 */ /* 0x000fe400078efcff */
[----:B------:R-:W-:Y:S01]  /*251e0*/  ISETP.GE.AND P3, PT, R63, UR51, PT ;  /* 0x000000333f007c0c */ /* 0x000fe2000bf66270 */
[----:B------:R-:W-:Y:S01]  /*251f0*/  IMAD.MOV.U32 R175, RZ, RZ, R65 ;  /* 0x000000ffffaf7224 */ /* 0x000fe200078e0041 */
[----:B------:R-:W-:Y:S01]  /*25200*/  ISETP.LT.AND P2, PT, R5, UR42, !P0 ;  /* 0x0000002a05007c0c */ /* 0x000fe2000c741270 */
[----:B------:R-:W-:Y:S01]  /*25210*/  IMAD.MOV.U32 R173, RZ, RZ, R169 ;  /* 0x000000ffffad7224 */ /* 0x000fe200078e00a9 */
[----:B------:R-:W-:Y:S01]  /*25220*/  LOP3.LUT P4, RZ, R0, 0x40, RZ, 0xc0, !PT ;  /* 0x0000004000ff7812 */ /* 0x000fe2000788c0ff */
[C---:B------:R-:W-:Y:S01]  /*25230*/  VIADD R63, R4.reuse, 0x3c ;  /* 0x0000003c043f7836 */ /* 0x040fe20000000000 */
[----:B------:R-:W-:Y:S01]  /*25240*/  LOP3.LUT R3, R3, 0xffffff7f, RZ, 0xc0, !PT ;  /* 0xffffff7f03037812 */ /* 0x000fe200078ec0ff */
[----:B------:R-:W-:Y:S01]  /*25250*/  IMAD.MOV.U32 R167, RZ, RZ, R61 ;  /* 0x000000ffffa77224 */ /* 0x000fe200078e003d */
[----:B------:R-:W-:Y:S01]  /*25260*/  LOP3.LUT R7, R7, 0xffdfffff, RZ, 0xc0, !PT ;  /* 0xffdfffff07077812 */ /* 0x000fe200078ec0ff */
[C---:B------:R-:W-:Y:S01]  /*25270*/  VIADD R16, R4.reuse, 0x21 ;  /* 0x0000002104107836 */ /* 0x040fe20000000000 */
[----:B------:R-:W-:Y:S01]  /*25280*/  ISETP.GE.AND P5, PT, R63, UR10, PT ;  /* 0x0000000a3f007c0c */ /* 0x000fe2000bfa6270 */
[----:B------:R-:W-:Y:S01]  /*25290*/  ULDC.64 UR10, c[0x0][0x228] ;  /* 0x00008a00000a7ab9 */ /* 0x000fe20000000a00 */
[----:B------:R-:W-:Y:S01]  /*252a0*/  ULDC UR5, c[0x0][0x22c] ;  /* 0x00008b0000057ab9 */ /* 0x000fe20000000800 */
[C---:B------:R-:W-:Y:S01]  /*252b0*/  VIADD R235, R4.reuse, 0x5b ;  /* 0x0000005b04eb7836 */ /* 0x040fe20000000000 */
[----:B------:R-:W-:Y:S01]  /*252c0*/  ULDC UR51, c[0x0][0x22c] ;  /* 0x00008b0000337ab9 */ /* 0x000fe20000000800 */
[----:B------:R-:W-:Y:S01]  /*252d0*/  @P2 LOP3.LUT R3, R3, 0x80, RZ, 0xfc, !PT ;  /* 0x0000008003032812 */ /* 0x000fe200078efcff */
[----:B------:R-:W-:Y:S01]  /*252e0*/  VIADD R236, R4, 0x5c ;  /* 0x0000005c04ec7836 */ /* 0x000fe20000000000 */
[----:B------:R-:W-:Y:S01]  /*252f0*/  ISETP.LT.AND P2, PT, R6, UR10, !P1 ;  /* 0x0000000a06007c0c */ /* 0x000fe2000cf41270 */
[C---:B------:R-:W-:Y:S01]  /*25300*/  VIADD R237, R4.reuse, 0x5d ;  /* 0x0000005d04ed7836 */ /* 0x040fe20000000000 */
[----:B------:R-:W-:Y:S01]  /*25310*/  @P4 LOP3.LUT R7, R7, 0x200000, RZ, 0xfc, !PT ;  /* 0x0020000007074812 */ /* 0x000fe200078efcff */
[----:B------:R-:W-:Y:S01]  /*25320*/  VIADD R238, R4, 0x5e ;  /* 0x0000005e04ee7836 */ /* 0x000fe20000000000 */
[----:B------:R-:W-:Y:S01]  /*25330*/  LOP3.LUT P4, RZ, R0, 0x100, RZ, 0xc0, !PT ;  /* 0x0000010000ff7812 */ /* 0x000fe2000788c0ff */
[C---:B------:R-:W-:Y:S01]  /*25340*/  VIADD R239, R4.reuse, 0x5f ;  /* 0x0000005f04ef7836 */ /* 0x040fe20000000000 */
[----:B------:R-:W-:Y:S01]  /*25350*/  ISETP.LT.AND P1, PT, R5, UR8, !P1 ;  /* 0x0000000805007c0c */ /* 0x000fe2000cf21270 */
[C---:B------:R-:W-:Y:S01]  /*25360*/  VIADD R240, R4.reuse, 0x60 ;  /* 0x0000006004f07836 */ /* 0x040fe20000000000 */
[----:B------:R-:W-:Y:S01]  /*25370*/  LOP3.LUT R3, R3, 0xfffffeff, RZ, 0xc0, !PT ;  /* 0xfffffeff03037812 */ /* 0x000fe200078ec0ff */
[C---:B------:R-:W-:Y:S01]  /*25380*/  VIADD R241, R4.reuse, 0x61 ;  /* 0x0000006104f17836 */ /* 0x040fe20000000000 */
[----:B------:R-:W-:Y:S01]  /*25390*/  LOP3.LUT R7, R7, 0xffbfffff, RZ, 0xc0, !PT ;  /* 0xffbfffff07077812 */ /* 0x000fe200078ec0ff */
[----:B------:R-:W-:Y:S01]  /*253a0*/  VIADD R242, R4, 0x62 ;  /* 0x0000006204f27836 */ /* 0x000fe20000000000 */
[----:B------:R-:W-:Y:S01]  /*253b0*/  LOP3.LUT P0, RZ, R0, 0x2, RZ, 0xc0, !PT ;  /* 0x0000000200ff7812 */ /* 0x000fe2000780c0ff */
[----:B------:R-:W-:Y:S01]  /*253c0*/  IMAD.MOV.U32 R169, RZ, RZ, R163 ;  /* 0x000000ffffa97224 */ /* 0x000fe200078e00a3 */
[----:B------:R-:W-:Y:S01]  /*253d0*/  @P2 LOP3.LUT R3, R3, 0x100, RZ, 0xfc, !PT ;  /* 0x0000010003032812 */ /* 0x000fe200078efcff */
[----:B------:R-:W-:Y:S01]  /*253e0*/  ULDC UR8, c[0x0][0x22c] ;  /* 0x00008b0000087ab9 */ /* 0x000fe20000000800 */
[----:B------:R-:W-:Y:S01]  /*253f0*/  ULDC UR10, c[0x0][0x22c] ;  /* 0x00008b00000a7ab9 */ /* 0x000fe20000000800 */
[----:B------:R-:W-:Y:S01]  /*25400*/  @P4 LOP3.LUT R7, R7, 0x400000, RZ, 0xfc, !PT ;  /* 0x0040000007074812 */ /* 0x000fe200078efcff */
[C---:B------:R-:W-:Y:S01]  /*25410*/  VIADD R243, R4.reuse, 0x63 ;  /* 0x0000006304f37836 */ /* 0x040fe20000000000 */
[----:B------:R-:W-:Y:S01]  /*25420*/  LOP3.LUT R3, R3, 0xffffffdf, RZ, 0xc0, !PT ;  /* 0xffffffdf03037812 */ /* 0x000fe200078ec0ff */
[----:B------:R-:W-:Y:S01]  /*25430*/  VIADD R244, R4, 0x64 ;  /* 0x0000006404f47836 */ /* 0x000fe20000000000 */
[----:B------:R-:W-:Y:S01]  /*25440*/  LOP3.LUT P4, RZ, R0, 0x1, RZ, 0xc0, !PT ;  /* 0x0000000100ff7812 */ /* 0x000fe2000788c0ff */
[----:B------:R-:W-:Y:S01]  /*25450*/  VIADD R245, R4, 0x65 ;  /* 0x0000006504f57836 */ /* 0x000fe20000000000 */
[----:B------:R-:W-:Y:S01]  /*25460*/  @P1 LOP3.LUT R3, R3, 0x20, RZ, 0xfc, !PT ;  /* 0x0000002003031812 */ /* 0x000fe200078efcff */
[----:B------:R-:W-:Y:S01]  /*25470*/  ULDC UR42, c[0x0][0x22c] ;  /* 0x00008b00002a7ab9 */ /* 0x000fe20000000800 */
[----:B------:R-:W-:Y:S01]  /*25480*/  ISETP.LT.AND P1, PT, R6, UR16, !P4 ;  /* 0x0000001006007c0c */ /* 0x000fe2000e721270 */
[----:B------:R-:W-:Y:S01]  /*25490*/  IMAD.MOV.U32 R163, RZ, RZ, R67 ;  /* 0x000000ffffa37224 */ /* 0x000fe200078e0043 */
[----:B------:R-:W-:-:S02]  /*254a0*/  ISETP.LT.AND P4, PT, R5, UR14, !P4 ;  /* 0x0000000e05007c0c */ /* 0x000fc4000e781270 */
[----:B------:R-:W-:Y:S02]  /*254b0*/  LOP3.LUT R3, R3, 0xffffffbf, RZ, 0xc0, !PT ;  /* 0xffffffbf03037812 */ /* 0x000fe400078ec0ff */
[----:B------:R-:W-:Y:S02]  /*254c0*/  LOP3.LUT R7, R7, 0xffefffff, RZ, 0xc0, !PT ;  /* 0xffefffff07077812 */ /* 0x000fe400078ec0ff */
[----:B------:R-:W-:Y:S01]  /*254d0*/  LOP3.LUT P2, RZ, R0, 0x10, RZ, 0xc0, !PT ;  /* 0x0000001000ff7812 */ /* 0x000fe2000784c0ff */
[----:B------:R-:W-:Y:S01]  /*254e0*/  IMAD.MOV.U32 R67, RZ, RZ, R64 ;  /* 0x000000ffff437224 */ /* 0x000fe200078e0040 */
[----:B------:R-:W-:Y:S01]  /*254f0*/  ULDC UR16, c[0x0][0x22c] ;  /* 0x00008b0000107ab9 */ /* 0x000fe20000000800 */
[----:B------:R-:W-:Y:S02]  /*25500*/  ULDC UR14, c[0x0][0x22c] ;  /* 0x00008b00000e7ab9 */ /* 0x000fe40000000800 */
[----:B------:R-:W-:-:S04]  /*25510*/  @P1 LOP3.LUT R3, R3, 0x40, RZ, 0xfc, !PT ;  /* 0x0000004003031812 */ /* 0x000fc800078efcff */
[----:B------:R-:W-:-:S04]  /*25520*/  LOP3.LUT R3, R3, 0xfffffff7, RZ, 0xc0, !PT ;  /* 0xfffffff703037812 */ /* 0x000fc800078ec0ff */
[----:B------:R-:W-:Y:S02]  /*25530*/  @P4 LOP3.LUT R3, R3, 0x8, RZ, 0xfc, !PT ;  /* 0x0000000803034812 */ /* 0x000fe400078efcff */
[----:B------:R-:W-:Y:S01]  /*25540*/  ISETP.LT.AND P4, PT, R6, UR46, !P0 ;  /* 0x0000002e06007c0c */ /* 0x000fe2000c781270 */
[C---:B------:R-:W-:Y:S01]  /*25550*/  VIADD R246, R4.reuse, 0x66 ;  /* 0x0000006604f67836 */ /* 0x040fe20000000000 */
[----:B------:R-:W-:Y:S01]  /*25560*/  ISETP.LT.AND P0, PT, R5, UR48, !P0 ;  /* 0x0000003005007c0c */ /* 0x000fe2000c701270 */
[----:B------:R-:W-:Y:S01]  /*25570*/  ULDC UR48, c[0x0][0x22c] ;  /* 0x00008b0000307ab9 */ /* 0x000fe20000000800 */
[----:B------:R-:W-:Y:S01]  /*25580*/  LOP3.LUT R3, R3, 0xffffffef, RZ, 0xc0, !PT ;  /* 0xffffffef03037812 */ /* 0x000fe200078ec0ff */
[----:B------:R-:W-:Y:S01]  /*25590*/  VIADD R14, R4, 0x67 ;  /* 0x00000067040e7836 */ /* 0x000fe20000000000 */
[----:B------:R-:W-:Y:S01]  /*255a0*/  @P3 LOP3.LUT R7, R7, 0x100000, RZ, 0xfc, !PT ;  /* 0x0010000007073812 */ /* 0x000fe200078efcff */
[----:B------:R-:W-:-:S06]  /*255b0*/  ULDC UR46, c[0x0][0x22c] ;  /* 0x00008b00002e7ab9 */ /* 0x000fcc0000000800 */
[----:B------:R-:W-:Y:S02]  /*255c0*/  @P4 LOP3.LUT R3, R3, 0x10, RZ, 0xfc, !PT ;  /* 0x0000001003034812 */ /* 0x000fe400078efcff */
[----:B------:R-:W-:Y:S02]  /*255d0*/  LOP3.LUT P4, RZ, R7, 0x400000, RZ, 0xc0, !PT ;  /* 0x0040000007ff7812 */ /* 0x000fe4000788c0ff */
[----:B------:R-:W-:-:S04]  /*255e0*/  LOP3.LUT R3, R3, 0xfffffffd, RZ, 0xc0, !PT ;  /* 0xfffffffd03037812 */ /* 0x000fc800078ec0ff */
[----:B------:R-:W-:Y:S02]  /*255f0*/  @P0 LOP3.LUT R3, R3, 0x2, RZ, 0xfc, !PT ;  /* 0x0000000203030812 */ /* 0x000fe400078efcff */
[----:B------:R-:W-:Y:S01]  /*25600*/  ISETP.LT.AND P0, PT, R6, UR50, !P4 ;  /* 0x0000003206007c0c */ /* 0x000fe2000e701270 */
[----:B------:R-:W-:Y:S01]  /*25610*/  ULDC UR50, c[0x0][0x22c] ;  /* 0x00008b0000327ab9 */ /* 0x000fe20000000800 */
[----:B------:R-:W-:Y:S02]  /*25620*/  ISETP.LT.AND P4, PT, R5, UR24, !P4 ;  /* 0x0000001805007c0c */ /* 0x000fe4000e781270 */
[----:B------:R-:W-:Y:S02]  /*25630*/  LOP3.LUT R3, R3, 0xfffffffb, RZ, 0xc0, !PT ;  /* 0xfffffffb03037812 */ /* 0x000fe400078ec0ff */
[----:B------:R-:W-:-:S07]  /*25640*/  LOP3.LUT P3, RZ, R0, 0x80, RZ, 0xc0, !PT ;  /* 0x0000008000ff7812 */ /* 0x000fce000786c0ff */
[----:B------:R-:W-:-:S04]  /*25650*/  @P0 LOP3.LUT R3, R3, 0x4, RZ, 0xfc, !PT ;  /* 0x0000000403030812 */ /* 0x000fc800078efcff */
[----:B------:R-:W-:-:S04]  /*25660*/  LOP3.LUT R3, R3, 0xfffffffe, RZ, 0xc0, !PT ;  /* 0xfffffffe03037812 */ /* 0x000fc800078ec0ff */
[----:B------:R-:W-:Y:S02]  /*25670*/  @P4 LOP3.LUT R3, R3, 0x1, RZ, 0xfc, !PT ;  /* 0x0000000103034812 */ /* 0x000fe400078efcff */
[----:B------:R-:W-:Y:S01]  /*25680*/  ISETP.LT.AND P4, PT, R6, UR7, !P3 ;  /* 0x0000000706007c0c */ /* 0x000fe2000df81270 */
[----:B------:R-:W-:Y:S01]  /*25690*/  ULDC UR7, c[0x0][0x22c] ;  /* 0x00008b0000077ab9 */ /* 0x000fe20000000800 */
[----:B------:R-:W-:Y:S01]  /*256a0*/  ISETP.LT.AND P3, PT, R5, UR6, !P3 ;  /* 0x0000000605007c0c */ /* 0x000fe2000df61270 */
[----:B------:R-:W-:-:S10]  /*256b0*/  ULDC UR6, c[0x0][0x22c] ;  /* 0x00008b0000067ab9 */ /* 0x000fd40000000800 */
[----:B------:R-:W-:Y:S02]  /*256c0*/  @P4 LOP3.LUT R17, R17, 0x80000000, RZ, 0xfc, !PT ;  /* 0x8000000011114812 */ /* 0x000fe400078efcff */
[----:B------:R-:W-:Y:S02]  /*256d0*/  LOP3.LUT P4, RZ, R7, 0x200000, RZ, 0xc0, !PT ;  /* 0x0020000007ff7812 */ /* 0x000fe4000788c0ff */
[----:B------:R-:W-:-:S04]  /*256e0*/  LOP3.LUT R17, R17, 0xbfffffff, RZ, 0xc0, !PT ;  /* 0xbfffffff11117812 */ /* 0x000fc800078ec0ff */
[----:B------:R-:W-:Y:S02]  /*256f0*/  @P3 LOP3.LUT R17, R17, 0x40000000, RZ, 0xfc, !PT ;  /* 0x4000000011113812 */ /* 0x000fe400078efcff */
[----:B------:R-:W-:Y:S01]  /*25700*/  ISETP.LT.AND P3, PT, R6, UR60, !P4 ;  /* 0x0000003c06007c0c */ /* 0x000fe2000e761270 */
[----:B------:R-:W-:Y:S01]  /*25710*/  ULDC UR60, c[0x0][0x22c] ;  /* 0x00008b00003c7ab9 */ /* 0x000fe20000000800 */
[----:B------:R-:W-:Y:S01]  /*25720*/  ISETP.LT.AND P4, PT, R5, UR25, !P4 ;  /* 0x0000001905007c0c */ /* 0x000fe2000e781270 */
[----:B------:R-:W-:Y:S01]  /*25730*/  ULDC.64 UR24, c[0x0][0x228] ;  /* 0x00008a0000187ab9 */ /* 0x000fe20000000a00 */
[----:B------:R-:W-:-:S09]  /*25740*/  LOP3.LUT R17, R17, 0xdfffffff, RZ, 0xc0, !PT ;  /* 0xdfffffff11117812 */ /* 0x000fd200078ec0ff */
[----:B------:R-:W-:Y:S02]  /*25750*/  @P3 LOP3.LUT R17, R17, 0x20000000, RZ, 0xfc, !PT ;  /* 0x2000000011113812 */ /* 0x000fe400078efcff */
[----:B------:R-:W-:Y:S02]  /*25760*/  LOP3.LUT P3, RZ, R7, 0x100000, RZ, 0xc0, !PT ;  /* 0x0010000007ff7812 */ /* 0x000fe4000786c0ff */
[----:B------:R-:W-:-:S04]  /*25770*/  LOP3.LUT R17, R17, 0xefffffff, RZ, 0xc0, !PT ;  /* 0xefffffff11117812 */ /* 0x000fc800078ec0ff */
[----:B------:R-:W-:Y:S02]  /*25780*/  @P4 LOP3.LUT R17, R17, 0x10000000, RZ, 0xfc, !PT ;  /* 0x1000000011114812 */ /* 0x000fe400078efcff */
[----:B------:R-:W-:Y:S01]  /*25790*/  ISETP.LT.AND P4, PT, R6, UR26, !P3 ;  /* 0x0000001a06007c0c */ /* 0x000fe2000df81270 */
[----:B------:R-:W-:Y:S01]  /*257a0*/  ULDC UR26, c[0x0][0x228] ;  /* 0x00008a00001a7ab9 */ /* 0x000fe20000000800 */
[----:B------:R-:W-:Y:S01]  /*257b0*/  ISETP.LT.AND P3, PT, R5, UR18, !P3 ;  /* 0x0000001205007c0c */ /* 0x000fe2000df61270 */
[----:B------:R-:W-:Y:S01]  /*257c0*/  ULDC UR18, c[0x0][0x22c] ;  /* 0x00008b0000127ab9 */ /* 0x000fe20000000800 */
[----:B------:R-:W-:-:S09]  /*257d0*/  LOP3.LUT R17, R17, 0xf7ffffff, RZ, 0xc0, !PT ;  /* 0xf7ffffff11117812 */ /* 0x000fd200078ec0ff */
[----:B------:R-:W-:-:S04]  /*257e0*/  @P4 LOP3.LUT R17, R17, 0x8000000, RZ, 0xfc, !PT ;  /* 0x0800000011114812 */ /* 0x000fc800078efcff */
[----:B------:R-:W-:-:S04]  /*257f0*/  LOP3.LUT R17, R17, 0xfbffffff, RZ, 0xc0, !PT ;  /* 0xfbffffff11117812 */ /* 0x000fc800078ec0ff */
[----:B------:R-:W-:Y:S02]  /*25800*/  @P3 LOP3.LUT R17, R17, 0x4000000, RZ, 0xfc, !PT ;  /* 0x0400000011113812 */ /* 0x000fe400078efcff */
[----:B------:R-:W-:Y:S01]  /*25810*/  ISETP.LT.AND P3, PT, R6, UR12, !P2 ;  /* 0x0000000c06007c0c */ /* 0x000fe2000d761270 */
[----:B------:R-:W-:Y:S01]  /*25820*/  ULDC UR12, c[0x0][0x22c] ;  /* 0x00008b00000c7ab9 */ /* 0x000fe20000000800 */
[----:B------:R-:W-:Y:S01]  /*25830*/  ISETP.LT.AND P2, PT, R5, UR26, !P2 ;  /* 0x0000001a05007c0c */ /* 0x000fe2000d741270 */
[----:B------:R-:W-:Y:S01]  /*25840*/  ULDC UR26, c[0x0][0x22c] ;  /* 0x00008b00001a7ab9 */ /* 0x000fe20000000800 */
        /* <DEDUP_REMOVED lines=20> */
[----:B------:R-:W-:Y:S02]  /*25990*/  @P1 LOP3.LUT R17, R17, 0x200000, RZ, 0xfc, !PT ;  /* 0x0020000011111812 */ /* 0x000fe400078efcff */
[----:B------:R-:W-:Y:S01]  /*259a0*/  ISETP.LT.AND P1, PT, R5, UR24, !P4 ;  /* 0x0000001805007c0c */ /* 0x000fe2000e721270 */
[----:B------:R-:W-:Y:S01]  /*259b0*/  ULDC UR24, c[0x0][0x228] ;  /* 0x00008a0000187ab9 */ /* 0x000fe20000000800 */
[----:B------:R-:W-:-:S04]  /*259c0*/  LOP3.LUT R17, R17, 0xffefffff, RZ, 0xc0, !PT ;  /* 0xffefffff11117812 */ /* 0x000fc800078ec0ff */
        /* <DEDUP_REMOVED lines=11> */
[----:B------:R-:W-:Y:S02]  /*25a80*/  LOP3.LUT R17, R17, 0xfffbffff, RZ, 0xc0, !PT ;  /* 0xfffbffff11117812 */ /* 0x000fe400078ec0ff */
[----:B------:R-:W-:Y:S02]  /*25a90*/  LOP3.LUT P3, RZ, R7, 0x40000, RZ, 0xc0, !PT ;  /* 0x0004000007ff7812 */ /* 0x000fe4000786c0ff */
        /* <DEDUP_REMOVED lines=25> */
[----:B------:R-:W-:-:S04]  /*25c30*/  @P1 LOP3.LUT R17, R17, 0x1000, RZ, 0xfc, !PT ;  /* 0x0000100011111812 */ /* 0x000fc800078efcff */
[----:B------:R-:W-:-:S04]  /*25c40*/  LOP3.LUT R17, R17, 0xfffffdff, RZ, 0xc0, !PT ;  /* 0xfffffdff11117812 */ /* 0x000fc800078ec0ff */
[----:B------:R-:W-:Y:S02]  /*25c50*/  @P0 LOP3.LUT R17, R17, 0x200, RZ, 0xfc, !PT ;  /* 0x0000020011110812 */ /* 0x000fe400078efcff */
[----:B------:R-:W-:Y:S01]  /*25c60*/  ISETP.GE.AND P0, PT, R175, UR24, PT ;  /* 0x00000018af007c0c */ /* 0x000fe2000bf06270 */
[----:B------:R-:W-:-:S03]  /*25c70*/  ULDC UR24, c[0x0][0x22c] ;  /* 0x00008b0000187ab9 */ /* 0x000fc60000000800 */
        /* <DEDUP_REMOVED lines=8> */
[----:B------:R-:W-:Y:S01]  /*25d00*/  ISETP.GE.AND P0, PT, R173, UR47, PT ;  /* 0x0000002fad007c0c */ /* 0x000fe2000bf06270 */
[----:B------:R-:W-:Y:S01]  /*25d10*/  VIADD R247, R4, 0x68 ;  /* 0x0000006804f77836 */ /* 0x000fe20000000000 */
[----:B------:R-:W-:Y:S01]  /*25d20*/  LOP3.LUT R17, R17, 0xffffff7f, RZ, 0xc0, !PT ;  /* 0xffffff7f11117812 */ /* 0x000fe200078ec0ff */
[----:B------:R-:W-:Y:S01]  /*25d30*/  ULDC UR47, c[0x0][0x22c] ;  /* 0x00008b00002f7ab9 */ /* 0x000fe20000000800 */
[----:B------:R-:W-:Y:S01]  /*25d40*/  ISETP.LT.AND P1, PT, R5, UR32, !P0 ;  /* 0x0000002005007c0c */ /* 0x000fe2000c721270 */
[----:B------:R-:W-:Y:S01]  /*25d50*/  ULDC UR32, c[0x0][0x22c] ;  /* 0x00008b0000207ab9 */ /* 0x000fe20000000800 */
[----:B------:R-:W-:Y:S01]  /*25d60*/  ISETP.LT.AND P0, PT, R6, UR34, !P0 ;  /* 0x0000002206007c0c */ /* 0x000fe2000c701270 */
[----:B------:R-:W-:-:S10]  /*25d70*/  ULDC UR34, c[0x0][0x228] ;  /* 0x00008a0000227ab9 */ /* 0x000fd40000000800 */
        /* <DEDUP_REMOVED lines=63> */
[----:B------:R-:W-:Y:S01]  /*26170*/  ULDC UR15, c[0x0][0x22c] ;  /* 0x00008b00000f7ab9 */ /* 0x000fe20000000800 */
[----:B------:R-:W-:Y:S01]  /*26180*/  LOP3.LUT R18, R18, 0xfbffffff, RZ, 0xc0, !PT ;  /* 0xfbffffff12127812 */ /* 0x000fe200078ec0ff */
[----:B------:R-:W2:Y:S01]  /*26190*/  LDL.LU R36, [R1+0x156c] ;  /* 0x00156c0001247983 */ /* 0x000ea20000300800 */
        /* <DEDUP_REMOVED lines=21> */
[----:B------:R-:W3:Y:S01]  /*262f0*/  LDL.LU R38, [R1+0x1564] ;  /* 0x0015640001267983 */ /* 0x000ee20000300800 */
        /* <DEDUP_REMOVED lines=21> */
[----:B------:R-:W4:Y:S01]  /*26450*/  LDL.LU R40, [R1+0x155c] ;  /* 0x00155c0001287983 */ /* 0x000f220000300800 */
[----:B------:R-:W-:Y:S01]  /*26460*/  ISETP.LT.AND P1, PT, R6, UR36, !P0 ;  /* 0x0000002406007c0c */ /* 0x000fe2000c721270 */
[----:B------:R-:W-:Y:S01]  /*26470*/  ULDC UR36, c[0x0][0x228] ;  /* 0x00008a0000247ab9 */ /* 0x000fe20000000800 */
[----:B------:R-:W-:Y:S01]  /*26480*/  ISETP.LT.AND P0, PT, R5, UR38, !P0 ;  /* 0x0000002605007c0c */ /* 0x000fe2000c701270 */
[----:B------:R-:W-:Y:S01]  /*26490*/  VIADD R248, R4, 0x69 ;  /* 0x0000006904f87836 */ /* 0x000fe20000000000 */
[----:B------:R-:W-:-:S09]  /*264a0*/  ULDC UR38, c[0x0][0x22c] ;  /* 0x00008b0000267ab9 */ /* 0x000fd20000000800 */
        /* <DEDUP_REMOVED lines=60> */
[----:B------:R-:W-:Y:S01]  /*26870*/  VIADD R250, R4, 0x6b ;  /* 0x0000006b04fa7836 */ /* 0x000fe20000000000 */
[----:B------:R-:W-:Y:S01]  /*26880*/  LOP3.LUT R18, R18, 0xffffffdf, RZ, 0xc0, !PT ;  /* 0xffffffdf12127812 */ /* 0x000fe200078ec0ff */
[----:B------:R-:W4:Y:S01]  /*26890*/  LDL.LU R46, [R1+0x1544] ;  /* 0x00154400012e7983 */ /* 0x000f220000300800 */
[----:B------:R-:W-:Y:S01]  /*268a0*/  ISETP.LT.AND P1, PT, R6, UR9, !P0 ;  /* 0x0000000906007c0c */ /* 0x000fe2000c721270 */
[----:B------:R-:W-:Y:S01]  /*268b0*/  ULDC UR9, c[0x0][0x228] ;  /* 0x00008a0000097ab9 */ /* 0x000fe20000000800 */
[----:B------:R-:W-:Y:S01]  /*268c0*/  ISETP.LT.AND P0, PT, R5, UR11, !P0 ;  /* 0x0000000b05007c0c */ /* 0x000fe2000c701270 */
[----:B------:R-:W-:Y:S01]  /*268d0*/  ULDC UR11, c[0x0][0x228] ;  /* 0x00008a00000b7ab9 */ /* 0x000fe20000000800 */
[----:B------:R-:W-:Y:S01]  /*268e0*/  VIADD R251, R4, 0x6c ;  /* 0x0000006c04fb7836 */ /* 0x000fe20000000000 */
[----:B------:R-:W-:-:S08]  /*268f0*/  ULDC UR17, c[0x0][0x22c] ;  /* 0x00008b0000117ab9 */ /* 0x000fd00000000800 */
        /* <DEDUP_REMOVED lines=16> */
[----:B------:R-:W2:Y:S02]  /*26a00*/  LDL.LU R19, [R1+0x153c] ;  /* 0x00153c0001137983 */ /* 0x000ea40000300800 */
        /* <DEDUP_REMOVED lines=10> */
[----:B------:R-:W3:Y:S02]  /*26ab0*/  LDL.LU R202, [R1+0x1538] ;  /* 0x0015380001ca7983 */ /* 0x000ee40000300800 */
[----:B------:R-:W-:Y:S01]  /*26ac0*/  ISETP.LT.AND P1, PT, R5, UR9, !P0 ;  /* 0x0000000905007c0c */ /* 0x000fe2000c721270 */
[----:B------:R-:W-:Y:S01]  /*26ad0*/  ULDC UR9, c[0x0][0x228] ;  /* 0x00008a0000097ab9 */ /* 0x000fe20000000800 */
[----:B------:R-:W-:Y:S01]  /*26ae0*/  ISETP.LT.AND P0, PT, R6, UR11, !P0 ;  /* 0x0000000b06007c0c */ /* 0x000fe2000c701270 */
[----:B------:R-:W-:Y:S01]  /*26af0*/  ULDC UR11, c[0x0][0x228] ;  /* 0x00008a00000b7ab9 */ /* 0x000fe20000000800 */
[----:B--2---:R-:W-:-:S09]  /*26b00*/  LOP3.LUT R19, R19, 0x7fffffff, RZ, 0xc0, !PT ;  /* 0x7fffffff13137812 */ /* 0x004fd200078ec0ff */
        /* <DEDUP_REMOVED lines=28> */
[----:B------:R-:W2:Y:S01]  /*26cd0*/  LDL.LU R205, [R1+0x152c] ;  /* 0x00152c0001cd7983 */ /* 0x000ea20000300800 */
        /* <DEDUP_REMOVED lines=135> */
[----:B------:R-:W4:Y:S01]  /*27550*/  LDL.LU R190, [R1+0x14fc] ;  /* 0x0014fc0001be7983 */ /* 0x000f220000300800 */
        /* <DEDUP_REMOVED lines=16> */
[----:B----4-:R-:W-:-:S09]  /*27660*/  LOP3.LUT R190, R190, 0x7fffffff, RZ, 0xc0, !PT ;  /* 0x7fffffffbebe7812 */ /* 0x010fd200078ec0ff */
        /* <DEDUP_REMOVED lines=68> */
[----:B------:R-:W-:Y:S01]  /*27ab0*/  VIADD R186, R4, 0x78 ;  /* 0x0000007804ba7836 */ /* 0x000fe20000000000 */
[----:B------:R-:W-:Y:S01]  /*27ac0*/  ISETP.LT.AND P0, PT, R6, UR9, !P0 ;  /* 0x0000000906007c0c */ /* 0x000fe2000c701270 */
[----:B------:R-:W-:Y:S01]  /*27ad0*/  ULDC UR9, c[0x0][0x228] ;  /* 0x00008a0000097ab9 */ /* 0x000fe20000000800 */
[----:B------:R-:W-:-:S09]  /*27ae0*/  ULDC UR7, c[0x0][0x22c] ;  /* 0x00008b0000077ab9 */ /* 0x000fd20000000800 */
        /* <DEDUP_REMOVED lines=30> */
[----:B------:R-:W3:Y:S01]  /*27cd0*/  LDL.LU R226, [R1+0x14d4] ;  /* 0x0014d40001e27983 */ /* 0x000ee20000300800 */
        /* <DEDUP_REMOVED lines=70> */
[----:B------:R-:W3:Y:S01]  /*28140*/  LDL.LU R16, [R1+0x14bc] ;  /* 0x0014bc0001107983 */ /* 0x000ee20000300800 */
        /* <DEDUP_REMOVED lines=10> */
[C---:B------:R-:W-:Y:S01]  /*281f0*/  VIADD R166, R4.reuse, 0x82 ;  /* 0x0000008204a67836 */ /* 0x040fe20000000000 */
[----:B------:R-:W2:Y:S01]  /*28200*/  LDL.LU R232, [R1+0x14b8] ;  /* 0x0014b80001e87983 */ /* 0x000ea20000300800 */
[----:B------:R-:W-:Y:S01]  /*28210*/  VIADD R164, R4, 0x83 ;  /* 0x0000008304a47836 */ /* 0x000fe20000000000 */
[----:B------:R-:W-:Y:S01]  /*28220*/  ISETP.LT.AND P1, PT, R5, UR59, !P0 ;  /* 0x0000003b05007c0c */ /* 0x000fe2000c721270 */
[----:B------:R-:W-:Y:S01]  /*28230*/  ULDC UR59, c[0x0][0x228] ;  /* 0x00008a00003b7ab9 */ /* 0x000fe20000000800 */
[----:B------:R-:W-:Y:S01]  /*28240*/  ISETP.LT.AND P0, PT, R6, UR60, !P0 ;  /* 0x0000003c06007c0c */ /* 0x000fe2000c701270 */
[----:B------:R-:W-:Y:S01]  /*28250*/  ULDC UR60, c[0x0][0x228] ;  /* 0x00008a00003c7ab9 */ /* 0x000fe20000000800 */
[----:B------:R-:W-:Y:S01]  /*28260*/  VIADD R68, R4, 0x84 ;  /* 0x0000008404447836 */ /* 0x000fe20000000000 */
[----:B------:R-:W-:Y:S01]  /*28270*/  ULDC UR61, c[0x0][0x22c] ;  /* 0x00008b00003d7ab9 */ /* 0x000fe20000000800 */
[----:B---3--:R-:W-:-:S07]  /*28280*/  LOP3.LUT R16, R16, 0x7fffffff, RZ, 0xc0, !PT ;  /* 0x7fffffff10107812 */ /* 0x008fce00078ec0ff */
        /* <DEDUP_REMOVED lines=183> */
[----:B------:R-:W4:Y:S01]  /*28e00*/  LDL.LU R14, [R1+0x147c] ;  /* 0x00147c00010e7983 */ /* 0x000f220000300800 */
[----:B------:R-:W-:Y:S01]  /*28e10*/  LOP3.LUT R16, R16, 0xfffffffd, RZ, 0xc0, !PT ;  /* 0xfffffffd10107812 */ /* 0x000fe200078ec0ff */
[----:B------:R-:W-:Y:S01]  /*28e20*/  VIADD R82, R4, 0x92 ;  /* 0x0000009204527836 */ /* 0x000fe20000000000 */
        /* <DEDUP_REMOVED lines=10> */
[C---:B------:R-:W-:Y:S01]  /*28ed0*/  VIADD R84, R4.reuse, 0x94 ;  /* 0x0000009404547836 */ /* 0x040fe20000000000 */
[----:B------:R-:W3:Y:S01]  /*28ee0*/  LDL.LU R247, [R1+0x1478] ;  /* 0x0014780001f77983 */ /* 0x000ee20000300800 */
[----:B------:R-:W-:Y:S01]  /*28ef0*/  VIADD R85, R4, 0x95 ;  /* 0x0000009504557836 */ /* 0x000fe20000000000 */
[----:B------:R-:W-:Y:S01]  /*28f00*/  ISETP.LT.AND P1, PT, R5, UR48, !P0 ;  /* 0x0000003005007c0c */ /* 0x000fe2000c721270 */
[----:B------:R-:W-:Y:S01]  /*28f10*/  ULDC UR48, c[0x0][0x228] ;  /* 0x00008a0000307ab9 */ /* 0x000fe20000000800 */
[----:B------:R-:W-:Y:S01]  /*28f20*/  ISETP.LT.AND P0, PT, R6, UR49, !P0 ;  /* 0x0000003106007c0c */ /* 0x000fe2000c701270 */
[----:B------:R-:W-:Y:S01]  /*28f30*/  ULDC UR49, c[0x0][0x228] ;  /* 0x00008a0000317ab9 */ /* 0x000fe20000000800 */
[----:B------:R-:W-:Y:S01]  /*28f40*/  VIADD R86, R4, 0x96 ;  /* 0x0000009604567836 */ /* 0x000fe20000000000 */
[----:B------:R-:W-:Y:S01]  /*28f50*/  ULDC UR47, c[0x0][0x22c] ;  /* 0x00008b00002f7ab9 */ /* 0x000fe20000000800 */
[----:B----4-:R-:W-:-:S07]  /*28f60*/  LOP3.LUT R14, R14, 0x7fffffff, RZ, 0xc0, !PT ;  /* 0x7fffffff0e0e7812 */ /* 0x010fce00078ec0ff */
        /* <DEDUP_REMOVED lines=166> */
[----:B------:R-:W2:Y:S01]  /*299d0*/  LDL.LU R15, [R1+0x143c] ;  /* 0x00143c00010f7983 */ /* 0x000ea20000300800 */
        /* <DEDUP_REMOVED lines=21> */
[----:B--2---:R-:W-:-:S07]  /*29b30*/  LOP3.LUT R15, R15, 0x7fffffff, RZ, 0xc0, !PT ;  /* 0x7fffffff0f0f7812 */ /* 0x004fce00078ec0ff */
        /* <DEDUP_REMOVED lines=34> */
[----:B------:R-:W-:Y:S01]  /*29d60*/  ULDC UR11, c[0x0][0x228] ;  /* 0x00008a00000b7ab9 */ /* 0x000fe20000000800 */
[----:B------:R-:W-:Y:S01]  /*29d70*/  ISETP.LT.AND P0, PT, R6, UR12, !P0 ;  /* 0x0000000c06007c0c */ /* 0x000fe2000c701270 */
[----:B------:R-:W-:Y:S01]  /*29d80*/  ULDC UR12, c[0x0][0x228] ;  /* 0x00008a00000c7ab9 */ /* 0x000fe20000000800 */
[C---:B------:R-:W-:Y:S01]  /*29d90*/  VIADD R106, R4.reuse, 0xaa ;  /* 0x000000aa046a7836 */ /* 0x040fe20000000000 */
[----:B------:R-:W4:Y:S01]  /*29da0*/  LDL.LU R12, [R1+0x142c] ;  /* 0x00142c00010c7983 */ /* 0x000f220000300800 */
[----:B------:R-:W-:Y:S01]  /*29db0*/  VIADD R107, R4, 0xab ;  /* 0x000000ab046b7836 */ /* 0x000fe20000000000 */
[----:B------:R-:W-:-:S06]  /*29dc0*/  ULDC UR10, c[0x0][0x22c] ;  /* 0x00008b00000a7ab9 */ /* 0x000fcc0000000800 */
[----:B------:R-:W-:-:S04]  /*29dd0*/  @P1 LOP3.LUT R15, R15, 0x2000000, RZ, 0xfc, !PT ;  /* 0x020000000f0f1812 */ /* 0x000fc800078efcff */
[----:B------:R-:W-:-:S04]  /*29de0*/  LOP3.LUT R15, R15, 0xfeffffff, RZ, 0xc0, !PT ;  /* 0xfeffffff0f0f7812 */ /* 0x000fc800078ec0ff */
[----:B------:R-:W-:Y:S02]  /*29df0*/  @P0 LOP3.LUT R15, R15, 0x1000000, RZ, 0xfc, !PT ;  /* 0x010000000f0f0812 */ /* 0x000fe400078efcff */
[----:B------:R-:W-:Y:S01]  /*29e00*/  ISETP.GE.AND P0, PT, R13, UR40, PT ;  /* 0x000000280d007c0c */ /* 0x000fe2000bf06270 */
[----:B------:R-:W-:Y:S01]  /*29e10*/  ULDC UR40, c[0x0][0x22c] ;  /* 0x00008b0000287ab9 */ /* 0x000fe20000000800 */
[----:B------:R-:W-:Y:S01]  /*29e20*/  LOP3.LUT R15, R15, 0xff7fffff, RZ, 0xc0, !PT ;  /* 0xff7fffff0f0f7812 */ /* 0x000fe200078ec0ff */
[C---:B------:R-:W-:Y:S01]  /*29e30*/  VIADD R108, R4.reuse, 0xac ;  /* 0x000000ac046c7836 */ /* 0x040fe20000000000 */
[----:B------:R-:W-:Y:S01]  /*29e40*/  ISETP.LT.AND P1, PT, R5, UR11, !P0 ;  /* 0x0000000b05007c0c */ /* 0x000fe2000c721270 */
[----:B------:R-:W-:Y:S01]  /*29e50*/  VIADD R109, R4, 0xad ;  /* 0x000000ad046d7836 */ /* 0x000fe20000000000 */
[----:B------:R-:W-:Y:S01]  /*29e60*/  ISETP.LT.AND P0, PT, R6, UR12, !P0 ;  /* 0x0000000c06007c0c */ /* 0x000fe2000c701270 */
[----:B------:R-:W-:Y:S01]  /*29e70*/  ULDC UR12, c[0x0][0x228] ;  /* 0x00008a00000c7ab9 */ /* 0x000fe20000000800 */
[C---:B------:R-:W-:Y:S01]  /*29e80*/  VIADD R110, R4.reuse, 0xae ;  /* 0x000000ae046e7836 */ /* 0x040fe20000000000 */
[----:B------:R-:W3:Y:S01]  /*29e90*/  LDL.LU R13, [R1+0x1428] ;  /* 0x00142800010d7983 */ /* 0x000ee20000300800 */
[C---:B------:R-:W-:Y:S01]  /*29ea0*/  VIADD R111, R4.reuse, 0xaf ;  /* 0x000000af046f7836 */ /* 0x040fe20000000000 */
[----:B------:R-:W-:Y:S01]  /*29eb0*/  ULDC UR11, c[0x0][0x22c] ;  /* 0x00008b00000b7ab9 */ /* 0x000fe20000000800 */
[----:B------:R-:W-:-:S02]  /*29ec0*/  VIADD R112, R4, 0xb0 ;  /* 0x000000b004707836 */ /* 0x000fc40000000000 */
[C---:B------:R-:W-:Y:S02]  /*29ed0*/  VIADD R113, R4.reuse, 0xb1 ;  /* 0x000000b104717836 */ /* 0x040fe40000000000 */
[C---:B------:R-:W-:Y:S01]  /*29ee0*/  VIADD R114, R4.reuse, 0xb2 ;  /* 0x000000b204727836 */ /* 0x040fe20000000000 */
[----:B------:R-:W-:Y:S01]  /*29ef0*/  @P1 LOP3.LUT R15, R15, 0x800000, RZ, 0xfc, !PT ;  /* 0x008000000f0f1812 */ /* 0x000fe200078efcff */
[C---:B------:R-:W-:Y:S02]  /*29f00*/  VIADD R115, R4.reuse, 0xb3 ;  /* 0x000000b304737836 */ /* 0x040fe40000000000 */
[C---:B------:R-:W-:Y:S01]  /*29f10*/  VIADD R116, R4.reuse, 0xb4 ;  /* 0x000000b404747836 */ /* 0x040fe20000000000 */
[----:B------:R-:W-:Y:S01]  /*29f20*/  LOP3.LUT R15, R15, 0xffbfffff, RZ, 0xc0, !PT ;  /* 0xffbfffff0f0f7812 */ /* 0x000fe200078ec0ff */
[C---:B------:R-:W-:Y:S02]  /*29f30*/  VIADD R117, R4.reuse, 0xb5 ;  /* 0x000000b504757836 */ /* 0x040fe40000000000 */
[C---:B------:R-:W-:Y:S01]  /*29f40*/  VIADD R118, R4.reuse, 0xb6 ;  /* 0x000000b604767836 */ /* 0x040fe20000000000 */
[----:B------:R-:W-:Y:S01]  /*29f50*/  @P0 LOP3.LUT R15, R15, 0x400000, RZ, 0xfc, !PT ;  /* 0x004000000f0f0812 */ /* 0x000fe200078efcff */
[C---:B------:R-:W-:Y:S01]  /*29f60*/  VIADD R119, R4.reuse, 0xb7 ;  /* 0x000000b704777836 */ /* 0x040fe20000000000 */
[----:B------:R-:W-:Y:S01]  /*29f70*/  ISETP.GE.AND P0, PT, R191, UR40, PT ;  /* 0x00000028bf007c0c */ /* 0x000fe2000bf06270 */
[----:B------:R-:W-:Y:S01]  /*29f80*/  ULDC UR40, c[0x0][0x22c] ;  /* 0x00008b0000287ab9 */ /* 0x000fe20000000800 */
[----:B------:R-:W-:-:S02]  /*29f90*/  VIADD R120, R4, 0xb8 ;  /* 0x000000b804787836 */ /* 0x000fc40000000000 */
[C---:B------:R-:W-:Y:S01]  /*29fa0*/  VIADD R121, R4.reuse, 0xb9 ;  /* 0x000000b904797836 */ /* 0x040fe20000000000 */
[----:B------:R-:W-:Y:S01]  /*29fb0*/  ISETP.LT.AND P1, PT, R5, UR12, !P0 ;  /* 0x0000000c05007c0c */ /* 0x000fe2000c721270 */
[----:B------:R-:W-:Y:S01]  /*29fc0*/  VIADD R122, R4, 0xba ;  /* 0x000000ba047a7836 */ /* 0x000fe20000000000 */
[----:B------:R-:W-:Y:S01]  /*29fd0*/  ISETP.LT.AND P0, PT, R6, UR16, !P0 ;  /* 0x0000001006007c0c */ /* 0x000fe2000c701270 */
[----:B------:R-:W-:Y:S01]  /*29fe0*/  ULDC UR16, c[0x0][0x228] ;  /* 0x00008a0000107ab9 */ /* 0x000fe20000000800 */
[----:B------:R-:W-:Y:S01]  /*29ff0*/  LOP3.LUT R15, R15, 0xffdfffff, RZ, 0xc0, !PT ;  /* 0xffdfffff0f0f7812 */ /* 0x000fe200078ec0ff */
[C---:B------:R-:W-:Y:S01]  /*2a000*/  VIADD R123, R4.reuse, 0xbb ;  /* 0x000000bb047b7836 */ /* 0x040fe20000000000 */
[----:B------:R-:W-:Y:S01]  /*2a010*/  ULDC UR12, c[0x0][0x22c] ;  /* 0x00008b00000c7ab9 */ /* 0x000fe20000000800 */
[C---:B------:R-:W-:Y:S02]  /*2a020*/  VIADD R124, R4.reuse, 0xbc ;  /* 0x000000bc047c7836 */ /* 0x040fe40000000000 */
        /* <DEDUP_REMOVED lines=10> */
[----:B------:R-:W-:Y:S01]  /*2a0d0*/  VIADD R132, R4, 0xc4 ;  /* 0x000000c404847836 */ /* 0x000fe20000000000 */
        /* <DEDUP_REMOVED lines=9> */
[----:B------:R-:W-:Y:S01]  /*2a170*/  ULDC UR13, c[0x0][0x22c] ;  /* 0x00008b00000d7ab9 */ /* 0x000fe20000000800 */
[----:B------:R-:W-:-:S02]  /*2a180*/  VIADD R136, R4, 0xc8 ;  /* 0x000000c804887836 */ /* 0x000fc40000000000 */
[C---:B------:R-:W-:Y:S02]  /*2a190*/  VIADD R137, R4.reuse, 0xc9 ;  /* 0x000000c904897836 */ /* 0x040fe40000000000 */
[C---:B------:R-:W-:Y:S02]  /*2a1a0*/  VIADD R138, R4.reuse, 0xca ;  /* 0x000000ca048a7836 */ /* 0x040fe40000000000 */
[C---:B------:R-:W-:Y:S01]  /*2a1b0*/  VIADD R139, R4.reuse, 0xcb ;  /* 0x000000cb048b7836 */ /* 0x040fe20000000000 */
[----:B------:R-:W-:Y:S01]  /*2a1c0*/  @P1 LOP3.LUT R15, R15, 0x80000, RZ, 0xfc, !PT ;  /* 0x000800000f0f1812 */ /* 0x000fe200078efcff */
[C---:B------:R-:W-:Y:S02]  /*2a1d0*/  VIADD R140, R4.reuse, 0xcc ;  /* 0x000000cc048c7836 */ /* 0x040fe40000000000 */
[C---:B------:R-:W-:Y:S01]  /*2a1e0*/  VIADD R141, R4.reuse, 0xcd ;  /* 0x000000cd048d7836 */ /* 0x040fe20000000000 */
[----:B------:R-:W-:Y:S01]  /*2a1f0*/  LOP3.LUT R15, R15, 0xfffbffff, RZ, 0xc0, !PT ;  /* 0xfffbffff0f0f7812 */ /* 0x000fe200078ec0ff */
[----:B------:R-:W-:-:S02]  /*2a200*/  VIADD R142, R4, 0xce ;  /* 0x000000ce048e7836 */ /* 0x000fc40000000000 */
        /* <DEDUP_REMOVED lines=48> */
[----:B------:R-:W-:Y:S01]  /*2a510*/  ULDC UR5, c[0x0][0x228] ;  /* 0x00008a0000057ab9 */ /* 0x000fe20000000800 */
[C---:B------:R-:W-:Y:S02]  /*2a520*/  VIADD R55, R4.reuse, 0xe9 ;  /* 0x000000e904377836 */ /* 0x040fe40000000000 */
        /* <DEDUP_REMOVED lines=16> */
[----:B------:R-:W-:Y:S01]  /*2a630*/  VIADD R65, R4, 0xff ;  /* 0x000000ff04417836 */ /* 0x000fe20000000000 */
[----:B------:R-:W-:Y:S01]  /*2a640*/  LOP3.LUT R0, R0, 0xbfffffff, RZ, 0xc0, !PT ;  /* 0xbfffffff00007812 */ /* 0x000fe200078ec0ff */
[----:B------:R-:W3:Y:S01]  /*2a650*/  LDL.LU R171, [R1+0x1044] ;  /* 0x0010440001ab7983 */ /* 0x000ee20000300800 */
[----:B------:R-:W-:-:S02]  /*2a660*/  @P0 LOP3.LUT R15, R15, 0x1000, RZ, 0xfc, !PT ;  /* 0x000010000f0f0812 */ /* 0x000fc400078efcff */
[----:B------:R-:W-:Y:S01]  /*2a670*/  ISETP.GE.AND P0, PT, R166, UR40, PT ;  /* 0x00000028a6007c0c */ /* 0x000fe2000bf06270 */
[----:B------:R-:W-:Y:S01]  /*2a680*/  ULDC UR40, c[0x0][0x22c] ;  /* 0x00008b0000287ab9 */ /* 0x000fe20000000800 */
[----:B------:R-:W-:Y:S01]  /*2a690*/  LOP3.LUT R4, R4, 0x7fffffff, RZ, 0xc0, !PT ;  /* 0x7fffffff04047812 */ /* 0x000fe200078ec0ff */
[----:B------:R-:W3:Y:S01]  /*2a6a0*/  LDL.LU R169, [R1+0x102c] ;  /* 0x00102c0001a97983 */ /* 0x000ee20000300800 */
[----:B------:R-:W-:Y:S01]  /*2a6b0*/  ISETP.LT.AND P1, PT, R5, UR5, !P0 ;  /* 0x0000000505007c0c */ /* 0x000fe2000c721270 */
[----:B------:R-:W-:Y:S01]  /*2a6c0*/  ULDC UR5, c[0x0][0x228] ;  /* 0x00008a0000057ab9 */ /* 0x000fe20000000800 */
[----:B------:R-:W-:Y:S01]  /*2a6d0*/  ISETP.LT.AND P0, PT, R6, UR17, !P0 ;  /* 0x0000001106007c0c */ /* 0x000fe2000c701270 */
[----:B------:R-:W-:Y:S01]  /*2a6e0*/  ULDC UR17, c[0x0][0x22c] ;  /* 0x00008b0000117ab9 */ /* 0x000fe20000000800 */
[----:B------:R-:W-:Y:S01]  /*2a6f0*/  LOP3.LUT R15, R15, 0xfffff7ff, RZ, 0xc0, !PT ;  /* 0xfffff7ff0f0f7812 */ /* 0x000fe200078ec0ff */
[----:B------:R-:W3:Y:S01]  /*2a700*/  LDL.LU R167, [R1+0x1028] ;  /* 0x0010280001a77983 */ /* 0x000ee20000300800 */
[----:B------:R-:W-:Y:S01]  /*2a710*/  ISETP.GE.AND P4, PT, R188, UR19, PT ;  /* 0x00000013bc007c0c */ /* 0x000fe2000bf86270 */
[----:B------:R-:W-:Y:S01]  /*2a720*/  ULDC UR19, c[0x0][0x22c] ;  /* 0x00008b0000137ab9 */ /* 0x000fe20000000800 */
[----:B------:R-:W-:Y:S01]  /*2a730*/  LOP3.LUT R7, R7, 0xfffeffff, RZ, 0xc0, !PT ;  /* 0xfffeffff07077812 */ /* 0x000fe200078ec0ff */
[----:B------:R-:W3:Y:S04]  /*2a740*/  LDL.LU R165, [R1+0x101c] ;  /* 0x00101c0001a57983 */ /* 0x000ee80000300800 */
[----:B------:R-:W-:Y:S01]  /*2a750*/  @P1 LOP3.LUT R15, R15, 0x800, RZ, 0xfc, !PT ;  /* 0x000008000f0f1812 */ /* 0x000fe200078efcff */
[----:B------:R-:W3:Y:S03]  /*2a760*/  LDL.LU R163, [R1+0x1014] ;  /* 0x0010140001a37983 */ /* 0x000ee60000300800 */
[----:B------:R-:W-:Y:S01]  /*2a770*/  LOP3.LUT R15, R15, 0xfffffbff, RZ, 0xc0, !PT ;  /* 0xfffffbff0f0f7812 */ /* 0x000fe200078ec0ff */
[----:B------:R-:W3:Y:S03]  /*2a780*/  LDL.LU R67, [R1+0x1010] ;  /* 0x0010100001437983 */ /* 0x000ee60000300800 */
[----:B------:R-:W-:Y:S01]  /*2a790*/  @P0 LOP3.LUT R15, R15, 0x400, RZ, 0xfc, !PT ;  /* 0x000004000f0f0812 */ /* 0x000fe200078efcff */
[----:B------:R-:W3:Y:S01]  /*2a7a0*/  LDL.LU R188, [R1+0x1424] ;  /* 0x0014240001bc7983 */ /* 0x000ee20000300800 */
        /* <DEDUP_REMOVED lines=335> */
[----:B---3--:R-:W-:Y:S02]  /*2bca0*/  LOP3.LUT R13, R13, 0xbfffffff, RZ, 0xc0, !PT ;  /* 0xbfffffff0d0d7812 */ /* 0x008fe400078ec0ff */
[----:B------:R-:W-:-:S09]  /*2bcb0*/  LOP3.LUT R12, R12, 0xfffffffe, RZ, 0xc0, !PT ;  /* 0xfffffffe0c0c7812 */ /* 0x000fd200078ec0ff */
[----:B------:R-:W-:Y:S02]  /*2bcc0*/  @P0 LOP3.LUT R13, R13, 0x40000000, RZ, 0xfc, !PT ;  /* 0x400000000d0d0812 */ /* 0x000fe400078efcff */
[----:B------:R-:W-:Y:S01]  /*2bcd0*/  ISETP.GE.AND P0, PT, R101, UR10, PT ;  /* 0x0000000a65007c0c */ /* 0x000fe2000bf06270 */
[----:B------:R-:W-:Y:S01]  /*2bce0*/  ULDC UR10, c[0x0][0x22c] ;  /* 0x00008b00000a7ab9 */ /* 0x000fe20000000800 */
        /* <DEDUP_REMOVED lines=85> */
[----:B------:R-:W-:-:S11]  /*2c240*/  LOP3.LUT R13, R13, 0xfffffffe, RZ, 0xc0, !PT ;  /* 0xfffffffe0d0d7812 */ /* 0x000fd600078ec0ff */
        /* <DEDUP_REMOVED lines=28> */
[----:B------:R-:W-:-:S04]  /*2c410*/  LOP3.LUT R0, R0, 0xfffbffff, RZ, 0xc0, !PT ;  /* 0xfffbffff00007812 */ /* 0x000fc800078ec0ff */
[----:B------:R-:W-:-:S05]  /*2c420*/  LOP3.LUT R0, R0, 0xffefffff, RZ, 0xc0, !PT ;  /* 0xffefffff00007812 */ /* 0x000fca00078ec0ff */
[----:B------:R-:W-:-:S04]  /*2c430*/  @P1 LOP3.LUT R0, R0, 0x100000, RZ, 0xfc, !PT ;  /* 0x0010000000001812 */ /* 0x000fc800078efcff */
        /* <DEDUP_REMOVED lines=29> */
[----:B------:R-:W-:Y:S02]  /*2c610*/  LOP3.LUT R0, R0, 0xfffffeff, RZ, 0xc0, !PT ;  /* 0xfffffeff00007812 */ /* 0x000fe400078ec0ff */
[----:B------:R-:W-:Y:S02]  /*2c620*/  @P4 LOP3.LUT R7, R7, 0x10000, RZ, 0xfc, !PT ;  /* 0x0001000007074812 */ /* 0x000fe400078efcff */
[----:B------:R-:W-:Y:S02]  /*2c630*/  @P0 LOP3.LUT R0, R0, 0x100, RZ, 0xfc, !PT ;  /* 0x0000010000000812 */ /* 0x000fe400078efcff */
[----:B------:R-:W-:Y:S01]  /*2c640*/  ISETP.GE.AND P0, PT, R116, UR34, PT ;  /* 0x0000002274007c0c */ /* 0x000fe2000bf06270 */
[----:B------:R-:W-:Y:S01]  /*2c650*/  ULDC UR34, c[0x0][0x22c] ;  /* 0x00008b0000227ab9 */ /* 0x000fe20000000800 */
[----:B------:R-:W-:Y:S02]  /*2c660*/  ISETP.GE.AND P4, PT, R194, UR31, PT ;  /* 0x0000001fc2007c0c */ /* 0x000fe4000bf86270 */
[----:B------:R-:W-:Y:S01]  /*2c670*/  ISETP.LT.AND P1, PT, R5, UR36, !P0 ;  /* 0x0000002405007c0c */ /* 0x000fe2000c721270 */
[----:B------:R-:W-:Y:S01]  /*2c680*/  ULDC UR36, c[0x0][0x228] ;  /* 0x00008a0000247ab9 */ /* 0x000fe20000000800 */
[----:B------:R-:W-:-:S02]  /*2c690*/  ISETP.GE.AND P6, PT, R196, UR35, PT ;  /* 0x00000023c4007c0c */ /* 0x000fc4000bfc6270 */
[----:B------:R-:W-:Y:S02]  /*2c6a0*/  LOP3.LUT R4, R4, 0xffefffff, RZ, 0xc0, !PT ;  /* 0xffefffff04047812 */ /* 0x000fe400078ec0ff */
[----:B------:R-:W-:Y:S01]  /*2c6b0*/  ISETP.LT.AND P0, PT, R6, UR38, !P0 ;  /* 0x0000002606007c0c */ /* 0x000fe2000c701270 */
[----:B------:R-:W-:Y:S01]  /*2c6c0*/  ULDC UR38, c[0x0][0x228] ;  /* 0x00008a0000267ab9 */ /* 0x000fe20000000800 */
[----:B------:R-:W-:-:S03]  /*2c6d0*/  LOP3.LUT R0, R0, 0xffffff7f, RZ, 0xc0, !PT ;  /* 0xffffff7f00007812 */ /* 0x000fc600078ec0ff */
[----:B------:R-:W-:Y:S02]  /*2c6e0*/  @P4 LOP3.LUT R4, R4, 0x100000, RZ, 0xfc, !PT ;  /* 0x0010000004044812 */ /* 0x000fe400078efcff */
[----:B------:R-:W-:Y:S02]  /*2c6f0*/  ISETP.GE.AND P4, PT, R197, UR37, PT ;  /* 0x00000025c5007c0c */ /* 0x000fe4000bf86270 */
[----:B------:R-:W-:Y:S02]  /*2c700*/  @P1 LOP3.LUT R0, R0, 0x80, RZ, 0xfc, !PT ;  /* 0x0000008000001812 */ /* 0x000fe400078efcff */
[----:B------:R-:W-:Y:S02]  /*2c710*/  LOP3.LUT R4, R4, 0xfffeffff, RZ, 0xc0, !PT ;  /* 0xfffeffff04047812 */ /* 0x000fe400078ec0ff */
[----:B------:R-:W-:Y:S02]  /*2c720*/  LOP3.LUT R0, R0, 0xffffffbf, RZ, 0xc0, !PT ;  /* 0xffffffbf00007812 */ /* 0x000fe400078ec0ff */
[----:B------:R-:W-:-:S02]  /*2c730*/  @P6 LOP3.LUT R4, R4, 0x10000, RZ, 0xfc, !PT ;  /* 0x0001000004046812 */ /* 0x000fc400078efcff */
[----:B------:R-:W-:Y:S02]  /*2c740*/  ISETP.GE.AND P5, PT, R198, UR39, PT ;  /* 0x00000027c6007c0c */ /* 0x000fe4000bfa6270 */
[----:B------:R-:W-:Y:S02]  /*2c750*/  @P0 LOP3.LUT R0, R0, 0x40, RZ, 0xfc, !PT ;  /* 0x0000004000000812 */ /* 0x000fe400078efcff */
[----:B------:R-:W-:Y:S02]  /*2c760*/  LOP3.LUT R4, R4, 0xfff7ffff, RZ, 0xc0, !PT ;  /* 0xfff7ffff04047812 */ /* 0x000fe400078ec0ff */
[----:B------:R-:W-:Y:S01]  /*2c770*/  ISETP.GE.AND P0, PT, R117, UR5, PT ;  /* 0x0000000575007c0c */ /* 0x000fe2000bf06270 */
[----:B------:R-:W-:Y:S01]  /*2c780*/  ULDC UR5, c[0x0][0x228] ;  /* 0x00008a0000057ab9 */ /* 0x000fe20000000800 */
[----:B------:R-:W-:Y:S02]  /*2c790*/  @P4 LOP3.LUT R4, R4, 0x80000, RZ, 0xfc, !PT ;  /* 0x0008000004044812 */ /* 0x000fe400078efcff */
[----:B------:R-:W-:Y:S01]  /*2c7a0*/  ISETP.LT.AND P1, PT, R5, UR36, !P0 ;  /* 0x0000002405007c0c */ /* 0x000fe2000c721270 */
[----:B------:R-:W-:Y:S01]  /*2c7b0*/  ULDC UR36, c[0x0][0x22c] ;  /* 0x00008b0000247ab9 */ /* 0x000fe20000000800 */
[----:B------:R-:W-:-:S02]  /*2c7c0*/  ISETP.GE.AND P4, PT, R199, UR41, PT ;  /* 0x00000029c7007c0c */ /* 0x000fc4000bf86270 */
[----:B------:R-:W-:Y:S02]  /*2c7d0*/  LOP3.LUT R4, R4, 0xffffdfff, RZ, 0xc0, !PT ;  /* 0xffffdfff04047812 */ /* 0x000fe400078ec0ff */
[----:B------:R-:W-:Y:S01]  /*2c7e0*/  ISETP.LT.AND P0, PT, R6, UR38, !P0 ;  /* 0x0000002606007c0c */ /* 0x000fe2000c701270 */
[----:B------:R-:W-:Y:S01]  /*2c7f0*/  ULDC UR38, c[0x0][0x22c] ;  /* 0x00008b0000267ab9 */ /* 0x000fe20000000800 */
[----:B------:R-:W-:Y:S02]  /*2c800*/  @P5 LOP3.LUT R4, R4, 0x2000, RZ, 0xfc, !PT ;  /* 0x0000200004045812 */ /* 0x000fe400078efcff */
[----:B------:R-:W-:Y:S02]  /*2c810*/  LOP3.LUT R0, R0, 0xffffffef, RZ, 0xc0, !PT ;  /* 0xffffffef00007812 */ /* 0x000fe400078ec0ff */
[----:B------:R-:W-:Y:S02]  /*2c820*/  ISETP.GE.AND P6, PT, R200, UR43, PT ;  /* 0x0000002bc8007c0c */ /* 0x000fe4000bfc6270 */
[----:B------:R-:W-:-:S02]  /*2c830*/  LOP3.LUT R4, R4, 0xfffff7ff, RZ, 0xc0, !PT ;  /* 0xfffff7ff04047812 */ /* 0x000fc400078ec0ff */
[----:B------:R-:W-:Y:S02]  /*2c840*/  @P1 LOP3.LUT R0, R0, 0x10, RZ, 0xfc, !PT ;  /* 0x0000001000001812 */ /* 0x000fe400078efcff */
[----:B------:R-:W-:Y:S02]  /*2c850*/  @P4 LOP3.LUT R4, R4, 0x800, RZ, 0xfc, !PT ;  /* 0x0000080004044812 */ /* 0x000fe400078efcff */
[----:B------:R-:W-:Y:S01]  /*2c860*/  ISETP.GE.AND P4, PT, R118, UR19, PT ;  /* 0x0000001376007c0c */ /* 0x000fe2000bf86270 */
[----:B------:R-:W-:Y:S01]  /*2c870*/  ULDC UR19, c[0x0][0x22c] ;  /* 0x00008b0000137ab9 */ /* 0x000fe20000000800 */
[----:B------:R-:W-:Y:S02]  /*2c880*/  LOP3.LUT R0, R0, 0xfffffff7, RZ, 0xc0, !PT ;  /* 0xfffffff700007812 */ /* 0x000fe400078ec0ff */
[----:B------:R-:W-:Y:S02]  /*2c890*/  LOP3.LUT R4, R4, 0xfffffdff, RZ, 0xc0, !PT ;  /* 0xfffffdff04047812 */ /* 0x000fe400078ec0ff */
[----:B------:R-:W-:-:S02]  /*2c8a0*/  @P0 LOP3.LUT R0, R0, 0x8, RZ, 0xfc, !PT ;  /* 0x0000000800000812 */ /* 0x000fc400078efcff */
[----:B------:R-:W-:Y:S01]  /*2c8b0*/  ISETP.GE.AND P2, PT, R192, UR27, PT ;  /* 0x0000001bc0007c0c */ /* 0x000fe2000bf46270 */
[----:B------:R-:W-:Y:S01]  /*2c8c0*/  ULDC UR27, c[0x0][0x22c] ;  /* 0x00008b00001b7ab9 */ /* 0x000fe20000000800 */
[----:B------:R-:W-:Y:S02]  /*2c8d0*/  @P6 LOP3.LUT R4, R4, 0x200, RZ, 0xfc, !PT ;  /* 0x0000020004046812 */ /* 0x000fe400078efcff */
[----:B------:R-:W-:Y:S01]  /*2c8e0*/  ISETP.GE.AND P6, PT, R120, UR27, PT ;  /* 0x0000001b78007c0c */ /* 0x000fe2000bfc6270 */
[----:B------:R-:W-:Y:S01]  /*2c8f0*/  ULDC UR27, c[0x0][0x22c] ;  /* 0x00008b00001b7ab9 */ /* 0x000fe20000000800 */
[----:B------:R-:W-:-:S04]  /*2c900*/  LOP3.LUT R0, R0, 0xfffffffe, RZ, 0xc0, !PT ;  /* 0xfffffffe00007812 */ /* 0x000fc800078ec0ff */
[----:B------:R-:W-:Y:S02]  /*2c910*/  @P4 LOP3.LUT R0, R0, 0x1, RZ, 0xfc, !PT ;  /* 0x0000000100004812 */ /* 0x000fe400078efcff */
[----:B------:R-:W-:Y:S01]  /*2c920*/  ISETP.GE.AND P3, PT, R189, UR23, PT ;  /* 0x00000017bd007c0c */ /* 0x000fe2000bf66270 */
[----:B------:R-:W-:Y:S01]  /*2c930*/  ULDC UR23, c[0x0][0x22c] ;  /* 0x00008b0000177ab9 */ /* 0x000fe20000000800 */
[----:B------:R-:W-:Y:S01]  /*2c940*/  LOP3.LUT R0, R0, 0xfffffffd, RZ, 0xc0, !PT ;  /* 0xfffffffd00007812 */ /* 0x000fe200078ec0ff */
[----:B------:R-:W2:Y:S03]  /*2c950*/  LDL.LU R189, [R1+0x1420] ;  /* 0x0014200001bd7983 */ /* 0x000ea60000300800 */
[----:B------:R-:W-:Y:S01]  /*2c960*/  @P6 LOP3.LUT R0, R0, 0x2, RZ, 0xfc, !PT ;  /* 0x0000000200006812 */ /* 0x000fe200078efcff */
[----:B------:R-:W3:Y:S01]  /*2c970*/  LDL.LU R192, [R1+0x141c] ;  /* 0x00141c0001c07983 */ /* 0x000ee20000300800 */
[----:B------:R-:W-:Y:S01]  /*2c980*/  ISETP.GE.AND P6, PT, R121, UR23, PT ;  /* 0x0000001779007c0c */ /* 0x000fe2000bfc6270 */
[----:B------:R-:W-:Y:S01]  /*2c990*/  ULDC UR23, c[0x0][0x22c] ;  /* 0x00008b0000177ab9 */ /* 0x000fe20000000800 */
[----:B------:R-:W-:-:S02]  /*2c9a0*/  LOP3.LUT R0, R0, 0xffffffdf, RZ, 0xc0, !PT ;  /* 0xffffffdf00007812 */ /* 0x000fc400078ec0ff */
[----:B------:R-:W-:Y:S02]  /*2c9b0*/  ISETP.GE.AND P5, PT, R201, UR45, PT ;  /* 0x0000002dc9007c0c */ /* 0x000fe4000bfa6270 */
[----:B------:R-:W-:-:S07]  /*2c9c0*/  LOP3.LUT R4, R4, 0xffffff7f, RZ, 0xc0, !PT ;  /* 0xffffff7f04047812 */ /* 0x000fce00078ec0ff */
[----:B------:R-:W-:Y:S02]  /*2c9d0*/  @P6 LOP3.LUT R0, R0, 0x20, RZ, 0xfc, !PT ;  /* 0x0000002000006812 */ /* 0x000fe400078efcff */
[----:B------:R-:W-:Y:S01]  /*2c9e0*/  ISETP.GE.AND P6, PT, R122, UR19, PT ;  /* 0x000000137a007c0c */ /* 0x000fe2000bfc6270 */
[----:B------:R-:W-:Y:S01]  /*2c9f0*/  ULDC UR19, c[0x0][0x22c] ;  /* 0x00008b0000137ab9 */ /* 0x000fe20000000800 */
[----:B------:R-:W-:Y:S01]  /*2ca00*/  ISETP.GE.AND P1, PT, R193, UR29, PT ;  /* 0x0000001dc1007c0c */ /* 0x000fe2000bf26270 */
[----:B------:R-:W-:Y:S01]  /*2ca10*/  ULDC UR29, c[0x0][0x22c] ;  /* 0x00008b00001d7ab9 */ /* 0x000fe20000000800 */
[----:B------:R-:W-:Y:S01]  /*2ca20*/  LOP3.LUT R0, R0, 0xfffffdff, RZ, 0xc0, !PT ;  /* 0xfffffdff00007812 */ /* 0x000fe200078ec0ff */
[----:B------:R-:W3:Y:S01]  /*2ca30*/  LDL.LU R193, [R1+0x1418] ;  /* 0x0014180001c17983 */ /* 0x000ee20000300800 */
[----:B------:R-:W-:Y:S02]  /*2ca40*/  @P5 LOP3.LUT R4, R4, 0x80, RZ, 0xfc, !PT ;  /* 0x0000008004045812 */ /* 0x000fe400078efcff */
[----:B------:R-:W-:Y:S01]  /*2ca50*/  ISETP.GE.AND P5, PT, R119, UR29, PT ;  /* 0x0000001d77007c0c */ /* 0x000fe2000bfa6270 */
[----:B------:R-:W-:Y:S01]  /*2ca60*/  ULDC UR29, c[0x0][0x22c] ;  /* 0x00008b00001d7ab9 */ /* 0x000fe20000000800 */
[----:B------:R-:W-:Y:S01]  /*2ca70*/  LOP3.LUT R13, R13, 0xfffffffb, RZ, 0xc0, !PT ;  /* 0xfffffffb0d0d7812 */ /* 0x000fe200078ec0ff */
[----:B------:R-:W4:Y:S02]  /*2ca80*/  LDL.LU R194, [R1+0x1414] ;  /* 0x0014140001c27983 */ /* 0x000f240000300800 */
[----:B------:R-:W-:-:S02]  /*2ca90*/  @P6 LOP3.LUT R0, R0, 0x200, RZ, 0xfc, !PT ;  /* 0x0000020000006812 */ /* 0x000fc400078efcff */
[----:B------:R-:W-:Y:S01]  /*2caa0*/  ISETP.GE.AND P6, PT, R123, UR29, PT ;  /* 0x0000001d7b007c0c */ /* 0x000fe2000bfc6270 */
[----:B------:R-:W-:Y:S01]  /*2cab0*/  ULDC UR29, c[0x0][0x22c] ;  /* 0x00008b00001d7ab9 */ /* 0x000fe20000000800 */
[----:B------:R-:W-:-:S11]  /*2cac0*/  LOP3.LUT R0, R0, 0xffffefff, RZ, 0xc0, !PT ;  /* 0xffffefff00007812 */ /* 0x000fd600078ec0ff */
[----:B------:R-:W-:Y:S02]  /*2cad0*/  @P6 LOP3.LUT R0, R0, 0x1000, RZ, 0xfc, !PT ;  /* 0x0000100000006812 */ /* 0x000fe400078efcff */
        /* <DEDUP_REMOVED lines=37> */
[----:B------:R-:W-:-:S12]  /*2cd30*/  ULDC UR23, c[0x0][0x22c] ;  /* 0x00008b0000177ab9 */ /* 0x000fd80000000800 */
[----:B------:R-:W-:Y:S02]  /*2cd40*/  @P6 LOP3.LUT R13, R13, 0x4, RZ, 0xfc, !PT ;  /* 0x000000040d0d6812 */ /* 0x000fe400078efcff */
[----:B------:R-:W-:Y:S01]  /*2cd50*/  ISETP.GE.AND P6, PT, R134, UR19, PT ;  /* 0x0000001386007c0c */ /* 0x000fe2000bfc6270 */
[----:B------:R-:W-:Y:S01]  /*2cd60*/  ULDC UR19, c[0x0][0x22c] ;  /* 0x00008b0000137ab9 */ /* 0x000fe20000000800 */
[----:B------:R-:W-:-:S11]  /*2cd70*/  LOP3.LUT R13, R13, 0xffffffdf, RZ, 0xc0, !PT ;  /* 0xffffffdf0d0d7812 */ /* 0x000fd600078ec0ff */
[----:B------:R-:W-:Y:S02]  /*2cd80*/  @P6 LOP3.LUT R13, R13, 0x20, RZ, 0xfc, !PT ;  /* 0x000000200d0d6812 */ /* 0x000fe400078efcff */
[----:B------:R-:W-:Y:S02]  /*2cd90*/  ISETP.GE.AND P6, PT, R135, UR29, PT ;  /* 0x0000001d87007c0c */ /* 0x000fe4000bfc6270 */
        /* <DEDUP_REMOVED lines=63> */
[----:B------:R-:W-:Y:S02]  /*2d190*/  LOP3.LUT R12, R12, 0xffdfffff, RZ, 0xc0, !PT ;  /* 0xffdfffff0c0c7812 */ /* 0x000fe400078ec0ff */
[----:B------:R-:W-:Y:S02]  /*2d1a0*/  ISETP.GE.AND P0, PT, R195, UR33, PT ;  /* 0x00000021c3007c0c */ /* 0x000fe4000bf06270 */
[----:B------:R-:W4:Y:S04]  /*2d1b0*/  LDL.LU R195, [R1+0x1410] ;  /* 0x0014100001c37983 */ /* 0x000f280000300800 */
[----:B------:R-:W2:Y:S03]  /*2d1c0*/  LDL.LU R196, [R1+0x140c] ;  /* 0x00140c0001c47983 */ /* 0x000ea60000300800 */
[----:B------:R-:W-:Y:S01]  /*2d1d0*/  @P6 LOP3.LUT R12, R12, 0x200000, RZ, 0xfc, !PT ;  /* 0x002000000c0c6812 */ /* 0x000fe200078efcff */
[----:B------:R-:W2:Y:S01]  /*2d1e0*/  LDL.LU R197, [R1+0x1408] ;  /* 0x0014080001c57983 */ /* 0x000ea20000300800 */
[----:B------:R-:W-:-:S02]  /*2d1f0*/  ISETP.GE.AND P6, PT, R157, UR32, PT ;  /* 0x000000209d007c0c */ /* 0x000fc4000bfc6270 */
[----:B------:R-:W-:Y:S01]  /*2d200*/  LOP3.LUT R12, R12, 0xff7fffff, RZ, 0xc0, !PT ;  /* 0xff7fffff0c0c7812 */ /* 0x000fe200078ec0ff */
[----:B------:R-:W3:Y:S04]  /*2d210*/  LDL.LU R198, [R1+0x1404] ;  /* 0x0014040001c67983 */ /* 0x000ee80000300800 */
[----:B------:R-:W3:Y:S04]  /*2d220*/  LDL.LU R199, [R1+0x1400] ;  /* 0x0014000001c77983 */ /* 0x000ee80000300800 */
[----:B------:R-:W4:Y:S02]  /*2d230*/  LDL.LU R200, [R1+0x13fc] ;  /* 0x0013fc0001c87983 */ /* 0x000f240000300800 */
[----:B------:R-:W-:-:S02]  /*2d240*/  @P6 LOP3.LUT R12, R12, 0x800000, RZ, 0xfc, !PT ;  /* 0x008000000c0c6812 */ /* 0x000fc400078efcff */
[----:B------:R-:W4:Y:S01]  /*2d250*/  LDL.LU R201, [R1+0x13f8] ;  /* 0x0013f80001c97983 */ /* 0x000f220000300800 */
        /* <DEDUP_REMOVED lines=59> */
[----:B------:R-:W-:Y:S02]  /*2d610*/  ISETP.LT.AND P4, PT, R5, UR61, !P4 ;  /* 0x0000003d05007c0c */ /* 0x000fe4000e781270 */
[----:B------:R-:W-:Y:S02]  /*2d620*/  LOP3.LUT R72, R171, 0xffff, RZ, 0xc0, !PT ;  /* 0x0000ffffab487812 */ /* 0x000fe400078ec0ff */
[----:B------:R-:W-:-:S05]  /*2d630*/  LOP3.LUT R69, R165, 0xffff, RZ, 0xc0, !PT ;  /* 0x0000ffffa5457812 */ /* 0x000fca00078ec0ff */
[----:B------:R-:W-:Y:S02]  /*2d640*/  @P6 LOP3.LUT R4, R4, 0x8, RZ, 0xfc, !PT ;  /* 0x0000000804046812 */ /* 0x000fe400078efcff */
[----:B------:R-:W-:Y:S02]  /*2d650*/  ISETP.GE.AND P6, PT, R64, UR60, PT ;  /* 0x0000003c40007c0c */ /* 0x000fe4000bfc6270 */
[----:B------:R-:W-:Y:S02]  /*2d660*/  LOP3.LUT R71, R169, 0xffff, RZ, 0xc0, !PT ;  /* 0x0000ffffa9477812 */ /* 0x000fe400078ec0ff */
[----:B------:R-:W-:Y:S02]  /*2d670*/  LOP3.LUT R68, R163, 0xffff, RZ, 0xc0, !PT ;  /* 0x0000ffffa3447812 */ /* 0x000fe400078ec0ff */
[----:B------:R-:W-:Y:S02]  /*2d680*/  LOP3.LUT R70, R167, 0xffff, RZ, 0xc0, !PT ;  /* 0x0000ffffa7467812 */ /* 0x000fe400078ec0ff */
[----:B------:R-:W-:-:S02]  /*2d690*/  LOP3.LUT R67, R67, 0xffff, RZ, 0xc0, !PT ;  /* 0x0000ffff43437812 */ /* 0x000fc400078ec0ff */
[----:B------:R-:W-:Y:S02]  /*2d6a0*/  SHF.R.U32.HI R75, RZ, 0x8, R72 ;  /* 0x00000008ff4b7819 */ /* 0x000fe40000011648 */
[--C-:B------:R-:W-:Y:S02]  /*2d6b0*/  PRMT R76, R72, 0x3340, R69.reuse ;  /* 0x00003340484c7816 */ /* 0x100fe40000000045 */
[----:B------:R-:W-:Y:S02]  /*2d6c0*/  SHF.R.U32.HI R72, RZ, 0x8, R69 ;  /* 0x00000008ff487819 */ /* 0x000fe40000011645 */
[----:B------:R-:W-:Y:S02]  /*2d6d0*/  SHF.R.U32.HI R74, RZ, 0x8, R71 ;  /* 0x00000008ff4a7819 */ /* 0x000fe40000011647 */
[----:B------:R-:W-:Y:S02]  /*2d6e0*/  PRMT R77, R71, 0x3340, R68 ;  /* 0x00003340474d7816 */ /* 0x000fe40000000044 */
[----:B------:R-:W-:-:S02]  /*2d6f0*/  LOP3.LUT R4, R4, 0xffffffdf, RZ, 0xc0, !PT ;  /* 0xffffffdf04047812 */ /* 0x000fc400078ec0ff */
[----:B------:R-:W-:Y:S02]  /*2d700*/  LOP3.LUT R0, R0, 0xfffffffb, RZ, 0xc0, !PT ;  /* 0xfffffffb00007812 */ /* 0x000fe400078ec0ff */
[----:B------:R-:W-:Y:S02]  /*2d710*/  SHF.R.U32.HI R69, RZ, 0x8, R68 ;  /* 0x00000008ff457819 */ /* 0x000fe40000011644 */
[----:B------:R-:W-:Y:S02]  /*2d720*/  SHF.R.U32.HI R73, RZ, 0x8, R70 ;  /* 0x00000008ff497819 */ /* 0x000fe40000011646 */
[--C-:B------:R-:W-:Y:S02]  /*2d730*/  SHF.R.U32.HI R71, RZ, 0x8, R67.reuse ;  /* 0x00000008ff477819 */ /* 0x100fe40000011643 */
[----:B------:R-:W-:Y:S02]  /*2d740*/  PRMT R191, R70, 0x3340, R67 ;  /* 0x0000334046bf7816 */ /* 0x000fe40000000043 */
[----:B------:R-:W-:-:S02]  /*2d750*/  LOP3.LUT R67, R72, 0xffff, RZ, 0xc0, !PT ;  /* 0x0000ffff48437812 */ /* 0x000fc400078ec0ff */
[----:B------:R-:W-:Y:S02]  /*2d760*/  @P6 LOP3.LUT R4, R4, 0x20, RZ, 0xfc, !PT ;  /* 0x0000002004046812 */ /* 0x000fe400078efcff */
[----:B------:R-:W-:Y:S02]  /*2d770*/  @P4 LOP3.LUT R0, R0, 0x4, RZ, 0xfc, !PT ;  /* 0x0000000400004812 */ /* 0x000fe400078efcff */
[----:B------:R-:W-:Y:S02]  /*2d780*/  LOP3.LUT R68, R75, 0xffff, RZ, 0xc0, !PT ;  /* 0x0000ffff4b447812 */ /* 0x000fe400078ec0ff */
[----:B------:R-:W-:Y:S02]  /*2d790*/  LOP3.LUT R70, R74, 0xffff, RZ, 0xc0, !PT ;  /* 0x0000ffff4a467812 */ /* 0x000fe400078ec0ff */
[----:B------:R-:W-:Y:S02]  /*2d7a0*/  LOP3.LUT R69, R69, 0xffff, RZ, 0xc0, !PT ;  /* 0x0000ffff45457812 */ /* 0x000fe400078ec0ff */
[----:B------:R-:W-:-:S02]  /*2d7b0*/  LOP3.LUT R72, R73, 0xffff, RZ, 0xc0, !PT ;  /* 0x0000ffff49487812 */ /* 0x000fc400078ec0ff */
[----:B------:R-:W-:Y:S02]  /*2d7c0*/  LOP3.LUT R71, R71, 0xffff, RZ, 0xc0, !PT ;  /* 0x0000ffff47477812 */ /* 0x000fe400078ec0ff */
[----:B------:R-:W-:Y:S02]  /*2d7d0*/  ISETP.GE.AND P6, PT, R65, UR25, PT ;  /* 0x0000001941007c0c */ /* 0x000fe4000bfc6270 */
[----:B------:R-:W-:Y:S01]  /*2d7e0*/  LOP3.LUT P4, RZ, R7, 0x10000, RZ, 0xc0, !PT ;  /* 0x0001000007ff7812 */ /* 0x000fe2000788c0ff */
[----:B------:R-:W2:Y:S01]  /*2d7f0*/  LDL.LU R81, [R1+0x1160] ;  /* 0x0011600001517983 */ /* 0x000ea20000300800 */
[----:B------:R-:W0:Y:S01]  /*2d800*/  S2R R173, SR_TID.X ;  /* 0x0000000000ad7919 */ /* 0x000e220000002100 */
[----:B------:R-:W1:Y:S01]  /*2d810*/  S2R R82, SR_TID.X ;  /* 0x0000000000527919 */ /* 0x000e620000002100 */
[----:B------:R-:W3:Y:S01]  /*2d820*/  S2R R73, SR_TID.X ;  /* 0x0000000000497919 */ /* 0x000ee20000002100 */
[----:B------:R-:W-:Y:S01]  /*2d830*/  PRMT R49, R68, 0x3340, R67 ;  /* 0x0000334044317816 */ /* 0x000fe20000000043 */
[----:B------:R-:W-:Y:S01]  /*2d840*/  ULDC UR6, c[0x0][0x228] ;  /* 0x00008a0000067ab9 */ /* 0x000fe20000000800 */
[----:B------:R-:W2:Y:S04]  /*2d850*/  LDL.LU R80, [R1+0x1388] ;  /* 0x0013880001507983 */ /* 0x000ea80000300800 */
        /* <DEDUP_REMOVED lines=15> */
[----:B0-----:R-:W-:Y:S01]  /*2d950*/  IMAD.SHL.U32 R173, R173, 0x40, RZ ;  /* 0x00000040adad7824 */ /* 0x001fe200078e00ff */
[----:B------:R-:W-:Y:S01]  /*2d960*/  LOP3.LUT R2, R2, 0xffbfffff, RZ, 0xc0, !PT ;  /* 0xffbfffff02027812 */ /* 0x000fe200078ec0ff */
[----:B-1----:R-:W-:Y:S01]  /*2d970*/  IMAD.SHL.U32 R82, R82, 0x10, RZ ;  /* 0x0000001052527824 */ /* 0x002fe200078e00ff */
[----:B------:R-:W-:Y:S02]  /*2d980*/  STL.64 [R1+0x1438], R30 ;  /* 0x0014381e01007387 */ /* 0x000fe40000100a00 */
[----:B------:R-:W-:-:S02]  /*2d990*/  LOP3.LUT R173, R173, 0x400, RZ, 0xc0, !PT ;  /* 0x00000400adad7812 */ /* 0x000fc400078ec0ff */
[----:B------:R-:W-:Y:S01]  /*2d9a0*/  STL.64 [R1+0x1430], R28 ;  /* 0x0014301c01007387 */ /* 0x000fe20000100a00 */
[----:B------:R-:W-:Y:S02]  /*2d9b0*/  LOP3.LUT R82, R82, 0xf0, RZ, 0xc0, !PT ;  /* 0x000000f052527812 */ /* 0x000fe400078ec0ff */
[----:B---3--:R-:W-:Y:S01]  /*2d9c0*/  LOP3.LUT R73, R73, 0x60, RZ, 0xc0, !PT ;  /* 0x0000006049497812 */ /* 0x008fe200078ec0ff */
[----:B------:R-:W-:Y:S01]  /*2d9d0*/  STL.64 [R1+0x1428], R26 ;  /* 0x0014281a01007387 */ /* 0x000fe20000100a00 */
[----:B------:R-:W-:Y:S02]  /*2d9e0*/  IADD3 R10, R173, UR4, R82 ;  /* 0x00000004ad0a7c10 */ /* 0x000fe4000fffe052 */
[----:B------:R-:W-:Y:S01]  /*2d9f0*/  PRMT R50, R70, 0x3340, R69 ;  /* 0x0000334046327816 */ /* 0x000fe20000000045 */
[----:B------:R-:W-:Y:S01]  /*2da00*/  STL.64 [R1+0x1420], R24 ;  /* 0x0014201801007387 */ /* 0x000fe20000100a00 */
[----:B------:R-:W-:Y:S02]  /*2da10*/  PRMT R51, R72, 0x3340, R71 ;  /* 0x0000334048337816 */ /* 0x000fe40000000047 */
[----:B------:R-:W-:Y:S01]  /*2da20*/  @P5 LOP3.LUT R2, R2, 0x400000, RZ, 0xfc, !PT ;  /* 0x0040000002025812 */ /* 0x000fe200078efcff */
[----:B------:R-:W-:Y:S01]  /*2da30*/  STL.64 [R1+0x1418], R22 ;  /* 0x0014181601007387 */ /* 0x000fe20000100a00 */
[----:B------:R-:W-:Y:S01]  /*2da40*/  BAR.SYNC.DEFER_BLOCKING 0x0 ;  /* 0x0000000000007b1d */ /* 0x000fe20000010000 */
[----:B--2---:R-:W-:-:S05]  /*2da50*/  PRMT R57, R80, 0x5410, R81 ;  /* 0x0000541050397816 */ /* 0x004fca0000000051 */
[----:B------:R-:W-:Y:S01]  /*2da60*/  STL.64 [R1+0x1410], R20 ;  /* 0x0014101401007387 */ /* 0x000fe20000100a00 */
[----:B----4-:R-:W-:-:S03]  /*2da70*/  PRMT R58, R78, 0x5410, R79 ;  /* 0x000054104e3a7816 */ /* 0x010fc6000000004f */
[----:B------:R-:W-:Y:S01]  /*2da80*/  STL.64 [R1+0x1408], R8 ;  /* 0x0014080801007387 */ /* 0x000fe20000100a00 */
[----:B------:R-:W-:-:S03]  /*2da90*/  PRMT R56, R166, 0x5410, R164 ;  /* 0x00005410a6387816 */ /* 0x000fc600000000a4 */
[----:B------:R-:W-:Y:S01]  /*2daa0*/  STL.64 [R1+0x1400], R4 ;  /* 0x0014000401007387 */ /* 0x000fe20000100a00 */
[----:B------:R-:W-:-:S03]  /*2dab0*/  PRMT R60, R170, 0x5410, R168 ;  /* 0x00005410aa3c7816 */ /* 0x000fc600000000a8 */
[----:B------:R-:W-:Y:S01]  /*2dac0*/  STL.64 [R1+0x13f8], R12 ;  /* 0x0013f80c01007387 */ /* 0x000fe20000100a00 */
[----:B------:R-:W-:-:S03]  /*2dad0*/  PRMT R62, R175, 0x5410, R252 ;  /* 0x00005410af3e7816 */ /* 0x000fc600000000fc */
[----:B------:R-:W2:Y:S01]  /*2dae0*/  LDL.LU R173, [R1+0x1018] ;  /* 0x0010180001ad7983 */ /* 0x000ea20000300800 */
[----:B------:R-:W-:-:S03]  /*2daf0*/  LOP3.LUT R65, R171, 0xffff, RZ, 0xc0, !PT ;  /* 0x0000ffffab417812 */ /* 0x000fc600078ec0ff */
[----:B------:R-:W3:Y:S01]  /*2db00*/  LDL.LU R85, [R1+0x1114] ;  /* 0x0011140001557983 */ /* 0x000ee20000300800 */
[----:B------:R-:W-:-:S03]  /*2db10*/  LOP3.LUT R64, R169, 0xffff, RZ, 0xc0, !PT ;  /* 0x0000ffffa9407812 */ /* 0x000fc600078ec0ff */
[----:B------:R-:W3:Y:S01]  /*2db20*/  LDL.LU R84, [R1+0x12f0] ;  /* 0x0012f00001547983 */ /* 0x000ee20000300800 */
[----:B------:R-:W-:-:S03]  /*2db30*/  LOP3.LUT R63, R167, 0xffff, RZ, 0xc0, !PT ;  /* 0x0000ffffa73f7812 */ /* 0x000fc600078ec0ff */
[----:B------:R-:W4:Y:S01]  /*2db40*/  LDL.LU R83, [R1+0x10f4] ;  /* 0x0010f40001537983 */ /* 0x000f220000300800 */
[----:B------:R-:W-:-:S03]  /*2db50*/  LOP3.LUT R59, R165, 0xffff, RZ, 0xc0, !PT ;  /* 0x0000ffffa53b7812 */ /* 0x000fc600078ec0ff */
[----:B------:R-:W4:Y:S01]  /*2db60*/  LDL.LU R82, [R1+0x12dc] ;  /* 0x0012dc0001527983 */ /* 0x000f220000300800 */
[----:B------:R-:W-:-:S03]  /*2db70*/  LOP3.LUT R55, R163, 0xffff, RZ, 0xc0, !PT ;  /* 0x0000ffffa3377812 */ /* 0x000fc600078ec0ff */
[----:B------:R-:W3:Y:S01]  /*2db80*/  LDL.LU R81, [R1+0x10f8] ;  /* 0x0010f80001517983 */ /* 0x000ee20000300800 */
[----:B------:R-:W-:Y:S01]  /*2db90*/  IMAD R10, R73, 0x8, R10 ;  /* 0x00000008490a7824 */ /* 0x000fe200078e020a */
[----:B------:R-:W-:Y:S02]  /*2dba0*/  PRMT R61, R174, 0x5410, R172 ;  /* 0x00005410ae3d7816 */ /* 0x000fe400000000ac */
[----:B------:R-:W3:Y:S01]  /*2dbb0*/  LDL.LU R170, [R1+0x12e8] ;  /* 0x0012e80001aa7983 */ /* 0x000ee20000300800 */
[----:B------:R-:W-:Y:S02]  /*2dbc0*/  LOP3.LUT R2, R2, 0xffdfffff, RZ, 0xc0, !PT ;  /* 0xffdfffff02027812 */ /* 0x000fe400078ec0ff */
[----:B------:R-:W-:Y:S01]  /*2dbd0*/  LOP3.LUT P5, RZ, R3, 0x2000, RZ, 0xc0, !PT ;  /* 0x0000200003ff7812 */ /* 0x000fe200078ac0ff */
[----:B------:R-:W4:Y:S01]  /*2dbe0*/  LDL.LU R80, [R1+0x1104] ;  /* 0x0011040001507983 */ /* 0x000f220000300800 */
[----:B------:R-:W-:Y:S02]  /*2dbf0*/  SHF.R.U32.HI R67, RZ, 0x8, R65 ;  /* 0x00000008ff437819 */ /* 0x000fe40000011641 */
[----:B------:R-:W-:Y:S01]  /*2dc00*/  SHF.R.U32.HI R66, RZ, 0x8, R64 ;  /* 0x00000008ff427819 */ /* 0x000fe20000011640 */
[----:B------:R-:W4:Y:S01]  /*2dc10*/  LDL.LU R79, [R1+0x12ec] ;  /* 0x0012ec00014f7983 */ /* 0x000f220000300800 */
[----:B------:R-:W-:-:S02]  /*2dc20*/  PRMT R174, R64, 0x3340, R55 ;  /* 0x0000334040ae7816 */ /* 0x000fc40000000037 */
[----:B------:R-:W-:Y:S01]  /*2dc30*/  @P0 LOP3.LUT R2, R2, 0x200000, RZ, 0xfc, !PT ;  /* 0x0020000002020812 */ /* 0x000fe200078efcff */
[----:B------:R-:W3:Y:S01]  /*2dc40*/  LDL.LU R78, [R1+0x10e4] ;  /* 0x0010e400014e7983 */ /* 0x000ee20000300800 */
[----:B------:R-:W-:Y:S02]  /*2dc50*/  LOP3.LUT R64, R66, 0xffff, RZ, 0xc0, !PT ;  /* 0x0000ffff42407812 */ /* 0x000fe400078ec0ff */
[----:B------:R-:W-:Y:S01]  /*2dc60*/  SHF.R.U32.HI R55, RZ, 0x8, R55 ;  /* 0x00000008ff377819 */ /* 0x000fe20000011637 */
[----:B------:R-:W3:Y:S01]  /*2dc70*/  LDL.LU R164, [R1+0x12d8] ;  /* 0x0012d80001a47983 */ /* 0x000ee20000300800 */
[----:B------:R-:W-:Y:S02]  /*2dc80*/  LOP3.LUT R2, R2, 0xffefffff, RZ, 0xc0, !PT ;  /* 0xffefffff02027812 */ /* 0x000fe400078ec0ff */
[----:B------:R-:W-:Y:S01]  /*2dc90*/  LOP3.LUT P0, RZ, R3, 0x4000, RZ, 0xc0, !PT ;  /* 0x0000400003ff7812 */ /* 0x000fe2000780c0ff */
[----:B------:R-:W3:Y:S01]  /*2dca0*/  LDL.LU R166, [R1+0x10cc] ;  /* 0x0010cc0001a67983 */ /* 0x000ee20000300800 */
[----:B------:R-:W-:-:S02]  /*2dcb0*/  LOP3.LUT R55, R55, 0xffff, RZ, 0xc0, !PT ;  /* 0x0000ffff37377812 */ /* 0x000fc400078ec0ff */
[----:B------:R-:W-:Y:S01]  /*2dcc0*/  @P1 LOP3.LUT R2, R2, 0x100000, RZ, 0xfc, !PT ;  /* 0x0010000002021812 */ /* 0x000fe200078efcff */
[----:B------:R-:W3:Y:S01]  /*2dcd0*/  LDL.LU R168, [R1+0x12b0] ;  /* 0x0012b00001a87983 */ /* 0x000ee20000300800 */
[----:B------:R-:W-:Y:S02]  /*2dce0*/  PRMT R55, R64, 0x3340, R55 ;  /* 0x0000334040377816 */ /* 0x000fe40000000037 */
[----:B------:R-:W-:Y:S01]  /*2dcf0*/  LOP3.LUT R2, R2, 0xfff7ffff, RZ, 0xc0, !PT ;  /* 0xfff7ffff02027812 */ /* 0x000fe200078ec0ff */
[----:B------:R-:W3:Y:S01]  /*2dd00*/  LDL.LU R252, [R1+0x10d8] ;  /* 0x0010d80001fc7983 */ /* 0x000ee20000300800 */
[----:B------:R-:W-:Y:S02]  /*2dd10*/  LOP3.LUT P1, RZ, R3, 0x10000, RZ, 0xc0, !PT ;  /* 0x0001000003ff7812 */ /* 0x000fe4000782c0ff */
[----:B--2---:R-:W-:Y:S01]  /*2dd20*/  LOP3.LUT R52, R173, 0xffff, RZ, 0xc0, !PT ;  /* 0x0000ffffad347812 */ /* 0x004fe200078ec0ff */
[----:B------:R-:W2:Y:S01]  /*2dd30*/  LDL.LU R171, [R1+0x12c0] ;  /* 0x0012c00001ab7983 */ /* 0x000ea20000300800 */
[----:B----4-:R-:W-:-:S03]  /*2dd40*/  PRMT R66, R79, 0x5410, R80 ;  /* 0x000054104f427816 */ /* 0x010fc60000000050 */
[----:B------:R-:W4:Y:S01]  /*2dd50*/  LDL.LU R169, [R1+0x10e0] ;  /* 0x0010e00001a97983 */ /* 0x000f220000300800 */
[----:B------:R-:W-:Y:S02]  /*2dd60*/  PRMT R64, R82, 0x5410, R83 ;  /* 0x0000541052407816 */ /* 0x000fe40000000053 */
[----:B------:R-:W-:Y:S01]  /*2dd70*/  PRMT R55, R174, 0x5410, R55 ;  /* 0x00005410ae377816 */ /* 0x000fe20000000037 */
[----:B------:R-:W4:Y:S01]  /*2dd80*/  LDL.LU R167, [R1+0x12c8] ;  /* 0x0012c80001a77983 */ /* 0x000f220000300800 */
[----:B------:R-:W-:-:S03]  /*2dd90*/  @P2 LOP3.LUT R2, R2, 0x80000, RZ, 0xfc, !PT ;  /* 0x0008000002022812 */ /* 0x000fc600078efcff */
[----:B------:R-:W2:Y:S01]  /*2dda0*/  LDL.LU R165, [R1+0x10bc] ;  /* 0x0010bc0001a57983 */ /* 0x000ea20000300800 */
[----:B------:R-:W-:Y:S02]  /*2ddb0*/  PRMT R173, R65, 0x3340, R59 ;  /* 0x0000334041ad7816 */ /* 0x000fe4000000003b */
[--C-:B------:R-:W-:Y:S01]  /*2ddc0*/  PRMT R175, R63, 0x3340, R52.reuse ;  /* 0x000033403faf7816 */ /* 0x100fe20000000034 */
[----:B------:R-:W2:Y:S01]  /*2ddd0*/  LDL.LU R163, [R1+0x12a0] ;  /* 0x0012a00001a37983 */ /* 0x000ea20000300800 */
[----:B------:R-:W-:Y:S02]  /*2dde0*/  SHF.R.U32.HI R172, RZ, 0x8, R52 ;  /* 0x00000008ffac7819 */ /* 0x000fe40000011634 */
[----:B------:R-:W-:Y:S01]  /*2ddf0*/  LOP3.LUT P2, RZ, R2, 0x4000, RZ, 0xc0, !PT ;  /* 0x0000400002ff7812 */ /* 0x000fe2000784c0ff */
[----:B------:R-:W4:Y:S01]  /*2de00*/  LDL.LU R105, [R1+0x10c0] ;  /* 0x0010c00001697983 */ /* 0x000f220000300800 */
[----:B------:R-:W-:Y:S02]  /*2de10*/  SHF.R.U32.HI R65, RZ, 0x8, R63 ;  /* 0x00000008ff417819 */ /* 0x000fe4000001163f */
[----:B------:R-:W-:Y:S01]  /*2de20*/  LOP3.LUT R172, R172, 0xffff, RZ, 0xc0, !PT ;  /* 0x0000ffffacac7812 */ /* 0x000fe200078ec0ff */
[----:B------:R-:W4:Y:S01]  /*2de30*/  LDL.LU R104, [R1+0x12a4] ;  /* 0x0012a40001687983 */ /* 0x000f220000300800 */
[----:B------:R-:W-:-:S02]  /*2de40*/  LOP3.LUT R52, R67, 0xffff, RZ, 0xc0, !PT ;  /* 0x0000ffff43347812 */ /* 0x000fc400078ec0ff */
[----:B------:R-:W-:Y:S01]  /*2de50*/  SHF.R.U32.HI R59, RZ, 0x8, R59 ;  /* 0x00000008ff3b7819 */ /* 0x000fe2000001163b */
[----:B------:R-:W4:Y:S01]  /*2de60*/  LDL.LU R103, [R1+0x10c4] ;  /* 0x0010c40001677983 */ /* 0x000f220000300800 */
[----:B------:R-:W-:-:S03]  /*2de70*/  LOP3.LUT R2, R2, 0xfffbffff, RZ, 0xc0, !PT ;  /* 0xfffbffff02027812 */ /* 0x000fc600078ec0ff */
[----:B------:R-:W4:Y:S01]  /*2de80*/  LDL.LU R102, [R1+0x12a8] ;  /* 0x0012a80001667983 */ /* 0x000f220000300800 */
[----:B---3--:R-:W-:Y:S02]  /*2de90*/  PRMT R63, R84, 0x5410, R85 ;  /* 0x00005410543f7816 */ /* 0x008fe40000000055 */
[----:B------:R-:W-:Y:S01]  /*2dea0*/  LOP3.LUT R65, R65, 0xffff, RZ, 0xc0, !PT ;  /* 0x0000ffff41417812 */ /* 0x000fe200078ec0ff */
[----:B------:R-:W3:Y:S01]  /*2deb0*/  LDL.LU R101, [R1+0x10c8] ;  /* 0x0010c80001657983 */ /* 0x000ee20000300800 */
[----:B------:R-:W-:Y:S02]  /*2dec0*/  PRMT R67, R164, 0x5410, R78 ;  /* 0x00005410a4437816 */ /* 0x000fe4000000004e */
[----:B------:R-:W-:Y:S01]  /*2ded0*/  LOP3.LUT R59, R59, 0xffff, RZ, 0xc0, !PT ;  /* 0x0000ffff3b3b7812 */ /* 0x000fe200078ec0ff */
[----:B------:R-:W3:Y:S01]  /*2dee0*/  LDL.LU R100, [R1+0x12ac] ;  /* 0x0012ac0001647983 */ /* 0x000ee20000300800 */
[----:B------:R-:W-:-:S03]  /*2def0*/  @P6 LOP3.LUT R2, R2, 0x40000, RZ, 0xfc, !PT ;  /* 0x0004000002026812 */ /* 0x000fc600078efcff */
[----:B------:R0:W-:Y:S01]  /*2df00*/  STSM.16.M88.4 [R10], R60 ;  /* 0x0000003c0a007844 */ /* 0x0001e20000000200 */
[----:B------:R-:W-:-:S03]  /*2df10*/  PRMT R172, R65, 0x3340, R172 ;  /* 0x0000334041ac7816 */ /* 0x000fc600000000ac */
[----:B------:R-:W3:Y:S01]  /*2df20*/  LDL.LU R99, [R1+0x10b8] ;  /* 0x0010b80001637983 */ /* 0x000ee20000300800 */
[----:B------:R-:W-:Y:S02]  /*2df30*/  PRMT R59, R52, 0x3340, R59 ;  /* 0x00003340343b7816 */ /* 0x000fe4000000003b */
[----:B------:R-:W-:Y:S01]  /*2df40*/  LOP3.LUT R2, R2, 0xfffdffff, RZ, 0xc0, !PT ;  /* 0xfffdffff02027812 */ /* 0x000fe200078ec0ff */
[----:B------:R-:W3:Y:S01]  /*2df50*/  LDL.LU R98, [R1+0x129c] ;  /* 0x00129c0001627983 */ /* 0x000ee20000300800 */
[----:B------:R-:W-:Y:S02]  /*2df60*/  PRMT R65, R170, 0x5410, R81 ;  /* 0x00005410aa417816 */ /* 0x000fe40000000051 */
[----:B------:R-:W-:Y:S01]  /*2df70*/  LOP3.LUT P6, RZ, R3, 0x200, RZ, 0xc0, !PT ;  /* 0x0000020003ff7812 */ /* 0x000fe200078cc0ff */
[----:B------:R-:W3:Y:S01]  /*2df80*/  LDL.LU R97, [R1+0x10b0] ;  /* 0x0010b00001617983 */ /* 0x000ee20000300800 */
[----:B------:R-:W-:Y:S01]  /*2df90*/  BAR.SYNC.DEFER_BLOCKING 0x0 ;  /* 0x0000000000007b1d */ /* 0x000fe20000010000 */
[----:B0-----:R-:W-:-:S02]  /*2dfa0*/  PRMT R60, R168, 0x5410, R166 ;  /* 0x00005410a83c7816 */ /* 0x001fc400000000a6 */
[----:B--2---:R-:W-:-:S03]  /*2dfb0*/  PRMT R63, R163, 0x5410, R165 ;  /* 0x00005410a33f7816 */ /* 0x004fc600000000a5 */
[----:B------:R-:W2:Y:S01]  /*2dfc0*/  LDL.LU R96, [R1+0x1298] ;  /* 0x0012980001607983 */ /* 0x000ea20000300800 */
[----:B------:R-:W-:Y:S02]  /*2dfd0*/  PRMT R61, R171, 0x5410, R252 ;  /* 0x00005410ab3d7816 */ /* 0x000fe400000000fc */
[----:B----4-:R-:W-:Y:S01]  /*2dfe0*/  PRMT R62, R167, 0x5410, R169 ;  /* 0x00005410a73e7816 */ /* 0x010fe200000000a9 */
[----:B------:R-:W4:Y:S01]  /*2dff0*/  LDL.LU R95, [R1+0x10a4] ;  /* 0x0010a400015f7983 */ /* 0x000f220000300800 */
[----:B------:R-:W-:Y:S02]  /*2e000*/  PRMT R59, R173, 0x5410, R59 ;  /* 0x00005410ad3b7816 */ /* 0x000fe4000000003b */
[----:B------:R-:W-:Y:S01]  /*2e010*/  @P3 LOP3.LUT R2, R2, 0x20000, RZ, 0xfc, !PT ;  /* 0x0002000002023812 */ /* 0x000fe200078efcff */
[----:B------:R-:W4:Y:S03]  /*2e020*/  LDL.LU R94, [R1+0x128c] ;  /* 0x00128c00015e7983 */ /* 0x000f260000300800 */
[C---:B------:R-:W-:Y:S01]  /*2e030*/  LOP3.LUT P3, RZ, R2.reuse, 0x8000, RZ, 0xc0, !PT ;  /* 0x0000800002ff7812 */ /* 0x040fe2000786c0ff */
[----:B------:R-:W2:Y:S01]  /*2e040*/  LDL.LU R93, [R1+0x10a8] ;  /* 0x0010a800015d7983 */ /* 0x000ea20000300800 */
[----:B------:R-:W-:-:S03]  /*2e050*/  LOP3.LUT R2, R2, 0xfffeffff, RZ, 0xc0, !PT ;  /* 0xfffeffff02027812 */ /* 0x000fc600078ec0ff */
[----:B------:R-:W2:Y:S01]  /*2e060*/  LDL.LU R80, [R1+0x1294] ;  /* 0x0012940001507983 */ /* 0x000ea20000300800 */
[----:B------:R-:W-:-:S03]  /*2e070*/  @P4 LOP3.LUT R2, R2, 0x10000, RZ, 0xfc, !PT ;  /* 0x0001000002024812 */ /* 0x000fc600078efcff */
[----:B------:R-:W4:Y:S04]  /*2e080*/  LDL.LU R79, [R1+0x1098] ;  /* 0x00109800014f7983 */ /* 0x000f280000300800 */
[----:B------:R-:W4:Y:S04]  /*2e090*/  LDL.LU R163, [R1+0x1280] ;  /* 0x0012800001a37983 */ /* 0x000f280000300800 */
[----:B------:R-:W2:Y:S04]  /*2e0a0*/  LDL.LU R92, [R1+0x109c] ;  /* 0x00109c00015c7983 */ /* 0x000ea80000300800 */
        /* <DEDUP_REMOVED lines=12> */
[----:B------:R-:W2:Y:S01]  /*2e170*/  LDL.LU R252, [R1+0x1260] ;  /* 0x0012600001fc7983 */ /* 0x000ea20000300800 */
[----:B------:R-:W0:Y:S02]  /*2e180*/  S2R R170, SR_TID.X ;  /* 0x0000000000aa7919 */ /* 0x000e240000002100 */
[----:B0-----:R-:W-:-:S04]  /*2e190*/  LOP3.LUT R170, R170, 0x7f, RZ, 0xc0, !PT ;  /* 0x0000007faaaa7812 */ /* 0x001fc800078ec0ff */
[----:B------:R-:W-:Y:S01]  /*2e1a0*/  LEA R4, R170, UR4, 0x4 ;  /* 0x00000004aa047c11 */ /* 0x000fe2000f8e20ff */
[----:B------:R-:W-:-:S04]  /*2e1b0*/  ULDC UR4, c[0x0][0x228] ;  /* 0x00008a0000047ab9 */ /* 0x000fc80000000800 */
[----:B------:R-:W0:Y:S01]  /*2e1c0*/  LDS.128 R168, [R4] ;  /* 0x0000000004a87984 */ /* 0x000e220000000c00 */
[----:B------:R-:W-:Y:S06]  /*2e1d0*/  BAR.SYNC.DEFER_BLOCKING 0x0 ;  /* 0x0000000000007b1d */ /* 0x000fec0000010000 */
[----:B------:R1:W-:Y:S02]  /*2e1e0*/  STSM.16.M88.4 [R10], R64 ;  /* 0x000000400a007844 */ /* 0x0003e40000000200 */
[----:B------:R-:W-:Y:S06]  /*2e1f0*/  BAR.SYNC.DEFER_BLOCKING 0x0 ;  /* 0x0000000000007b1d */ /* 0x000fec0000010000 */
[----:B------:R-:W0:Y:S02]  /*2e200*/  LDS.128 R164, [R4] ;  /* 0x0000000004a47984 */ /* 0x000e240000000c00 */
[----:B------:R-:W-:Y:S06]  /*2e210*/  BAR.SYNC.DEFER_BLOCKING 0x0 ;  /* 0x0000000000007b1d */ /* 0x000fec0000010000 */
[----:B------:R4:W-:Y:S01]  /*2e220*/  STSM.16.M88.4 [R10], R60 ;  /* 0x0000003c0a007844 */ /* 0x0009e20000000200 */
[----:B-1----:R-:W-:-:S02]  /*2e230*/  PRMT R64, R104, 0x5410, R105 ;  /* 0x0000541068407816 */ /* 0x002fc40000000069 */
[----:B------:R-:W-:Y:S02]  /*2e240*/  PRMT R65, R102, 0x5410, R103 ;  /* 0x0000541066417816 */ /* 0x000fe40000000067 */
[----:B---3--:R-:W-:Y:S02]  /*2e250*/  PRMT R66, R100, 0x5410, R101 ;  /* 0x0000541064427816 */ /* 0x008fe40000000065 */
[----:B------:R-:W-:Y:S01]  /*2e260*/  PRMT R67, R98, 0x5410, R99 ;  /* 0x0000541062437816 */ /* 0x000fe20000000063 */
[----:B------:R-:W-:Y:S06]  /*2e270*/  BAR.SYNC.DEFER_BLOCKING 0x0 ;  /* 0x0000000000007b1d */ /* 0x000fec0000010000 */
[----:B------:R-:W-:Y:S01]  /*2e280*/  STL [R1+0x798], R4 ;  /* 0x0007980401007387 */ /* 0x000fe20000100800 */
[----:B----4-:R-:W-:-:S03]  /*2e290*/  PRMT R63, R163, 0x5410, R79 ;  /* 0x00005410a33f7816 */ /* 0x010fc6000000004f */
[----:B------:R-:W1:Y:S01]  /*2e2a0*/  LDS.128 R160, [R4] ;  /* 0x0000000004a07984 */ /* 0x000e620000000c00 */
[----:B------:R-:W-:Y:S06]  /*2e2b0*/  BAR.SYNC.DEFER_BLOCKING 0x0 ;  /* 0x0000000000007b1d */ /* 0x000fec0000010000 */
[----:B------:R-:W-:Y:S02]  /*2e2c0*/  STSM.16.M88.4 [R10], R64 ;  /* 0x000000400a007844 */ /* 0x000fe40000000200 */
[----:B------:R-:W-:Y:S01]  /*2e2d0*/  BAR.SYNC.DEFER_BLOCKING 0x0 ;  /* 0x0000000000007b1d */ /* 0x000fe20000010000 */
[----:B--2---:R-:W-:-:S05]  /*2e2e0*/  PRMT R62, R80, 0x5410, R93 ;  /* 0x00005410503e7816 */ /* 0x004fca000000005d */
[----:B------:R-:W2:Y:S04]  /*2e2f0*/  LDL.LU R80, [R1+0x1064] ;  /* 0x0010640001507983 */ /* 0x000ea80000300800 */
[----:B------:R-:W2:Y:S04]  /*2e300*/  LDL.LU R79, [R1+0x1258] ;  /* 0x00125800014f7983 */ /* 0x000ea80000300800 */
[----:B------:R-:W3:Y:S04]  /*2e310*/  LDL.LU R106, [R1+0x1068] ;  /* 0x00106800016a7983 */ /* 0x000ee80000300800 */
[----:B------:R-:W3:Y:S04]  /*2e320*/  LDL.LU R105, [R1+0x124c] ;  /* 0x00124c0001697983 */ /* 0x000ee80000300800 */
[----:B------:R-:W4:Y:S04]  /*2e330*/  LDS.128 R156, [R4] ;  /* 0x00000000049c7984 */ /* 0x000f280000000c00 */
[----:B------:R-:W4:Y:S04]  /*2e340*/  LDL.LU R104, [R1+0x106c] ;  /* 0x00106c0001687983 */ /* 0x000f280000300800 */
[----:B------:R-:W4:Y:S01]  /*2e350*/  LDL.LU R103, [R1+0x1248] ;  /* 0x0012480001677983 */ /* 0x000f220000300800 */
[----:B------:R-:W-:-:S03]  /*2e360*/  PRMT R60, R96, 0x5410, R97 ;  /* 0x00005410603c7816 */ /* 0x000fc60000000061 */
[----:B------:R-:W4:Y:S01]  /*2e370*/  LDL.LU R102, [R1+0x105c] ;  /* 0x00105c0001667983 */ /* 0x000f220000300800 */
[----:B------:R-:W-:Y:S01]  /*2e380*/  PRMT R61, R94, 0x5410, R95 ;  /* 0x000054105e3d7816 */ /* 0x000fe2000000005f */
[----:B------:R-:W-:Y:S06]  /*2e390*/  BAR.SYNC.DEFER_BLOCKING 0x0 ;  /* 0x0000000000007b1d */ /* 0x000fec0000010000 */
[----:B------:R-:W4:Y:S04]  /*2e3a0*/  LDL.LU R101, [R1+0x1244] ;  /* 0x0012440001657983 */ /* 0x000f280000300800 */
[----:B------:R-:W4:Y:S04]  /*2e3b0*/  LDL.LU R100, [R1+0x1060] ;  /* 0x0010600001647983 */ /* 0x000f280000300800 */
[----:B------:R-:W4:Y:S04]  /*2e3c0*/  LDL.LU R99, [R1+0x123c] ;  /* 0x00123c0001637983 */ /* 0x000f280000300800 */
[----:B------:R-:W4:Y:S04]  /*2e3d0*/  LDL.LU R98, [R1+0x1038] ;  /* 0x0010380001627983 */ /* 0x000f280000300800 */
[----:B------:R-:W4:Y:S04]  /*2e3e0*/  LDL.LU R97, [R1+0x121c] ;  /* 0x00121c0001617983 */ /* 0x000f280000300800 */
[----:B------:R-:W4:Y:S04]  /*2e3f0*/  LDL.LU R96, [R1+0x1040] ;  /* 0x0010400001607983 */ /* 0x000f280000300800 */
[----:B------:R-:W4:Y:S04]  /*2e400*/  LDL.LU R95, [R1+0x1218] ;  /* 0x00121800015f7983 */ /* 0x000f280000300800 */
[----:B------:R0:W-:Y:S04]  /*2e410*/  STSM.16.M88.4 [R10], R60 ;  /* 0x0000003c0a007844 */ /* 0x0001e80000000200 */
[----:B------:R-:W4:Y:S04]  /*2e420*/  LDL.LU R94, [R1+0x1030] ;  /* 0x00103000015e7983 */ /* 0x000f280000300800 */
[----:B------:R-:W4:Y:S01]  /*2e430*/  LDL.LU R93, [R1+0x1208] ;  /* 0x00120800015d7983 */ /* 0x000f220000300800 */
[----:B------:R-:W-:Y:S01]  /*2e440*/  BAR.SYNC.DEFER_BLOCKING 0x0 ;  /* 0x0000000000007b1d */ /* 0x000fe20000010000 */
[----:B0-----:R-:W-:-:S05]  /*2e450*/  PRMT R62, R252, 0x5410, R78 ;  /* 0x00005410fc3e7816 */ /* 0x001fca000000004e */
[----:B------:R-:W4:Y:S04]  /*2e460*/  LDL.LU R78, [R1+0x1034] ;  /* 0x00103400014e7983 */ /* 0x000f280000300800 */
[----:B------:R-:W4:Y:S04]  /*2e470*/  LDL.LU R252, [R1+0x11fc] ;  /* 0x0011fc0001fc7983 */ /* 0x000f280000300800 */
[----:B------:R-:W0:Y:S01]  /*2e480*/  LDS.128 R152, [R4] ;  /* 0x0000000004987984 */ /* 0x000e220000000c00 */
[----:B------:R-:W-:Y:S02]  /*2e490*/  PRMT R64, R91, 0x5410, R92 ;  /* 0x000054105b407816 */ /* 0x000fe4000000005c */
[----:B------:R-:W-:Y:S01]  /*2e4a0*/  PRMT R65, R89, 0x5410, R90 ;  /* 0x0000541059417816 */ /* 0x000fe2000000005a */
[----:B------:R-:W4:Y:S01]  /*2e4b0*/  LDL.LU R92, [R1+0x10ac] ;  /* 0x0010ac00015c7983 */ /* 0x000f220000300800 */
[----:B------:R-:W-:-:S02]  /*2e4c0*/  PRMT R66, R87, 0x5410, R88 ;  /* 0x0000541057427816 */ /* 0x000fc40000000058 */
[----:B------:R-:W-:Y:S01]  /*2e4d0*/  PRMT R67, R85, 0x5410, R86 ;  /* 0x0000541055437816 */ /* 0x000fe20000000056 */
[----:B------:R-:W-:Y:S01]  /*2e4e0*/  BAR.SYNC.DEFER_BLOCKING 0x0 ;  /* 0x0000000000007b1d */ /* 0x000fe20000010000 */
[----:B------:R-:W-:-:S05]  /*2e4f0*/  PRMT R60, R83, 0x5410, R84 ;  /* 0x00005410533c7816 */ /* 0x000fca0000000054 */
[----:B------:R-:W4:Y:S04]  /*2e500*/  LDL.LU R91, [R1+0x125c] ;  /* 0x00125c00015b7983 */ /* 0x000f280000300800 */
[----:B------:R-:W4:Y:S04]  /*2e510*/  LDL.LU R90, [R1+0x1084] ;  /* 0x00108400015a7983 */ /* 0x000f280000300800 */
[----:B------:R-:W4:Y:S04]  /*2e520*/  LDL.LU R89, [R1+0x1240] ;  /* 0x0012400001597983 */ /* 0x000f280000300800 */
[----:B------:R-:W4:Y:S04]  /*2e530*/  LDL.LU R88, [R1+0x1088] ;  /* 0x0010880001587983 */ /* 0x000f280000300800 */
[----:B------:R3:W-:Y:S01]  /*2e540*/  STSM.16.M88.4 [R10], R64 ;  /* 0x000000400a007844 */ /* 0x0007e20000000200 */
[----:B------:R-:W-:Y:S01]  /*2e550*/  BAR.SYNC.DEFER_BLOCKING 0x0 ;  /* 0x0000000000007b1d */ /* 0x000fe20000010000 */
[----:B------:R-:W-:-:S05]  /*2e560*/  PRMT R61, R81, 0x5410, R82 ;  /* 0x00005410513d7816 */ /* 0x000fca0000000052 */
[----:B------:R-:W4:Y:S04]  /*2e570*/  LDL.LU R87, [R1+0x1238] ;  /* 0x0012380001577983 */ /* 0x000f280000300800 */
[----:B------:R-:W4:Y:S04]  /*2e580*/  LDL.LU R86, [R1+0x107c] ;  /* 0x00107c0001567983 */ /* 0x000f280000300800 */
[----:B------:R-:W4:Y:S04]  /*2e590*/  LDL.LU R85, [R1+0x1230] ;  /* 0x0012300001557983 */ /* 0x000f280000300800 */
[----:B------:R-:W4:Y:S04]  /*2e5a0*/  LDL.LU R84, [R1+0x1080] ;  /* 0x0010800001547983 */ /* 0x000f280000300800 */
[----:B------:R-:W0:Y:S04]  /*2e5b0*/  LDS.128 R148, [R4] ;  /* 0x0000000004947984 */ /* 0x000e280000000c00 */
[----:B------:R-:W4:Y:S04]  /*2e5c0*/  LDL.LU R83, [R1+0x122c] ;  /* 0x00122c0001537983 */ /* 0x000f280000300800 */
[----:B------:R-:W4:Y:S04]  /*2e5d0*/  LDL.LU R82, [R1+0x1054] ;  /* 0x0010540001527983 */ /* 0x000f280000300800 */
[----:B------:R-:W4:Y:S01]  /*2e5e0*/  LDL.LU R81, [R1+0x1200] ;  /* 0x0012000001517983 */ /* 0x000f220000300800 */
[----:B--2---:R-:W-:Y:S01]  /*2e5f0*/  PRMT R63, R79, 0x5410, R80 ;  /* 0x000054104f3f7816 */ /* 0x004fe20000000050 */
[----:B------:R-:W-:Y:S06]  /*2e600*/  BAR.SYNC.DEFER_BLOCKING 0x0 ;  /* 0x0000000000007b1d */ /* 0x000fec0000010000 */
[----:B------:R-:W2:Y:S04]  /*2e610*/  LDL.LU R80, [R1+0x1058] ;  /* 0x0010580001507983 */ /* 0x000ea80000300800 */
[----:B------:R-:W2:Y:S04]  /*2e620*/  LDL.LU R79, [R1+0x11f4] ;  /* 0x0011f400014f7983 */ /* 0x000ea80000300800 */
[----:B------:R1:W-:Y:S01]  /*2e630*/  STSM.16.M88.4 [R10], R60 ;  /* 0x0000003c0a007844 */ /* 0x0003e20000000200 */
[----:B------:R-:W-:Y:S01]  /*2e640*/  BAR.SYNC.DEFER_BLOCKING 0x0 ;  /* 0x0000000000007b1d */ /* 0x000fe20000010000 */
[----:B---3--:R-:W-:-:S02]  /*2e650*/  PRMT R64, R105, 0x5410, R106 ;  /* 0x0000541069407816 */ /* 0x008fc4000000006a */
[----:B----4-:R-:W-:-:S03]  /*2e660*/  PRMT R65, R103, 0x5410, R104 ;  /* 0x0000541067417816 */ /* 0x010fc60000000068 */
[----:B------:R-:W3:Y:S01]  /*2e670*/  LDS.128 R144, [R4] ;  /* 0x0000000004907984 */ /* 0x000ee20000000c00 */
[----:B-1----:R-:W-:-:S03]  /*2e680*/  PRMT R63, R252, 0x5410, R78 ;  /* 0x00005410fc3f7816 */ /* 0x002fc6000000004e */
[----:B------:R-:W4:Y:S04]  /*2e690*/  LDL.LU R78, [R1+0x104c] ;  /* 0x00104c00014e7983 */ /* 0x000f280000300800 */
[----:B------:R-:W4:Y:S01]  /*2e6a0*/  LDL.LU R252, [R1+0x11f0] ;  /* 0x0011f00001fc7983 */ /* 0x000f220000300800 */
[----:B------:R-:W-:Y:S02]  /*2e6b0*/  PRMT R66, R101, 0x5410, R102 ;  /* 0x0000541065427816 */ /* 0x000fe40000000066 */
[----:B------:R-:W-:Y:S01]  /*2e6c0*/  PRMT R67, R99, 0x5410, R100 ;  /* 0x0000541063437816 */ /* 0x000fe20000000064 */
[----:B------:R-:W-:Y:S01]  /*2e6d0*/  BAR.SYNC.DEFER_BLOCKING 0x0 ;  /* 0x0000000000007b1d */ /* 0x000fe20000010000 */
[----:B------:R-:W-:-:S05]  /*2e6e0*/  PRMT R60, R97, 0x5410, R98 ;  /* 0x00005410613c7816 */ /* 0x000fca0000000062 */
[----:B------:R-:W3:Y:S04]  /*2e6f0*/  LDL.LU R106, [R1+0x1118] ;  /* 0x00111800016a7983 */ /* 0x000ee80000300800 */
[----:B------:R-:W3:Y:S04]  /*2e700*/  LDL.LU R105, [R1+0x12e4] ;  /* 0x0012e40001697983 */ /* 0x000ee80000300800 */
[----:B------:R-:W3:Y:S04]  /*2e710*/  LDL.LU R104, [R1+0x111c] ;  /* 0x00111c0001687983 */ /* 0x000ee80000300800 */
[----:B------:R-:W3:Y:S04]  /*2e720*/  LDL.LU R103, [R1+0x12e0] ;  /* 0x0012e00001677983 */ /* 0x000ee80000300800 */
[----:B------:R1:W-:Y:S01]  /*2e730*/  STSM.16.M88.4 [R10], R64 ;  /* 0x000000400a007844 */ /* 0x0003e20000000200 */
[----:B------:R-:W-:Y:S01]  /*2e740*/  BAR.SYNC.DEFER_BLOCKING 0x0 ;  /* 0x0000000000007b1d */ /* 0x000fe20000010000 */
[----:B------:R-:W-:-:S05]  /*2e750*/  PRMT R61, R95, 0x5410, R96 ;  /* 0x000054105f3d7816 */ /* 0x000fca0000000060 */
[----:B------:R-:W3:Y:S04]  /*2e760*/  LDL.LU R102, [R1+0x110c] ;  /* 0x00110c0001667983 */ /* 0x000ee80000300800 */
[----:B------:R-:W3:Y:S04]  /*2e770*/  LDL.LU R101, [R1+0x12d4] ;  /* 0x0012d40001657983 */ /* 0x000ee80000300800 */
[----:B------:R-:W3:Y:S04]  /*2e780*/  LDL.LU R100, [R1+0x1110] ;  /* 0x0011100001647983 */ /* 0x000ee80000300800 */
[----:B------:R-:W3:Y:S04]  /*2e790*/  LDL.LU R99, [R1+0x12d0] ;  /* 0x0012d00001637983 */ /* 0x000ee80000300800 */
[----:B------:R-:W0:Y:S01]  /*2e7a0*/  LDS.128 R140, [R4] ;  /* 0x00000000048c7984 */ /* 0x000e220000000c00 */
[----:B------:R-:W-:Y:S01]  /*2e7b0*/  PRMT R62, R93, 0x5410, R94 ;  /* 0x000054105d3e7816 */ /* 0x000fe2000000005e */
[----:B------:R-:W-:Y:S06]  /*2e7c0*/  BAR.SYNC.DEFER_BLOCKING 0x0 ;  /* 0x0000000000007b1d */ /* 0x000fec0000010000 */
[----:B------:R-:W3:Y:S04]  /*2e7d0*/  LDL.LU R98, [R1+0x1108] ;  /* 0x0011080001627983 */ /* 0x000ee80000300800 */
[----:B------:R-:W3:Y:S04]  /*2e7e0*/  LDL.LU R97, [R1+0x12b4] ;  /* 0x0012b40001617983 */ /* 0x000ee80000300800 */
[----:B------:R-:W3:Y:S04]  /*2e7f0*/  LDL.LU R96, [R1+0x10fc] ;  /* 0x0010fc0001607983 */ /* 0x000ee80000300800 */
[----:B------:R-:W3:Y:S04]  /*2e800*/  LDL.LU R95, [R1+0x1290] ;  /* 0x00129000015f7983 */ /* 0x000ee80000300800 */
[----:B------:R-:W3:Y:S04]  /*2e810*/  LDL.LU R94, [R1+0x10f0] ;  /* 0x0010f000015e7983 */ /* 0x000ee80000300800 */
[----:B------:R-:W3:Y:S04]  /*2e820*/  LDL.LU R93, [R1+0x1278] ;  /* 0x00127800015d7983 */ /* 0x000ee80000300800 */
[----:B------:R0:W-:Y:S01]  /*2e830*/  STSM.16.M88.4 [R10], R60 ;  /* 0x0000003c0a007844 */ /* 0x0001e20000000200 */
[----:B-1----:R-:W-:-:S02]  /*2e840*/  PRMT R64, R85, 0x5410, R86 ;  /* 0x0000541055407816 */ /* 0x002fc40000000056 */
[----:B------:R-:W-:Y:S01]  /*2e850*/  PRMT R65, R83, 0x5410, R84 ;  /* 0x0000541053417816 */ /* 0x000fe20000000054 */
[----:B------:R-:W-:Y:S01]  /*2e860*/  BAR.SYNC.DEFER_BLOCKING 0x0 ;  /* 0x0000000000007b1d */ /* 0x000fe20000010000 */
[----:B------:R-:W-:Y:S02]  /*2e870*/  PRMT R66, R81, 0x5410, R82 ;  /* 0x0000541051427816 */ /* 0x000fe40000000052 */
[----:B0-----:R-:W-:Y:S02]  /*2e880*/  PRMT R60, R91, 0x5410, R92 ;  /* 0x000054105b3c7816 */ /* 0x001fe4000000005c */
[----:B------:R-:W-:Y:S02]  /*2e890*/  PRMT R61, R89, 0x5410, R90 ;  /* 0x00005410593d7816 */ /* 0x000fe4000000005a */
[----:B------:R-:W-:Y:S01]  /*2e8a0*/  PRMT R62, R87, 0x5410, R88 ;  /* 0x00005410573e7816 */ /* 0x000fe20000000058 */
[----:B------:R-:W0:Y:S01]  /*2e8b0*/  LDS.128 R136, [R4] ;  /* 0x0000000004887984 */ /* 0x000e220000000c00 */
[----:B--2---:R-:W-:Y:S01]  /*2e8c0*/  PRMT R67, R79, 0x5410, R80 ;  /* 0x000054104f437816 */ /* 0x004fe20000000050 */
[----:B------:R-:W-:Y:S06]  /*2e8d0*/  BAR.SYNC.DEFER_BLOCKING 0x0 ;  /* 0x0000000000007b1d */ /* 0x000fec0000010000 */
        /* <DEDUP_REMOVED lines=14> */
[----:B----4-:R-:W-:-:S03]  /*2e9c0*/  PRMT R63, R252, 0x5410, R78 ;  /* 0x00005410fc3f7816 */ /* 0x010fc6000000004e */
[----:B------:R-:W4:Y:S04]  /*2e9d0*/  LDL.LU R78, [R1+0x1124] ;  /* 0x00112400014e7983 */ /* 0x000f280000300800 */
[----:B------:R-:W4:Y:S04]  /*2e9e0*/  LDL.LU R252, [R1+0x1300] ;  /* 0x0013000001fc7983 */ /* 0x000f280000300800 */
[----:B------:R3:W-:Y:S01]  /*2e9f0*/  STSM.16.M88.4 [R10], R64 ;  /* 0x000000400a007844 */ /* 0x0007e20000000200 */
[----:B------:R-:W-:Y:S06]  /*2ea00*/  BAR.SYNC.DEFER_BLOCKING 0x0 ;  /* 0x0000000000007b1d */ /* 0x000fec0000010000 */
[----:B------:R-:W1:Y:S02]  /*2ea10*/  LDS.128 R132, [R4] ;  /* 0x0000000004847984 */ /* 0x000e640000000c00 */
[----:B------:R-:W-:Y:S06]  /*2ea20*/  BAR.SYNC.DEFER_BLOCKING 0x0 ;  /* 0x0000000000007b1d */ /* 0x000fec0000010000 */
[----:B------:R0:W-:Y:S02]  /*2ea30*/  STSM.16.M88.4 [R10], R60 ;  /* 0x0000003c0a007844 */ /* 0x0001e40000000200 */
[----:B------:R-:W-:Y:S01]  /*2ea40*/  BAR.SYNC.DEFER_BLOCKING 0x0 ;  /* 0x0000000000007b1d */ /* 0x000fe20000010000 */
[----:B---3--:R-:W-:-:S02]  /*2ea50*/  PRMT R64, R99, 0x5410, R100 ;  /* 0x0000541063407816 */ /* 0x008fc40000000064 */
[----:B------:R-:W-:Y:S02]  /*2ea60*/  PRMT R65, R97, 0x5410, R98 ;  /* 0x0000541061417816 */ /* 0x000fe40000000062 */
[----:B0-----:R-:W-:Y:S01]  /*2ea70*/  PRMT R60, R105, 0x5410, R106 ;  /* 0x00005410693c7816 */ /* 0x001fe2000000006a */
[----:B------:R-:W0:Y:S01]  /*2ea80*/  LDS.128 R128, [R4] ;  /* 0x0000000004807984 */ /* 0x000e220000000c00 */
[----:B------:R-:W-:Y:S02]  /*2ea90*/  PRMT R61, R103, 0x5410, R104 ;  /* 0x00005410673d7816 */ /* 0x000fe40000000068 */
[----:B------:R-:W-:Y:S02]  /*2eaa0*/  PRMT R62, R101, 0x5410, R102 ;  /* 0x00005410653e7816 */ /* 0x000fe40000000066 */
[----:B------:R-:W-:Y:S02]  /*2eab0*/  PRMT R66, R95, 0x5410, R96 ;  /* 0x000054105f427816 */ /* 0x000fe40000000060 */
[----:B------:R-:W-:Y:S01]  /*2eac0*/  PRMT R67, R93, 0x5410, R94 ;  /* 0x000054105d437816 */ /* 0x000fe2000000005e */
[----:B------:R-:W-:Y:S06]  /*2ead0*/  BAR.SYNC.DEFER_BLOCKING 0x0 ;  /* 0x0000000000007b1d */ /* 0x000fec0000010000 */
[----:B------:R4:W-:Y:S02]  /*2eae0*/  STSM.16.M88.4 [R10], R64 ;  /* 0x000000400a007844 */ /* 0x0009e40000000200 */
[----:B------:R-:W-:Y:S06]  /*2eaf0*/  BAR.SYNC.DEFER_BLOCKING 0x0 ;  /* 0x0000000000007b1d */ /* 0x000fec0000010000 */
[----:B------:R-:W3:Y:S01]  /*2eb00*/  LDS.128 R124, [R4] ;  /* 0x00000000047c7984 */ /* 0x000ee20000000c00 */
[----:B--2---:R-:W-:Y:S01]  /*2eb10*/  PRMT R63, R79, 0x5410, R80 ;  /* 0x000054104f3f7816 */ /* 0x004fe20000000050 */
[----:B------:R-:W-:Y:S06]  /*2eb20*/  BAR.SYNC.DEFER_BLOCKING 0x0 ;  /* 0x0000000000007b1d */ /* 0x000fec0000010000 */
[----:B------:R-:W2:Y:S04]  /*2eb30*/  LDL.LU R80, [R1+0x10b4] ;  /* 0x0010b40001507983 */ /* 0x000ea80000300800 */
[----:B------:R-:W2:Y:S04]  /*2eb40*/  LDL.LU R79, [R1+0x120c] ;  /* 0x00120c00014f7983 */ /* 0x000ea80000300800 */
[----:B------:R-:W3:Y:S04]  /*2eb50*/  LDL.LU R106, [R1+0x1154] ;  /* 0x00115400016a7983 */ /* 0x000ee80000300800 */
        /* <DEDUP_REMOVED lines=12> */
[----:B------:R-:W3:Y:S01]  /*2ec20*/  LDL.LU R93, [R1+0x1318] ;  /* 0x00131800015d7983 */ /* 0x000ee20000300800 */
[----:B----4-:R-:W-:-:S03]  /*2ec30*/  PRMT R67, R252, 0x5410, R78 ;  /* 0x00005410fc437816 */ /* 0x010fc6000000004e */
[----:B------:R-:W4:Y:S04]  /*2ec40*/  LDL.LU R78, [R1+0x10e8] ;  /* 0x0010e800014e7983 */ /* 0x000f280000300800 */
[----:B------:R-:W4:Y:S04]  /*2ec50*/  LDL.LU R252, [R1+0x1220] ;  /* 0x0012200001fc7983 */ /* 0x000f280000300800 */
[----:B------:R1:W-:Y:S01]  /*2ec60*/  STSM.16.M88.4 [R10], R60 ;  /* 0x0000003c0a007844 */ /* 0x0003e20000000200 */
[----:B------:R-:W-:Y:S02]  /*2ec70*/  PRMT R64, R85, 0x5410, R86 ;  /* 0x0000541055407816 */ /* 0x000fe40000000056 */
[----:B------:R-:W-:Y:S01]  /*2ec80*/  PRMT R65, R83, 0x5410, R84 ;  /* 0x0000541053417816 */ /* 0x000fe20000000054 */
[----:B------:R-:W-:Y:S01]  /*2ec90*/  BAR.SYNC.DEFER_BLOCKING 0x0 ;  /* 0x0000000000007b1d */ /* 0x000fe20000010000 */
[----:B-1----:R-:W-:-:S05]  /*2eca0*/  PRMT R60, R91, 0x5410, R92 ;  /* 0x000054105b3c7816 */ /* 0x002fca000000005c */
[----:B------:R-:W4:Y:S01]  /*2ecb0*/  LDL.LU R92, [R1+0x117c] ;  /* 0x00117c00015c7983 */ /* 0x000f220000300800 */
[----:B------:R-:W-:-:S03]  /*2ecc0*/  PRMT R61, R89, 0x5410, R90 ;  /* 0x00005410593d7816 */ /* 0x000fc6000000005a */
[----:B------:R-:W4:Y:S01]  /*2ecd0*/  LDL.LU R91, [R1+0x134c] ;  /* 0x00134c00015b7983 */ /* 0x000f220000300800 */
[----:B------:R-:W-:-:S03]  /*2ece0*/  PRMT R62, R87, 0x5410, R88 ;  /* 0x00005410573e7816 */ /* 0x000fc60000000058 */
        /* <DEDUP_REMOVED lines=8> */
[----:B------:R-:W1:Y:S01]  /*2ed70*/  LDS.128 R120, [R4] ;  /* 0x0000000004787984 */ /* 0x000e620000000c00 */
[----:B------:R-:W-:Y:S01]  /*2ed80*/  PRMT R66, R81, 0x5410, R82 ;  /* 0x0000541051427816 */ /* 0x000fe20000000052 */
[----:B------:R-:W-:Y:S06]  /*2ed90*/  BAR.SYNC.DEFER_BLOCKING 0x0 ;  /* 0x0000000000007b1d */ /* 0x000fec0000010000 */
[----:B------:R-:W4:Y:S04]  /*2eda0*/  LDL.LU R82, [R1+0x1168] ;  /* 0x0011680001527983 */ /* 0x000f280000300800 */
[----:B------:R-:W4:Y:S04]  /*2edb0*/  LDL.LU R81, [R1+0x1338] ;  /* 0x0013380001517983 */ /* 0x000f280000300800 */
[----:B------:R3:W-:Y:S01]  /*2edc0*/  STSM.16.M88.4 [R10], R64 ;  /* 0x000000400a007844 */ /* 0x0007e20000000200 */
[----:B------:R-:W-:Y:S06]  /*2edd0*/  BAR.SYNC.DEFER_BLOCKING 0x0 ;  /* 0x0000000000007b1d */ /* 0x000fec0000010000 */
[----:B------:R-:W1:Y:S01]  /*2ede0*/  LDS.128 R116, [R4] ;  /* 0x0000000004747984 */ /* 0x000e620000000c00 */
[----:B--2---:R-:W-:Y:S01]  /*2edf0*/  PRMT R63, R79, 0x5410, R80 ;  /* 0x000054104f3f7816 */ /* 0x004fe20000000050 */
[----:B------:R-:W-:Y:S06]  /*2ee00*/  BAR.SYNC.DEFER_BLOCKING 0x0 ;  /* 0x0000000000007b1d */ /* 0x000fec0000010000 */
[----:B------:R-:W2:Y:S04]  /*2ee10*/  LDL.LU R80, [R1+0x1164] ;  /* 0x0011640001507983 */ /* 0x000ea80000300800 */
[----:B------:R-:W2:Y:S04]  /*2ee20*/  LDL.LU R79, [R1+0x1334] ;  /* 0x00133400014f7983 */ /* 0x000ea80000300800 */
[----:B------:R4:W-:Y:S01]  /*2ee30*/  STSM.16.M88.4 [R10], R60 ;  /* 0x0000003c0a007844 */ /* 0x0009e20000000200 */
[----:B------:R-:W-:Y:S01]  /*2ee40*/  BAR.SYNC.DEFER_BLOCKING 0x0 ;  /* 0x0000000000007b1d */ /* 0x000fe20000010000 */
[----:B---3--:R-:W-:-:S05]  /*2ee50*/  PRMT R64, R99, 0x5410, R100 ;  /* 0x0000541063407816 */ /* 0x008fca0000000064 */
[----:B------:R-:W3:Y:S01]  /*2ee60*/  LDS.128 R112, [R4] ;  /* 0x0000000004707984 */ /* 0x000ee20000000c00 */
[----:B----4-:R-:W-:-:S03]  /*2ee70*/  PRMT R63, R252, 0x5410, R78 ;  /* 0x00005410fc3f7816 */ /* 0x010fc6000000004e */
[----:B------:R-:W4:Y:S04]  /*2ee80*/  LDL.LU R78, [R1+0x10ec] ;  /* 0x0010ec00014e7983 */ /* 0x000f280000300800 */
[----:B------:R-:W4:Y:S01]  /*2ee90*/  LDL.LU R252, [R1+0x1224] ;  /* 0x0012240001fc7983 */ /* 0x000f220000300800 */
[----:B------:R-:W-:Y:S02]  /*2eea0*/  PRMT R65, R97, 0x5410, R98 ;  /* 0x0000541061417816 */ /* 0x000fe40000000062 */
[----:B------:R-:W-:Y:S01]  /*2eeb0*/  PRMT R66, R95, 0x5410, R96 ;  /* 0x000054105f427816 */ /* 0x000fe20000000060 */
[----:B------:R-:W3:Y:S01]  /*2eec0*/  LDL.LU R30, [R1+0x118c] ;  /* 0x00118c00011e7983 */ /* 0x000ee20000300800 */
[----:B------:R-:W-:Y:S01]  /*2eed0*/  PRMT R67, R93, 0x5410, R94 ;  /* 0x000054105d437816 */ /* 0x000fe2000000005e */
[----:B------:R-:W-:Y:S01]  /*2eee0*/  BAR.SYNC.DEFER_BLOCKING 0x0 ;  /* 0x0000000000007b1d */ /* 0x000fe20000010000 */
[----:B------:R-:W-:-:S05]  /*2eef0*/  PRMT R60, R105, 0x5410, R106 ;  /* 0x00005410693c7816 */ /* 0x000fca000000006a */
[----:B------:R-:W3:Y:S04]  /*2ef00*/  LDL.LU R31, [R1+0x1360] ;  /* 0x00136000011f7983 */ /* 0x000ee80000300800 */
[----:B------:R-:W3:Y:S04]  /*2ef10*/  LDL.LU R73, [R1+0x1190] ;  /* 0x0011900001497983 */ /* 0x000ee80000300800 */
[----:B------:R-:W3:Y:S01]  /*2ef20*/  LDL.LU R74, [R1+0x1364] ;  /* 0x00136400014a7983 */ /* 0x000ee20000300800 */
[----:B------:R-:W-:-:S03]  /*2ef30*/  PRMT R61, R103, 0x5410, R104 ;  /* 0x00005410673d7816 */ /* 0x000fc60000000068 */
[----:B------:R-:W3:Y:S04]  /*2ef40*/  LDL.LU R75, [R1+0x1194] ;  /* 0x00119400014b7983 */ /* 0x000ee80000300800 */
[----:B------:R0:W-:Y:S01]  /*2ef50*/  STSM.16.M88.4 [R10], R64 ;  /* 0x000000400a007844 */ /* 0x0001e20000000200 */
[----:B------:R-:W-:Y:S01]  /*2ef60*/  BAR.SYNC.DEFER_BLOCKING 0x0 ;  /* 0x0000000000007b1d */ /* 0x000fe20000010000 */
[----:B------:R-:W-:-:S05]  /*2ef70*/  PRMT R62, R101, 0x5410, R102 ;  /* 0x00005410653e7816 */ /* 0x000fca0000000066 */
[----:B------:R-:W3:Y:S04]  /*2ef80*/  LDL.LU R99, [R1+0x1368] ;  /* 0x0013680001637983 */ /* 0x000ee80000300800 */
[----:B------:R-:W3:Y:S01]  /*2ef90*/  LDL.LU R98, [R1+0x1198] ;  /* 0x0011980001627983 */ /* 0x000ee20000300800 */
[----:B0-----:R-:W-:-:S03]  /*2efa0*/  PRMT R64, R85, 0x5410, R86 ;  /* 0x0000541055407816 */ /* 0x001fc60000000056 */
[----:B------:R-:W3:Y:S01]  /*2efb0*/  LDL.LU R97, [R1+0x136c] ;  /* 0x00136c0001617983 */ /* 0x000ee20000300800 */
[----:B------:R-:W-:-:S03]  /*2efc0*/  PRMT R65, R83, 0x5410, R84 ;  /* 0x0000541053417816 */ /* 0x000fc60000000054 */
[----:B------:R-:W3:Y:S04]  /*2efd0*/  LDL.LU R96, [R1+0x1180] ;  /* 0x0011800001607983 */ /* 0x000ee80000300800 */
[----:B------:R-:W0:Y:S01]  /*2efe0*/  LDS.128 R108, [R4] ;  /* 0x00000000046c7984 */ /* 0x000e220000000c00 */
[----:B------:R-:W-:Y:S06]  /*2eff0*/  BAR.SYNC.DEFER_BLOCKING 0x0 ;  /* 0x0000000000007b1d */ /* 0x000fec0000010000 */
[----:B------:R-:W3:Y:S04]  /*2f000*/  LDL.LU R95, [R1+0x1350] ;  /* 0x00135000015f7983 */ /* 0x000ee80000300800 */
[----:B------:R-:W3:Y:S04]  /*2f010*/  LDL.LU R85, [R1+0x1184] ;  /* 0x0011840001557983 */ /* 0x000ee80000300800 */
[----:B------:R-:W3:Y:S04]  /*2f020*/  LDL.LU R84, [R1+0x1354] ;  /* 0x0013540001547983 */ /* 0x000ee80000300800 */
[----:B------:R-:W3:Y:S04]  /*2f030*/  LDL.LU R94, [R1+0x1188] ;  /* 0x00118800015e7983 */ /* 0x000ee80000300800 */
[----:B------:R1:W-:Y:S04]  /*2f040*/  STSM.16.M88.4 [R10], R60 ;  /* 0x0000003c0a007844 */ /* 0x0003e80000000200 */
[----:B------:R-:W3:Y:S01]  /*2f050*/  LDL.LU R93, [R1+0x135c] ;  /* 0x00135c00015d7983 */ /* 0x000ee20000300800 */
[----:B------:R-:W-:Y:S01]  /*2f060*/  PRMT R66, R81, 0x5410, R82 ;  /* 0x0000541051427816 */ /* 0x000fe20000000052 */
[----:B------:R-:W-:Y:S01]  /*2f070*/  BAR.SYNC.DEFER_BLOCKING 0x0 ;  /* 0x0000000000007b1d */ /* 0x000fe20000010000 */
[----:B-1----:R-:W-:-:S05]  /*2f080*/  PRMT R60, R91, 0x5410, R92 ;  /* 0x000054105b3c7816 */ /* 0x002fca000000005c */
[----:B------:R-:W3:Y:S04]  /*2f090*/  LDL.LU R92, [R1+0x1100] ;  /* 0x00110000015c7983 */ /* 0x000ee80000300800 */
[----:B------:R-:W3:Y:S01]  /*2f0a0*/  LDL.LU R91, [R1+0x1228] ;  /* 0x00122800015b7983 */ /* 0x000ee20000300800 */
[----:B------:R-:W-:Y:S02]  /*2f0b0*/  PRMT R61, R89, 0x5410, R90 ;  /* 0x00005410593d7816 */ /* 0x000fe4000000005a */
[----:B------:R-:W-:Y:S01]  /*2f0c0*/  PRMT R62, R87, 0x5410, R88 ;  /* 0x00005410573e7816 */ /* 0x000fe20000000058 */
        /* <DEDUP_REMOVED lines=8> */
[----:B------:R-:W1:Y:S01]  /*2f150*/  LDS.128 R104, [R4] ;  /* 0x0000000004687984 */ /* 0x000e620000000c00 */
[----:B--2---:R-:W-:Y:S01]  /*2f160*/  PRMT R67, R79, 0x5410, R80 ;  /* 0x000054104f437816 */ /* 0x004fe20000000050 */
[----:B------:R-:W-:Y:S06]  /*2f170*/  BAR.SYNC.DEFER_BLOCKING 0x0 ;  /* 0x0000000000007b1d */ /* 0x000fec0000010000 */
        /* <DEDUP_REMOVED lines=9> */
[----:B------:R0:W-:Y:S01]  /*2f210*/  STSM.16.M88.4 [R10], R60 ;  /* 0x0000003c0a007844 */ /* 0x0001e20000000200 */
[----:B---3--:R-:W-:-:S02]  /*2f220*/  PRMT R65, R95, 0x5410, R96 ;  /* 0x000054105f417816 */ /* 0x008fc40000000060 */
[----:B------:R-:W-:Y:S02]  /*2f230*/  PRMT R66, R84, 0x5410, R85 ;  /* 0x0000541054427816 */ /* 0x000fe40000000055 */
[----:B------:R-:W3:Y:S04]  /*2f240*/  LDL.LU R85, [R1+0x11a8] ;  /* 0x0011a80001557983 */ /* 0x000ee80000300800 */
[----:B------:R-:W3:Y:S01]  /*2f250*/  LDL.LU R84, [R1+0x137c] ;  /* 0x00137c0001547983 */ /* 0x000ee20000300800 */
[----:B------:R-:W-:-:S03]  /*2f260*/  PRMT R67, R93, 0x5410, R94 ;  /* 0x000054105d437816 */ /* 0x000fc6000000005e */
[----:B------:R-:W3:Y:S01]  /*2f270*/  LDL.LU R9, [R1+0x11cc] ;  /* 0x0011cc0001097983 */ /* 0x000ee20000300800 */
[----:B------:R-:W-:Y:S01]  /*2f280*/  PRMT R64, R97, 0x5410, R98 ;  /* 0x0000541061407816 */ /* 0x000fe20000000062 */
[----:B------:R-:W-:Y:S01]  /*2f290*/  BAR.SYNC.DEFER_BLOCKING 0x0 ;  /* 0x0000000000007b1d */ /* 0x000fe20000010000 */
[----:B0-----:R-:W-:Y:S02]  /*2f2a0*/  PRMT R62, R99, 0x5410, R75 ;  /* 0x00005410633e7816 */ /* 0x001fe4000000004b */
[----:B------:R-:W-:Y:S02]  /*2f2b0*/  PRMT R60, R31, 0x5410, R30 ;  /* 0x000054101f3c7816 */ /* 0x000fe4000000001e */
[----:B------:R-:W-:Y:S01]  /*2f2c0*/  PRMT R61, R74, 0x5410, R73 ;  /* 0x000054104a3d7816 */ /* 0x000fe20000000049 */
[----:B------:R-:W3:Y:S04]  /*2f2d0*/  LDL.LU R20, [R1+0x13a8] ;  /* 0x0013a80001147983 */ /* 0x000ee80000300800 */
[----:B------:R-:W3:Y:S01]  /*2f2e0*/  LDL.LU R21, [R1+0x11d0] ;  /* 0x0011d00001157983 */ /* 0x000ee20000300800 */
[----:B------:R-:W-:-:S03]  /*2f2f0*/  PRMT R63, R91, 0x5410, R92 ;  /* 0x000054105b3f7816 */ /* 0x000fc6000000005c */
[----:B------:R-:W3:Y:S04]  /*2f300*/  LDL.LU R22, [R1+0x13ac] ;  /* 0x0013ac0001167983 */ /* 0x000ee80000300800 */
[----:B------:R-:W3:Y:S04]  /*2f310*/  LDL.LU R23, [R1+0x11bc] ;  /* 0x0011bc0001177983 */ /* 0x000ee80000300800 */
[----:B------:R-:W0:Y:S01]  /*2f320*/  LDS.128 R92, [R4] ;  /* 0x00000000045c7984 */ /* 0x000e220000000c00 */
[----:B------:R-:W-:Y:S06]  /*2f330*/  BAR.SYNC.DEFER_BLOCKING 0x0 ;  /* 0x0000000000007b1d */ /* 0x000fec0000010000 */
[----:B------:R-:W3:Y:S04]  /*2f340*/  LDL.LU R24, [R1+0x1398] ;  /* 0x0013980001187983 */ /* 0x000ee80000300800 */
[----:B------:R-:W3:Y:S04]  /*2f350*/  LDL.LU R25, [R1+0x11c0] ;  /* 0x0011c00001197983 */ /* 0x000ee80000300800 */
[----:B------:R1:W-:Y:S01]  /*2f360*/  STSM.16.M88.4 [R10], R64 ;  /* 0x000000400a007844 */ /* 0x0003e20000000200 */
[----:B------:R-:W-:Y:S06]  /*2f370*/  BAR.SYNC.DEFER_BLOCKING 0x0 ;  /* 0x0000000000007b1d */ /* 0x000fec0000010000 */
[----:B------:R-:W0:Y:S02]  /*2f380*/  LDS.128 R96, [R4] ;  /* 0x0000000004607984 */ /* 0x000e240000000c00 */
[----:B------:R-:W-:Y:S01]  /*2f390*/  BAR.SYNC.DEFER_BLOCKING 0x0 ;  /* 0x0000000000007b1d */ /* 0x000fe20000010000 */
[----:B-1----:R-:W-:-:S05]  /*2f3a0*/  PRMT R64, R81, 0x5410, R82 ;  /* 0x0000541051407816 */ /* 0x002fca0000000052 */
[----:B------:R1:W-:Y:S02]  /*2f3b0*/  STSM.16.M88.4 [R10], R60 ;  /* 0x0000003c0a007844 */ /* 0x0003e40000000200 */
[----:B-1----:R-:W-:Y:S02]  /*2f3c0*/  PRMT R62, R83, 0x5410, R86 ;  /* 0x00005410533e7816 */ /* 0x002fe40000000056 */
[----:B------:R-:W3:Y:S04]  /*2f3d0*/  LDL.LU R83, [R1+0x13a4] ;  /* 0x0013a40001537983 */ /* 0x000ee80000300800 */
[----:B------:R-:W3:Y:S04]  /*2f3e0*/  LDL.LU R82, [R1+0x11c4] ;  /* 0x0011c40001527983 */ /* 0x000ee80000300800 */
[----:B------:R-:W3:Y:S01]  /*2f3f0*/  LDL.LU R81, [R1+0x13a0] ;  /* 0x0013a00001517983 */ /* 0x000ee20000300800 */
[----:B--2---:R-:W-:-:S03]  /*2f400*/  PRMT R65, R79, 0x5410, R80 ;  /* 0x000054104f417816 */ /* 0x004fc60000000050 */
[----:B------:R-:W2:Y:S04]  /*2f410*/  LDL.LU R80, [R1+0x11c8] ;  /* 0x0011c80001507983 */ /* 0x000ea80000300800 */
[----:B------:R-:W2:Y:S01]  /*2f420*/  LDL.LU R79, [R1+0x139c] ;  /* 0x00139c00014f7983 */ /* 0x000ea20000300800 */
[----:B----4-:R-:W-:-:S03]  /*2f430*/  PRMT R66, R252, 0x5410, R78 ;  /* 0x00005410fc427816 */ /* 0x010fc6000000004e */
        /* <DEDUP_REMOVED lines=14> */
[----:B------:R-:W-:-:S02]  /*2f520*/  PRMT R60, R89, 0x5410, R90 ;  /* 0x00005410593c7816 */ /* 0x000fc4000000005a */
[----:B------:R-:W-:Y:S01]  /*2f530*/  PRMT R61, R87, 0x5410, R88 ;  /* 0x00005410573d7816 */ /* 0x000fe20000000058 */
[----:B------:R-:W-:Y:S06]  /*2f540*/  BAR.SYNC.DEFER_BLOCKING 0x0 ;  /* 0x0000000000007b1d */ /* 0x000fec0000010000 */
[----:B------:R-:W4:Y:S04]  /*2f550*/  LDL.LU R74, [R1+0x11d8] ;  /* 0x0011d800014a7983 */ /* 0x000f280000300800 */
[----:B------:R-:W4:Y:S04]  /*2f560*/  LDL.LU R75, [R1+0x13b0] ;  /* 0x0013b000014b7983 */ /* 0x000f280000300800 */
[----:B------:R-:W1:Y:S01]  /*2f570*/  LDS.128 R88, [R4] ;  /* 0x0000000004587984 */ /* 0x000e620000000c00 */
[----:B---3--:R-:W-:Y:S01]  /*2f580*/  PRMT R67, R84, 0x5410, R85 ;  /* 0x0000541054437816 */ /* 0x008fe20000000055 */
[----:B------:R-:W-:Y:S06]  /*2f590*/  BAR.SYNC.DEFER_BLOCKING 0x0 ;  /* 0x0000000000007b1d */ /* 0x000fec0000010000 */
[----:B------:R-:W-:Y:S02]  /*2f5a0*/  STSM.16.M88.4 [R10], R64 ;  /* 0x000000400a007844 */ /* 0x000fe40000000200 */
[----:B------:R-:W-:Y:S01]  /*2f5b0*/  BAR.SYNC.DEFER_BLOCKING 0x0 ;  /* 0x0000000000007b1d */ /* 0x000fe20000010000 */
[----:B------:R-:W-:-:S05]  /*2f5c0*/  PRMT R63, R76, 0x5410, R49 ;  /* 0x000054104c3f7816 */ /* 0x000fca0000000031 */
[----:B------:R-:W3:Y:S02]  /*2f5d0*/  LDS.128 R84, [R4] ;  /* 0x0000000004547984 */ /* 0x000ee40000000c00 */
[----:B------:R-:W-:Y:S06]  /*2f5e0*/  BAR.SYNC.DEFER_BLOCKING 0x0 ;  /* 0x0000000000007b1d */ /* 0x000fec0000010000 */
[----:B------:R0:W-:Y:S02]  /*2f5f0*/  STSM.16.M88.4 [R10], R60 ;  /* 0x0000003c0a007844 */ /* 0x0001e40000000200 */
[----:B0-----:R-:W-:-:S02]  /*2f600*/  PRMT R60, R20, 0x5410, R9 ;  /* 0x00005410143c7816 */ /* 0x001fc40000000009 */
[----:B------:R-:W3:Y:S01]  /*2f610*/  LDL.LU R9, [R1+0x1234] ;  /* 0x0012340001097983 */ /* 0x000ee20000300800 */
[----:B------:R-:W-:-:S03]  /*2f620*/  PRMT R61, R22, 0x5410, R21 ;  /* 0x00005410163d7816 */ /* 0x000fc60000000015 */
[----:B------:R-:W3:Y:S01]  /*2f630*/  LDL.LU R20, [R1+0x13d8] ;  /* 0x0013d80001147983 */ /* 0x000ee20000300800 */
[----:B------:R-:W-:-:S03]  /*2f640*/  PRMT R64, R83, 0x5410, R25 ;  /* 0x0000541053407816 */ /* 0x000fc60000000019 */
[----:B------:R-:W3:Y:S01]  /*2f650*/  LDL.LU R21, [R1+0x1214] ;  /* 0x0012140001157983 */ /* 0x000ee20000300800 */
[----:B------:R-:W-:-:S03]  /*2f660*/  PRMT R65, R81, 0x5410, R82 ;  /* 0x0000541051417816 */ /* 0x000fc60000000052 */
[----:B------:R-:W3:Y:S01]  /*2f670*/  LDL.LU R22, [R1+0x13d4] ;  /* 0x0013d40001167983 */ /* 0x000ee20000300800 */
[----:B--2---:R-:W-:Y:S01]  /*2f680*/  PRMT R66, R79, 0x5410, R80 ;  /* 0x000054104f427816 */ /* 0x004fe20000000050 */
[----:B------:R-:W-:Y:S06]  /*2f690*/  BAR.SYNC.DEFER_BLOCKING 0x0 ;  /* 0x0000000000007b1d */ /* 0x000fec0000010000 */
[----:B------:R-:W0:Y:S01]  /*2f6a0*/  LDS.128 R80, [R4] ;  /* 0x0000000004507984 */ /* 0x000e220000000c00 */
[----:B------:R-:W-:-:S03]  /*2f6b0*/  PRMT R62, R24, 0x5410, R23 ;  /* 0x00005410183e7816 */ /* 0x000fc60000000017 */
[----:B------:R-:W2:Y:S04]  /*2f6c0*/  LDL.LU R23, [R1+0x1210] ;  /* 0x0012100001177983 */ /* 0x000ea80000300800 */
[----:B------:R-:W2:Y:S04]  /*2f6d0*/  LDL.LU R24, [R1+0x13d0] ;  /* 0x0013d00001187983 */ /* 0x000ea80000300800 */
[----:B------:R-:W2:Y:S01]  /*2f6e0*/  LDL.LU R25, [R1+0x11f8] ;  /* 0x0011f80001197983 */ /* 0x000ea20000300800 */
[----:B----4-:R-:W-:Y:S01]  /*2f6f0*/  PRMT R67, R252, 0x5410, R78 ;  /* 0x00005410fc437816 */ /* 0x010fe2000000004e */
[----:B------:R-:W-:Y:S06]  /*2f700*/  BAR.SYNC.DEFER_BLOCKING 0x0 ;  /* 0x0000000000007b1d */ /* 0x000fec0000010000 */
[----:B------:R-:W2:Y:S04]  /*2f710*/  LDL.LU R252, [R1+0x13cc] ;  /* 0x0013cc0001fc7983 */ /* 0x000ea80000300800 */
[----:B------:R4:W-:Y:S01]  /*2f720*/  STSM.16.M88.4 [R10], R64 ;  /* 0x000000400a007844 */ /* 0x0009e20000000200 */
[----:B------:R-:W-:Y:S01]  /*2f730*/  PRMT R63, R77, 0x5410, R50 ;  /* 0x000054104d3f7816 */ /* 0x000fe20000000032 */
[----:B------:R-:W-:Y:S06]  /*2f740*/  BAR.SYNC.DEFER_BLOCKING 0x0 ;  /* 0x0000000000007b1d */ /* 0x000fec0000010000 */
[----:B------:R-:W0:Y:S02]  /*2f750*/  LDS.128 R76, [R4] ;  /* 0x00000000044c7984 */ /* 0x000e240000000c00 */
[----:B------:R-:W-:Y:S01]  /*2f760*/  BAR.SYNC.DEFER_BLOCKING 0x0 ;  /* 0x0000000000007b1d */ /* 0x000fe20000010000 */
[----:B----4-:R-:W-:-:S02]  /*2f770*/  PRMT R64, R28, 0x5410, R27 ;  /* 0x000054101c407816 */ /* 0x010fc4000000001b */
[----:B------:R-:W-:Y:S02]  /*2f780*/  PRMT R65, R30, 0x5410, R29 ;  /* 0x000054101e417816 */ /* 0x000fe4000000001d */
[----:B------:R-:W-:Y:S01]  /*2f790*/  PRMT R66, R73, 0x5410, R31 ;  /* 0x0000541049427816 */ /* 0x000fe2000000001f */
[----:B------:R4:W-:Y:S02]  /*2f7a0*/  STSM.16.M88.4 [R10], R60 ;  /* 0x0000003c0a007844 */ /* 0x0009e40000000200 */
[----:B----4-:R-:W-:Y:S02]  /*2f7b0*/  PRMT R62, R26, 0x5410, R8 ;  /* 0x000054101a3e7816 */ /* 0x010fe40000000008 */
[----:B------:R-:W4:Y:S04]  /*2f7c0*/  LDL.LU R26, [R1+0x12cc] ;  /* 0x0012cc00011a7983 */ /* 0x000f280000300800 */
[----:B------:R-:W4:Y:S04]  /*2f7d0*/  LDL.LU R27, [R1+0x13ec] ;  /* 0x0013ec00011b7983 */ /* 0x000f280000300800 */
[----:B------:R-:W4:Y:S04]  /*2f7e0*/  LDL.LU R28, [R1+0x126c] ;  /* 0x00126c00011c7983 */ /* 0x000f280000300800 */
[----:B------:R-:W4:Y:S01]  /*2f7f0*/  LDL.LU R29, [R1+0x13e4] ;  /* 0x0013e400011d7983 */ /* 0x000f220000300800 */
[----:B------:R-:W-:-:S03]  /*2f800*/  PRMT R63, R191, 0x5410, R51 ;  /* 0x00005410bf3f7816 */ /* 0x000fc60000000033 */
[----:B------:R-:W4:Y:S04]  /*2f810*/  LDL.LU R52, [R1+0x13e0] ;  /* 0x0013e00001347983 */ /* 0x000f280000300800 */
[----:B------:R-:W4:Y:S04]  /*2f820*/  LDL.LU R30, [R1+0x1250] ;  /* 0x00125000011e7983 */ /* 0x000f280000300800 */
[----:B------:R-:W4:Y:S04]  /*2f830*/  LDL.LU R31, [R1+0x13dc] ;  /* 0x0013dc00011f7983 */ /* 0x000f280000300800 */
[----:B------:R-:W4:Y:S01]  /*2f840*/  LDL.LU R51, [R1+0x1254] ;  /* 0x0012540001337983 */ /* 0x000f220000300800 */
[----:B------:R-:W-:Y:S01]  /*2f850*/  PRMT R67, R75, 0x5410, R74 ;  /* 0x000054104b437816 */ /* 0x000fe2000000004a */
[----:B------:R-:W-:Y:S06]  /*2f860*/  BAR.SYNC.DEFER_BLOCKING 0x0 ;  /* 0x0000000000007b1d */ /* 0x000fec0000010000 */
[----:B------:R-:W0:Y:S02]  /*2f870*/  LDS.128 R72, [R4] ;  /* 0x0000000004487984 */ /* 0x000e240000000c00 */
[----:B------:R-:W-:Y:S06]  /*2f880*/  BAR.SYNC.DEFER_BLOCKING 0x0 ;  /* 0x0000000000007b1d */ /* 0x000fec0000010000 */
[----:B------:R-:W-:Y:S02]  /*2f890*/  STSM.16.M88.4 [R10], R64 ;  /* 0x000000400a007844 */ /* 0x000fe40000000200 */
[----:B------:R-:W-:Y:S01]  /*2f8a0*/  BAR.SYNC.DEFER_BLOCKING 0x0 ;  /* 0x0000000000007b1d */ /* 0x000fe20000010000 */
[----:B------:R-:W-:-:S02]  /*2f8b0*/  PRMT R60, R12, 0x5410, R68 ;  /* 0x000054100c3c7816 */ /* 0x000fc40000000044 */
[----:B------:R-:W-:-:S03]  /*2f8c0*/  PRMT R61, R5, 0x5410, R13 ;  /* 0x00005410053d7816 */ /* 0x000fc6000000000d */
[----:B------:R-:W4:Y:S04]  /*2f8d0*/  LDL.LU R12, [R1+0x12f8] ;  /* 0x0012f800010c7983 */ /* 0x000f280000300800 */
[----:B------:R-:W4:Y:S04]  /*2f8e0*/  LDL.LU R13, [R1+0x13f4] ;  /* 0x0013f400010d7983 */ /* 0x000f280000300800 */
[----:B------:R-:W4:Y:S04]  /*2f8f0*/  LDL.LU R5, [R1+0x12f4] ;  /* 0x0012f40001057983 */ /* 0x000f280000300800 */
[----:B------:R-:W4:Y:S04]  /*2f900*/  LDL.LU R8, [R1+0x13f0] ;  /* 0x0013f00001087983 */ /* 0x000f280000300800 */
[----:B------:R-:W0:Y:S01]  /*2f910*/  LDS.128 R68, [R4] ;  /* 0x0000000004447984 */ /* 0x000e220000000c00 */
[----:B------:R-:W-:Y:S06]  /*2f920*/  BAR.SYNC.DEFER_BLOCKING 0x0 ;  /* 0x0000000000007b1d */ /* 0x000fec0000010000 */
[----:B------:R3:W-:Y:S02]  /*2f930*/  STSM.16.M88.4 [R10], R60 ;  /* 0x0000003c0a007844 */ /* 0x0007e40000000200 */
[----:B------:R-:W-:Y:S01]  /*2f940*/  BAR.SYNC.DEFER_BLOCKING 0x0 ;  /* 0x0000000000007b1d */ /* 0x000fe20000010000 */
[----:B---3--:R-:W-:-:S05]  /*2f950*/  PRMT R60, R20, 0x5410, R9 ;  /* 0x00005410143c7816 */ /* 0x008fca0000000009 */
[----:B------:R-:W3:Y:S01]  /*2f960*/  LDL.LU R9, [R1+0x1274] ;  /* 0x0012740001097983 */ /* 0x000ee20000300800 */
[----:B------:R-:W-:-:S03]  /*2f970*/  PRMT R61, R22, 0x5410, R21 ;  /* 0x00005410163d7816 */ /* 0x000fc60000000015 */
[----:B------:R-:W0:Y:S01]  /*2f980*/  LDS.128 R64, [R4] ;  /* 0x0000000004407984 */ /* 0x000e220000000c00 */
[----:B--2---:R-:W-:-:S03]  /*2f990*/  PRMT R63, R252, 0x5410, R25 ;  /* 0x00005410fc3f7816 */ /* 0x004fc60000000019 */
[----:B------:R-:W3:Y:S01]  /*2f9a0*/  LDL.LU R252, [R1+0x13e8] ;  /* 0x0013e80001fc7983 */ /* 0x000ee20000300800 */
[----:B------:R-:W-:-:S03]  /*2f9b0*/  PRMT R62, R24, 0x5410, R23 ;  /* 0x00005410183e7816 */ /* 0x000fc60000000017 */
[----:B------:R-:W2:Y:S04]  /*2f9c0*/  LDL.LU.64 R20, [R1+0xe60] ;  /* 0x000e600001147983 */ /* 0x000ea80000300a00 */
[----:B------:R-:W2:Y:S04]  /*2f9d0*/  LDL.LU.64 R22, [R1+0xe48] ;  /* 0x000e480001167983 */ /* 0x000ea80000300a00 */
[----:B------:R-:W2:Y:S01]  /*2f9e0*/  LDL.LU.64 R24, [R1+0xe58] ;  /* 0x000e580001187983 */ /* 0x000ea20000300a00 */
[----:B------:R-:W-:Y:S01]  /*2f9f0*/  BAR.SYNC.DEFER_BLOCKING 0x0 ;  /* 0x0000000000007b1d */ /* 0x000fe20000010000 */
[----:B----4-:R-:W-:-:S05]  /*2fa00*/  PRMT R49, R27, 0x5410, R26 ;  /* 0x000054101b317816 */ /* 0x010fca000000001a */
[----:B------:R-:W4:Y:S01]  /*2fa10*/  LDL.LU.64 R26, [R1+0xe40] ;  /* 0x000e4000011a7983 */ /* 0x000f220000300a00 */
[----:B------:R-:W-:-:S03]  /*2fa20*/  PRMT R50, R29, 0x5410, R28 ;  /* 0x000054101d327816 */ /* 0x000fc6000000001c */
[----:B------:R-:W4:Y:S01]  /*2fa30*/  LDL.LU.64 R28, [R1+0xe50] ;  /* 0x000e5000011c7983 */ /* 0x000f220000300a00 */
[----:B------:R-:W-:Y:S02]  /*2fa40*/  PRMT R52, R52, 0x5410, R51 ;  /* 0x0000541034347816 */ /* 0x000fe40000000033 */
[----:B------:R-:W-:Y:S02]  /*2fa50*/  PRMT R51, R31, 0x5410, R30 ;  /* 0x000054101f337816 */ /* 0x000fe4000000001e */
[----:B------:R-:W4:Y:S04]  /*2fa60*/  LDL.LU.64 R30, [R1+0xe38] ;  /* 0x000e3800011e7983 */ /* 0x000f280000300a00 */
[----:B------:R-:W-:Y:S01]  /*2fa70*/  STSM.16.M88.4 [R10], R60 ;  /* 0x0000003c0a007844 */ /* 0x000fe20000000200 */
[----:B------:R-:W-:Y:S06]  /*2fa80*/  BAR.SYNC.DEFER_BLOCKING 0x0 ;  /* 0x0000000000007b1d */ /* 0x000fec0000010000 */
[----:B------:R-:W0:Y:S02]  /*2fa90*/  LDS.128 R60, [R4] ;  /* 0x00000000043c7984 */ /* 0x000e240000000c00 */
[----:B------:R-:W-:Y:S06]  /*2faa0*/  BAR.SYNC.DEFER_BLOCKING 0x0 ;  /* 0x0000000000007b1d */ /* 0x000fec0000010000 */
[----:B------:R-:W-:Y:S02]  /*2fab0*/  STSM.16.M88.4 [R10], R56 ;  /* 0x000000380a007844 */ /* 0x000fe40000000200 */
[----:B------:R-:W-:Y:S06]  /*2fac0*/  BAR.SYNC.DEFER_BLOCKING 0x0 ;  /* 0x0000000000007b1d */ /* 0x000fec0000010000 */
[----:B------:R-:W0:Y:S02]  /*2fad0*/  LDS.128 R56, [R4] ;  /* 0x0000000004387984 */ /* 0x000e240000000c00 */
[----:B------:R-:W-:Y:S06]  /*2fae0*/  BAR.SYNC.DEFER_BLOCKING 0x0 ;  /* 0x0000000000007b1d */ /* 0x000fec0000010000 */
[----:B------:R-:W-:Y:S02]  /*2faf0*/  STSM.16.M88.4 [R10], R48 ;  /* 0x000000300a007844 */ /* 0x000fe40000000200 */
[----:B------:R-:W-:Y:S06]  /*2fb00*/  BAR.SYNC.DEFER_BLOCKING 0x0 ;  /* 0x0000000000007b1d */ /* 0x000fec0000010000 */
[----:B------:R-:W0:Y:S02]  /*2fb10*/  LDS.128 R48, [R4] ;  /* 0x0000000004307984 */ /* 0x000e240000000c00 */
[----:B------:R-:W-:Y:S06]  /*2fb20*/  BAR.SYNC.DEFER_BLOCKING 0x0 ;  /* 0x0000000000007b1d */ /* 0x000fec0000010000 */
[----:B------:R1:W-:Y:S02]  /*2fb30*/  STSM.16.M88.4 [R10], R52 ;  /* 0x000000340a007844 */ /* 0x0003e40000000200 */
[----:B-1----:R-:W-:Y:S01]  /*2fb40*/  PRMT R55, R175, 0x5410, R172 ;  /* 0x00005410af377816 */ /* 0x002fe200000000ac */
[----:B------:R-:W-:Y:S01]  /*2fb50*/  BAR.SYNC.DEFER_BLOCKING 0x0 ;  /* 0x0000000000007b1d */ /* 0x000fe20000010000 */
[----:B------:R-:W-:-:S02]  /*2fb60*/  PRMT R53, R13, 0x5410, R12 ;  /* 0x000054100d357816 */ /* 0x000fc4000000000c */
[----:B------:R-:W-:-:S03]  /*2fb70*/  PRMT R54, R8, 0x5410, R5 ;  /* 0x0000541008367816 */ /* 0x000fc60000000005 */
[----:B------:R-:W1:Y:S01]  /*2fb80*/  LDS.128 R172, [R4] ;  /* 0x0000000004ac7984 */ /* 0x000e620000000c00 */
[----:B---3--:R-:W-:Y:S01]  /*2fb90*/  PRMT R52, R252, 0x5410, R9 ;  /* 0x00005410fc347816 */ /* 0x008fe20000000009 */
[----:B------:R-:W-:Y:S01]  /*2fba0*/  BAR.SYNC.DEFER_BLOCKING 0x0 ;  /* 0x0000000000007b1d */ /* 0x000fe20000010000 */
[----:B------:R-:W-:-:S05]  /*2fbb0*/  PRMT R252, R168, 0x7770, RZ ;  /* 0x00007770a8fc7816 */ /* 0x000fca00000000ff */
[----:B------:R3:W-:Y:S02]  /*2fbc0*/  STSM.16.M88.4 [R10], R52 ;  /* 0x000000340a007844 */ /* 0x0007e40000000200 */
[----:B------:R-:W-:Y:S01]  /*2fbd0*/  BAR.SYNC.DEFER_BLOCKING 0x0 ;  /* 0x0000000000007b1d */ /* 0x000fe20000010000 */
[----:B---3--:R-:W-:-:S05]  /*2fbe0*/  PRMT R10, R168, 0x7771, RZ ;  /* 0x00007771a80a7816 */ /* 0x008fca00000000ff */
[----:B--2---:R-:W-:Y:S04]  /*2fbf0*/  @P3 STG.E.U8 desc[UR20][R20.64], R252 ;  /* 0x000000fc14003986 */ /* 0x004fe8000c101114 */
[----:B------:R2:W-:Y:S02]  /*2fc00*/  @P6 STG.E.U8 desc[UR20][R22.64], R10 ;  /* 0x0000000a16006986 */ /* 0x0005e4000c101114 */
[C---:B--2---:R-:W-:Y:S02]  /*2fc10*/  PRMT R10, R168.reuse, 0x7772, RZ ;  /* 0x00007772a80a7816 */ /* 0x044fe400000000ff */
[----:B------:R-:W-:-:S03]  /*2fc20*/  PRMT R168, R168, 0x7773, RZ ;  /* 0x00007773a8a87816 */ /* 0x000fc600000000ff */
[----:B------:R2:W-:Y:S04]  /*2fc30*/  @P2 STG.E.U8 desc[UR20][R24.64], R10 ;  /* 0x0000000a18002986 */ /* 0x0005e8000c101114 */
[----:B----4-:R-:W-:Y:S01]  /*2fc40*/  @P1 STG.E.U8 desc[UR20][R26.64], R168 ;  /* 0x000000a81a001986 */ /* 0x010fe2000c101114 */
[----:B--2---:R-:W-:-:S05]  /*2fc50*/  PRMT R10, R169, 0x7770, RZ ;  /* 0x00007770a90a7816 */ /* 0x004fca00000000ff */
[----:B------:R2:W-:Y:S02]  /*2fc60*/  @P0 STG.E.U8 desc[UR20][R28.64], R10 ;  /* 0x0000000a1c000986 */ /* 0x0005e4000c101114 */
[----:B--2---:R-:W-:-:S05]  /*2fc70*/  PRMT R10, R169, 0x7771, RZ ;  /* 0x00007771a90a7816 */ /* 0x004fca00000000ff */
[----:B------:R2:W-:Y:S04]  /*2fc80*/  @P5 STG.E.U8 desc[UR20][R30.64], R10 ;  /* 0x0000000a1e005986 */ /* 0x0005e8000c101114 */
[----:B--2---:R-:W2:Y:S04]  /*2fc90*/  LDL.LU.64 R30, [R1+0xe30] ;  /* 0x000e3000011e7983 */ /* 0x004ea80000300a00 */
[----:B------:R-:W3:Y:S04]  /*2fca0*/  LDL.LU.64 R28, [R1+0xe28] ;  /* 0x000e2800011c7983 */ /* 0x000ee80000300a00 */
[----:B------:R-:W4:Y:S04]  /*2fcb0*/  LDL.LU.64 R4, [R1+0xe20] ;  /* 0x000e200001047983 */ /* 0x000f280000300a00 */
[----:B------:R-:W4:Y:S04]  /*2fcc0*/  LDL.LU.64 R8, [R1+0xe18] ;  /* 0x000e180001087983 */ /* 0x000f280000300a00 */
[----:B------:R-:W4:Y:S04]  /*2fcd0*/  LDL.LU.64 R20, [R1+0xe10] ;  /* 0x000e100001147983 */ /* 0x000f280000300a00 */
[----:B------:R-:W4:Y:S04]  /*2fce0*/  LDL.LU.64 R22, [R1+0xe08] ;  /* 0x000e080001167983 */ /* 0x000f280000300a00 */
[----:B------:R-:W4:Y:S01]  /*2fcf0*/  LDL.LU.64 R24, [R1+0xe00] ;  /* 0x000e000001187983 */ /* 0x000f220000300a00 */
[----:B------:R-:W-:-:S02]  /*2fd00*/  LOP3.LUT P4, RZ, R18, 0x10000000, RZ, 0xc0, !PT ;  /* 0x1000000012ff7812 */ /* 0x000fc4000788c0ff */
[----:B------:R-:W-:-:S11]  /*2fd10*/  LOP3.LUT R7, R7, 0xffffff7f, RZ, 0xc0, !PT ;  /* 0xffffff7f07077812 */ /* 0x000fd600078ec0ff */
[----:B------:R-:W-:Y:S02]  /*2fd20*/  @P4 LOP3.LUT R7, R7, 0x80, RZ, 0xfc, !PT ;  /* 0x0000008007074812 */ /* 0x000fe400078efcff */
[----:B------:R-:W-:Y:S02]  /*2fd30*/  LOP3.LUT P4, RZ, R18, 0x40000000, RZ, 0xc0, !PT ;  /* 0x4000000012ff7812 */ /* 0x000fe4000788c0ff */
[----:B------:R-:W-:-:S11]  /*2fd40*/  LOP3.LUT R7, R7, 0xfffffeff, RZ, 0xc0, !PT ;  /* 0xfffffeff07077812 */ /* 0x000fd600078ec0ff */
[----:B------:R-:W-:Y:S02]  /*2fd50*/  @P4 LOP3.LUT R7, R7, 0x100, RZ, 0xfc, !PT ;  /* 0x0000010007074812 */ /* 0x000fe400078efcff */
[----:B------:R-:W-:Y:S02]  /*2fd60*/  LOP3.LUT P4, RZ, R18, 0x80000000, RZ, 0xc0, !PT ;  /* 0x8000000012ff7812 */ /* 0x000fe4000788c0ff */
[----:B------:R-:W-:Y:S02]  /*2fd70*/  LOP3.LUT R7, R7, 0xfffffdff, RZ, 0xc0, !PT ;  /* 0xfffffdff07077812 */ /* 0x000fe400078ec0ff */
[----:B------:R-:W-:-:S09]  /*2fd80*/  LOP3.LUT P2, RZ, R17, 0x80000, RZ, 0xc0, !PT ;  /* 0x0008000011ff7812 */ /* 0x000fd2000784c0ff */
[----:B------:R-:W-:Y:S02]  /*2fd90*/  @P4 LOP3.LUT R7, R7, 0x200, RZ, 0xfc, !PT ;  /* 0x0000020007074812 */ /* 0x000fe400078efcff */
[----:B------:R-:W-:Y:S02]  /*2fda0*/  LOP3.LUT P4, RZ, R17, 0x2, RZ, 0xc0, !PT ;  /* 0x0000000211ff7812 */ /* 0x000fe4000788c0ff */
[----:B------:R-:W-:Y:S02]  /*2fdb0*/  LOP3.LUT R7, R7, 0xfffffbff, RZ, 0xc0, !PT ;  /* 0xfffffbff07077812 */ /* 0x000fe400078ec0ff */
[----:B------:R-:W-:Y:S02]  /*2fdc0*/  PRMT R10, R169, 0x7772, RZ ;  /* 0x00007772a90a7816 */ /* 0x000fe400000000ff */
[----:B------:R-:W-:-:S07]  /*2fdd0*/  LOP3.LUT P1, RZ, R17, 0x20000, RZ, 0xc0, !PT ;  /* 0x0002000011ff7812 */ /* 0x000fce000782c0ff */
[----:B------:R-:W-:Y:S02]  /*2fde0*/  @P4 LOP3.LUT R7, R7, 0x400, RZ, 0xfc, !PT ;  /* 0x0000040007074812 */ /* 0x000fe400078efcff */
[----:B------:R-:W-:Y:S02]  /*2fdf0*/  LOP3.LUT P4, RZ, R17, 0x10, RZ, 0xc0, !PT ;  /* 0x0000001011ff7812 */ /* 0x000fe4000788c0ff */
[----:B------:R-:W-:Y:S02]  /*2fe00*/  LOP3.LUT R7, R7, 0xfffff7ff, RZ, 0xc0, !PT ;  /* 0xfffff7ff07077812 */ /* 0x000fe400078ec0ff */
[----:B------:R-:W-:-:S09]  /*2fe10*/  PRMT R169, R169, 0x7773, RZ ;  /* 0x00007773a9a97816 */ /* 0x000fd200000000ff */
        /* <DEDUP_REMOVED lines=8> */
[C---:B------:R-:W-:Y:S02]  /*2fea0*/  LOP3.LUT P4, RZ, R17.reuse, 0x200, RZ, 0xc0, !PT ;  /* 0x0000020011ff7812 */ /* 0x040fe4000788c0ff */
[----:B------:R-:W-:Y:S02]  /*2feb0*/  LOP3.LUT P5, RZ, R17, 0x4000, RZ, 0xc0, !PT ;  /* 0x0000400011ff7812 */ /* 0x000fe400078ac0ff */
[----:B------:R-:W-:-:S09]  /*2fec0*/  LOP3.LUT R7, R7, 0xffffbfff, RZ, 0xc0, !PT ;  /* 0xffffbfff07077812 */ /* 0x000fd200078ec0ff */
[----:B------:R-:W-:Y:S02]  /*2fed0*/  @P4 LOP3.LUT R7, R7, 0x4000, RZ, 0xfc, !PT ;  /* 0x0000400007074812 */ /* 0x000fe400078efcff */
[----:B------:R-:W-:Y:S01]  /*2fee0*/  LOP3.LUT P4, RZ, R17, 0x1000, RZ, 0xc0, !PT ;  /* 0x0000100011ff7812 */ /* 0x000fe2000788c0ff */
[----:B--2---:R2:W-:Y:S04]  /*2fef0*/  @P2 STG.E.U8 desc[UR20][R30.64], R10 ;  /* 0x0000000a1e002986 */ /* 0x0045e8000c101114 */
[----:B--2---:R-:W2:Y:S04]  /*2ff00*/  LDL.LU.64 R30, [R1+0xdf8] ;  /* 0x000df800011e7983 */ /* 0x004ea80000300a00 */
[----:B---3--:R3:W-:Y:S04]  /*2ff10*/  @P1 STG.E.U8 desc[UR20][R28.64], R169 ;  /* 0x000000a91c001986 */ /* 0x0087e8000c101114 */
[----:B---3--:R-:W3:Y:S04]  /*2ff20*/  LDL.LU.64 R28, [R1+0xdf0] ;  /* 0x000df000011c7983 */ /* 0x008ee80000300a00 */
[----:B------:R-:W3:Y:S04]  /*2ff30*/  LDL.LU.64 R26, [R1+0xde8] ;  /* 0x000de800011a7983 */ /* 0x000ee80000300a00 */
[----:B------:R-:W3:Y:S01]  /*2ff40*/  LDL.LU.64 R168, [R1+0xde0] ;  /* 0x000de00001a87983 */ /* 0x000ee20000300a00 */
[----:B------:R-:W-:-:S03]  /*2ff50*/  PRMT R10, R170, 0x7770, RZ ;  /* 0x00007770aa0a7816 */ /* 0x000fc600000000ff */
[----:B------:R-:W3:Y:S04]  /*2ff60*/  LDL.LU.64 R52, [R1+0xdd8] ;  /* 0x000dd80001347983 */ /* 0x000ee80000300a00 */
[----:B----4-:R4:W-:Y:S04]  /*2ff70*/  @P0 STG.E.U8 desc[UR20][R4.64], R10 ;  /* 0x0000000a04000986 */ /* 0x0109e8000c101114 */
[----:B------:R-:W3:Y:S04]  /*2ff80*/  LDL.LU.64 R54, [R1+0xdd0] ;  /* 0x000dd00001367983 */ /* 0x000ee80000300a00 */
[----:B------:R-:W3:Y:S01]  /*2ff90*/  LDL.LU.64 R12, [R1+0xdc8] ;  /* 0x000dc800010c7983 */ /* 0x000ee20000300a00 */
[----:B----4-:R-:W-:-:S03]  /*2ffa0*/  PRMT R10, R170, 0x7771, RZ ;  /* 0x00007771aa0a7816 */ /* 0x010fc600000000ff */
[----:B------:R-:W4:Y:S04]  /*2ffb0*/  LDL.LU.64 R4, [R1+0xdc0] ;  /* 0x000dc00001047983 */ /* 0x000f280000300a00 */
[----:B------:R0:W-:Y:S02]  /*2ffc0*/  @P5 STG.E.U8 desc[UR20][R8.64], R10 ;  /* 0x0000000a08005986 */ /* 0x0001e4000c101114 */
[----:B0-----:R-:W-:Y:S02]  /*2ffd0*/  PRMT R10, R170, 0x7772, RZ ;  /* 0x00007772aa0a7816 */ /* 0x001fe400000000ff */
[----:B------:R-:W4:Y:S04]  /*2ffe0*/  LDL.LU.64 R8, [R1+0xdb8] ;  /* 0x000db80001087983 */ /* 0x000f280000300a00 */
[----:B------:R0:W-:Y:S01]  /*2fff0*/  @P4 STG.E.U8 desc[UR20][R20.64], R10 ;  /* 0x0000000a14004986 */ /* 0x0001e2000c101114 */
[----:B------:R-:W-:-:S02]  /*30000*/  LOP3.LUT P4, RZ, R7, 0x4000, RZ, 0xc0, !PT ;  /* 0x0000400007ff7812 */ /* 0x000fc4000788c0ff */
[----:B------:R-:W-:Y:S01]  /*30010*/  PRMT R170, R170, 0x7773, RZ ;  /* 0x00007773aaaa7816 */ /* 0x000fe200000000ff */
[----:B0-----:R-:W4:Y:S10]  /*30020*/  LDL.LU.64 R20, [R1+0xdb0] ;  /* 0x000db00001147983 */ /* 0x001f340000300a00 */
[----:B------:R0:W-:Y:S01]  /*30030*/  @P4 STG.E.U8 desc[UR20][R22.64], R170 ;  /* 0x000000aa16004986 */ /* 0x0001e2000c101114 */
[----:B------:R-:W-:-:S02]  /*30040*/  LOP3.LUT P4, RZ, R7, 0x2000, RZ, 0xc0, !PT ;  /* 0x0000200007ff7812 */ /* 0x000fc4000788c0ff */
[----:B------:R-:W-:Y:S01]  /*30050*/  PRMT R10, R171, 0x7770, RZ ;  /* 0x00007770ab0a7816 */ /* 0x000fe200000000ff */
[----:B0-----:R-:W4:Y:S10]  /*30060*/  LDL.LU.64 R22, [R1+0xda8] ;  /* 0x000da80001167983 */ /* 0x001f340000300a00 */
[----:B------:R0:W-:Y:S04]  /*30070*/  @P4 STG.E.U8 desc[UR20][R24.64], R10 ;  /* 0x0000000a18004986 */ /* 0x0001e8000c101114 */
[----:B0-----:R-:W4:Y:S01]  /*30080*/  LDL.LU.64 R24, [R1+0xda0] ;  /* 0x000da00001187983 */ /* 0x001f220000300a00 */
[----:B------:R-:W-:-:S02]  /*30090*/  LOP3.LUT P4, RZ, R7, 0x1000, RZ, 0xc0, !PT ;  /* 0x0000100007ff7812 */ /* 0x000fc4000788c0ff */
[----:B------:R-:W-:Y:S02]  /*300a0*/  PRMT R10, R171, 0x7771, RZ ;  /* 0x00007771ab0a7816 */ /* 0x000fe400000000ff */
[C---:B------:R-:W-:Y:S02]  /*300b0*/  LOP3.LUT P3, RZ, R18.reuse, 0x2000000, RZ, 0xc0, !PT ;  /* 0x0200000012ff7812 */ /* 0x040fe4000786c0ff */
[C---:B------:R-:W-:Y:S02]  /*300c0*/  LOP3.LUT P6, RZ, R18.reuse, 0x800000, RZ, 0xc0, !PT ;  /* 0x0080000012ff7812 */ /* 0x040fe400078cc0ff */
[C---:B------:R-:W-:Y:S02]  /*300d0*/  LOP3.LUT P2, RZ, R18.reuse, 0x400000, RZ, 0xc0, !PT ;  /* 0x0040000012ff7812 */ /* 0x040fe4000784c0ff */
[C---:B------:R-:W-:Y:S02]  /*300e0*/  LOP3.LUT P1, RZ, R18.reuse, 0x100000, RZ, 0xc0, !PT ;  /* 0x0010000012ff7812 */ /* 0x040fe4000782c0ff */
[----:B------:R-:W-:-:S02]  /*300f0*/  LOP3.LUT P0, RZ, R18, 0x20000, RZ, 0xc0, !PT ;  /* 0x0002000012ff7812 */ /* 0x000fc4000780c0ff */
[----:B------:R-:W-:Y:S01]  /*30100*/  LOP3.LUT P5, RZ, R18, 0x8000, RZ, 0xc0, !PT ;  /* 0x0000800012ff7812 */ /* 0x000fe200078ac0ff */
[----:B--2---:R0:W-:Y:S01]  /*30110*/  @P4 STG.E.U8 desc[UR20][R30.64], R10 ;  /* 0x0000000a1e004986 */ /* 0x0041e2000c101114 */
[----:B------:R-:W-:Y:S02]  /*30120*/  LOP3.LUT P4, RZ, R7, 0x800, RZ, 0xc0, !PT ;  /* 0x0000080007ff7812 */ /* 0x000fe4000788c0ff */
[----:B0-----:R-:W-:Y:S01]  /*30130*/  PRMT R10, R171, 0x7772, RZ ;  /* 0x00007772ab0a7816 */ /* 0x001fe200000000ff */
[----:B------:R-:W2:Y:S10]  /*30140*/  LDL.LU.64 R30, [R1+0x1438] ;  /* 0x00143800011e7983 */ /* 0x000eb40000300a00 */
[----:B---3--:R0:W-:Y:S01]  /*30150*/  @P4 STG.E.U8 desc[UR20][R28.64], R10 ;  /* 0x0000000a1c004986 */ /* 0x0081e2000c101114 */
[----:B------:R-:W-:-:S02]  /*30160*/  LOP3.LUT P4, RZ, R7, 0x400, RZ, 0xc0, !PT ;  /* 0x0000040007ff7812 */ /* 0x000fc4000788c0ff */
[----:B------:R-:W-:Y:S02]  /*30170*/  PRMT R171, R171, 0x7773, RZ ;  /* 0x00007773abab7816 */ /* 0x000fe400000000ff */
[----:B0-----:R-:W-:Y:S01]  /*30180*/  PRMT R10, R164, 0x7770, RZ ;  /* 0x00007770a40a7816 */ /* 0x001fe200000000ff */
[----:B------:R-:W3:Y:S08]  /*30190*/  LDL.LU.64 R28, [R1+0x1430] ;  /* 0x00143000011c7983 */ /* 0x000ef00000300a00 */
[----:B------:R0:W-:Y:S01]  /*301a0*/  @P4 STG.E.U8 desc[UR20][R26.64], R171 ;  /* 0x000000ab1a004986 */ /* 0x0001e2000c101114 */
[----:B------:R-:W-:-:S03]  /*301b0*/  LOP3.LUT P4, RZ, R7, 0x200, RZ, 0xc0, !PT ;  /* 0x0000020007ff7812 */ /* 0x000fc6000788c0ff */
[----:B0-----:R-:W3:Y:S10]  /*301c0*/  LDL.LU.64 R26, [R1+0x1428] ;  /* 0x00142800011a7983 */ /* 0x001ef40000300a00 */
[----:B------:R0:W-:Y:S01]  /*301d0*/  @P4 STG.E.U8 desc[UR20][R168.64], R10 ;  /* 0x0000000aa8004986 */ /* 0x0001e2000c101114 */
[----:B------:R-:W-:-:S02]  /*301e0*/  LOP3.LUT P4, RZ, R7, 0x100, RZ, 0xc0, !PT ;  /* 0x0000010007ff7812 */ /* 0x000fc4000788c0ff */
[----:B0-----:R-:W-:-:S11]  /*301f0*/  PRMT R10, R164, 0x7771, RZ ;  /* 0x00007771a40a7816 */ /* 0x001fd600000000ff */
[----:B------:R0:W-:Y:S01]  /*30200*/  @P4 STG.E.U8 desc[UR20][R52.64], R10 ;  /* 0x0000000a34004986 */ /* 0x0001e2000c101114 */
[----:B------:R-:W-:Y:S02]  /*30210*/  LOP3.LUT P4, RZ, R7, 0x80, RZ, 0xc0, !PT ;  /* 0x0000008007ff7812 */ /* 0x000fe4000788c0ff */
[C---:B0-----:R-:W-:Y:S02]  /*30220*/  PRMT R10, R164.reuse, 0x7772, RZ ;  /* 0x00007772a40a7816 */ /* 0x041fe400000000ff */
[----:B------:R-:W-:-:S09]  /*30230*/  PRMT R164, R164, 0x7773, RZ ;  /* 0x00007773a4a47816 */ /* 0x000fd200000000ff */
[----:B------:R0:W-:Y:S04]  /*30240*/  @P4 STG.E.U8 desc[UR20][R54.64], R10 ;  /* 0x0000000a36004986 */ /* 0x0001e8000c101114 */
[----:B------:R-:W-:Y:S01]  /*30250*/  @P3 STG.E.U8 desc[UR20][R12.64], R164 ;  /* 0x000000a40c003986 */ /* 0x000fe2000c101114 */
[----:B0-----:R-:W-:-:S05]  /*30260*/  PRMT R10, R165, 0x7770, RZ ;  /* 0x00007770a50a7816 */ /* 0x001fca00000000ff */
[----:B----4-:R0:W-:Y:S02]  /*30270*/  @P6 STG.E.U8 desc[UR20][R4.64], R10 ;  /* 0x0000000a04006986 */ /* 0x0101e4000c101114 */
[----:B0-----:R-:W-:-:S05]  /*30280*/  PRMT R10, R165, 0x7771, RZ ;  /* 0x00007771a50a7816 */ /* 0x001fca00000000ff */
[----:B------:R0:W-:Y:S02]  /*30290*/  @P2 STG.E.U8 desc[UR20][R8.64], R10 ;  /* 0x0000000a08002986 */ /* 0x0001e4000c101114 */
[C---:B0-----:R-:W-:Y:S02]  /*302a0*/  PRMT R10, R165.reuse, 0x7772, RZ ;  /* 0x00007772a50a7816 */ /* 0x041fe400000000ff */
[----:B------:R-:W-:-:S03]  /*302b0*/  PRMT R165, R165, 0x7773, RZ ;  /* 0x00007773a5a57816 */ /* 0x000fc600000000ff */
[----:B------:R0:W-:Y:S04]  /*302c0*/  @P1 STG.E.U8 desc[UR20][R20.64], R10 ;  /* 0x0000000a14001986 */ /* 0x0001e8000c101114 */
[----:B------:R-:W-:Y:S01]  /*302d0*/  @P0 STG.E.U8 desc[UR20][R22.64], R165 ;  /* 0x000000a516000986 */ /* 0x000fe2000c101114 */
[----:B0-----:R-:W-:-:S05]  /*302e0*/  PRMT R10, R166, 0x7770, RZ ;  /* 0x00007770a60a7816 */ /* 0x001fca00000000ff */
[----:B------:R0:W-:Y:S04]  /*302f0*/  @P5 STG.E.U8 desc[UR20][R24.64], R10 ;  /* 0x0000000a18005986 */ /* 0x0001e8000c101114 */
[----:B0-----:R-:W4:Y:S04]  /*30300*/  LDL.LU.64 R24, [R1+0xd98] ;  /* 0x000d980001187983 */ /* 0x001f280000300a00 */
[----:B------:R-:W2:Y:S04]  /*30310*/  LDL.LU.64 R22, [R1+0xd90] ;  /* 0x000d900001167983 */ /* 0x000ea80000300a00 */
[----:B------:R-:W3:Y:S04]  /*30320*/  LDL.LU.64 R54, [R1+0xd88] ;  /* 0x000d880001367983 */ /* 0x000ee80000300a00 */
[----:B------:R-:W3:Y:S04]  /*30330*/  LDL.LU.64 R12, [R1+0xd80] ;  /* 0x000d8000010c7983 */ /* 0x000ee80000300a00 */
[----:B------:R-:W3:Y:S04]  /*30340*/  LDL.LU.64 R4, [R1+0xd78] ;  /* 0x000d780001047983 */ /* 0x000ee80000300a00 */
[----:B------:R-:W3:Y:S04]  /*30350*/  LDL.LU.64 R8, [R1+0xd70] ;  /* 0x000d700001087983 */ /* 0x000ee80000300a00 */
[----:B------:R-:W3:Y:S01]  /*30360*/  LDL.LU.64 R20, [R1+0xd68] ;  /* 0x000d680001147983 */ /* 0x000ee20000300a00 */
[----:B------:R-:W-:-:S02]  /*30370*/  LOP3.LUT P4, RZ, R19, 0x400000, RZ, 0xc0, !PT ;  /* 0x0040000013ff7812 */ /* 0x000fc4000788c0ff */
[----:B------:R-:W-:-:S11]  /*30380*/  LOP3.LUT R191, R191, 0x7fffffff, RZ, 0xc0, !PT ;  /* 0x7fffffffbfbf7812 */ /* 0x000fd600078ec0ff */
[----:B------:R-:W-:Y:S02]  /*30390*/  @P4 LOP3.LUT R191, R191, 0x80000000, RZ, 0xfc, !PT ;  /* 0x80000000bfbf4812 */ /* 0x000fe400078efcff */
[----:B------:R-:W-:Y:S02]  /*303a0*/  LOP3.LUT P4, RZ, R19, 0x800000, RZ, 0xc0, !PT ;  /* 0x0080000013ff7812 */ /* 0x000fe4000788c0ff */
        /* <DEDUP_REMOVED lines=14> */
[C---:B------:R-:W-:Y:S02]  /*30490*/  LOP3.LUT P4, RZ, R18.reuse, 0x2, RZ, 0xc0, !PT ;  /* 0x0000000212ff7812 */ /* 0x040fe4000788c0ff */
[----:B------:R-:W-:Y:S02]  /*304a0*/  LOP3.LUT R7, R7, 0xffffffdf, RZ, 0xc0, !PT ;  /* 0xffffffdf07077812 */ /* 0x000fe400078ec0ff */
[C---:B------:R-:W-:Y:S02]  /*304b0*/  LOP3.LUT P2, RZ, R18.reuse, 0x4000, RZ, 0xc0, !PT ;  /* 0x0000400012ff7812 */ /* 0x040fe4000784c0ff */
[----:B------:R-:W-:Y:S02]  /*304c0*/  LOP3.LUT P1, RZ, R18, 0x1000, RZ, 0xc0, !PT ;  /* 0x0000100012ff7812 */ /* 0x000fe4000782c0ff */
[----:B------:R-:W-:-:S05]  /*304d0*/  PRMT R10, R166, 0x7771, RZ ;  /* 0x00007771a60a7816 */ /* 0x000fca00000000ff */
[----:B------:R-:W-:Y:S02]  /*304e0*/  @P4 LOP3.LUT R7, R7, 0x20, RZ, 0xfc, !PT ;  /* 0x0000002007074812 */ /* 0x000fe400078efcff */
[C---:B------:R-:W-:Y:S02]  /*304f0*/  LOP3.LUT P4, RZ, R18.reuse, 0x10, RZ, 0xc0, !PT ;  /* 0x0000001012ff7812 */ /* 0x040fe4000788c0ff */
[C---:B------:R-:W-:Y:S02]  /*30500*/  LOP3.LUT P0, RZ, R18.reuse, 0x200, RZ, 0xc0, !PT ;  /* 0x0000020012ff7812 */ /* 0x040fe4000780c0ff */
[----:B------:R-:W-:Y:S02]  /*30510*/  LOP3.LUT P5, RZ, R18, 0x80, RZ, 0xc0, !PT ;  /* 0x0000008012ff7812 */ /* 0x000fe400078ac0ff */
[----:B------:R-:W-:-:S07]  /*30520*/  LOP3.LUT R7, R7, 0xffffffbf, RZ, 0xc0, !PT ;  /* 0xffffffbf07077812 */ /* 0x000fce00078ec0ff */
[----:B------:R-:W-:Y:S02]  /*30530*/  @P4 LOP3.LUT R7, R7, 0x40, RZ, 0xfc, !PT ;  /* 0x0000004007074812 */ /* 0x000fe400078efcff */
[----:B------:R-:W-:Y:S01]  /*30540*/  LOP3.LUT P4, RZ, R18, 0x40, RZ, 0xc0, !PT ;  /* 0x0000004012ff7812 */ /* 0x000fe2000788c0ff */
[----:B----4-:R0:W-:Y:S02]  /*30550*/  @P2 STG.E.U8 desc[UR20][R24.64], R10 ;  /* 0x0000000a18002986 */ /* 0x0101e4000c101114 */
[C---:B0-----:R-:W-:Y:S02]  /*30560*/  PRMT R10, R166.reuse, 0x7772, RZ ;  /* 0x00007772a60a7816 */ /* 0x041fe400000000ff */
[----:B------:R-:W4:Y:S01]  /*30570*/  LDL.LU.64 R24, [R1+0xd60] ;  /* 0x000d600001187983 */ /* 0x000f220000300a00 */
[----:B------:R-:W-:-:S03]  /*30580*/  PRMT R166, R166, 0x7773, RZ ;  /* 0x00007773a6a67816 */ /* 0x000fc600000000ff */
[----:B--2---:R0:W-:Y:S04]  /*30590*/  @P1 STG.E.U8 desc[UR20][R22.64], R10 ;  /* 0x0000000a16001986 */ /* 0x0041e8000c101114 */
[----:B---3--:R-:W-:Y:S01]  /*305a0*/  @P0 STG.E.U8 desc[UR20][R54.64], R166 ;  /* 0x000000a636000986 */ /* 0x008fe2000c101114 */
[----:B0-----:R-:W-:-:S03]  /*305b0*/  PRMT R10, R167, 0x7770, RZ ;  /* 0x00007770a70a7816 */ /* 0x001fc600000000ff */
[----:B------:R-:W2:Y:S04]  /*305c0*/  LDL.LU.64 R22, [R1+0xd58] ;  /* 0x000d580001167983 */ /* 0x000ea80000300a00 */
[----:B------:R0:W-:Y:S04]  /*305d0*/  @P5 STG.E.U8 desc[UR20][R12.64], R10 ;  /* 0x0000000a0c005986 */ /* 0x0001e8000c101114 */
[----:B------:R-:W3:Y:S04]  /*305e0*/  LDL.LU.64 R164, [R1+0xd48] ;  /* 0x000d480001a47983 */ /* 0x000ee80000300a00 */
[----:B------:R-:W3:Y:S01]  /*305f0*/  LDL.LU.64 R170, [R1+0xd40] ;  /* 0x000d400001aa7983 */ /* 0x000ee20000300a00 */
[----:B0-----:R-:W-:-:S03]  /*30600*/  PRMT R10, R167, 0x7771, RZ ;  /* 0x00007771a70a7816 */ /* 0x001fc600000000ff */
[----:B------:R-:W3:Y:S04]  /*30610*/  LDL.LU.64 R168, [R1+0xd38] ;  /* 0x000d380001a87983 */ /* 0x000ee80000300a00 */
[----:B------:R0:W-:Y:S01]  /*30620*/  @P4 STG.E.U8 desc[UR20][R4.64], R10 ;  /* 0x0000000a04004986 */ /* 0x0001e2000c101114 */
[----:B------:R-:W-:-:S03]  /*30630*/  LOP3.LUT P4, RZ, R7, 0x40, RZ, 0xc0, !PT ;  /* 0x0000004007ff7812 */ /* 0x000fc6000788c0ff */
[----:B------:R-:W3:Y:S04]  /*30640*/  LDL.LU.64 R52, [R1+0xd30] ;  /* 0x000d300001347983 */ /* 0x000ee80000300a00 */
[----:B------:R-:W3:Y:S01]  /*30650*/  LDL.LU.64 R54, [R1+0xd28] ;  /* 0x000d280001367983 */ /* 0x000ee20000300a00 */
[----:B0-----:R-:W-:-:S03]  /*30660*/  PRMT R10, R167, 0x7772, RZ ;  /* 0x00007772a70a7816 */ /* 0x001fc600000000ff */
[----:B------:R-:W3:Y:S04]  /*30670*/  LDL.LU.64 R12, [R1+0xd20] ;  /* 0x000d2000010c7983 */ /* 0x000ee80000300a00 */
[----:B------:R0:W-:Y:S01]  /*30680*/  @P4 STG.E.U8 desc[UR20][R8.64], R10 ;  /* 0x0000000a08004986 */ /* 0x0001e2000c101114 */
[----:B------:R-:W-:Y:S02]  /*30690*/  LOP3.LUT P4, RZ, R7, 0x20, RZ, 0xc0, !PT ;  /* 0x0000002007ff7812 */ /* 0x000fe4000788c0ff */
[----:B------:R-:W-:Y:S01]  /*306a0*/  PRMT R167, R167, 0x7773, RZ ;  /* 0x00007773a7a77816 */ /* 0x000fe200000000ff */
[----:B------:R-:W3:Y:S04]  /*306b0*/  LDL.LU.64 R4, [R1+0xd18] ;  /* 0x000d180001047983 */ /* 0x000ee80000300a00 */
[----:B0-----:R-:W3:Y:S06]  /*306c0*/  LDL.LU.64 R8, [R1+0xd10] ;  /* 0x000d100001087983 */ /* 0x001eec0000300a00 */
[----:B------:R0:W-:Y:S04]  /*306d0*/  @P4 STG.E.U8 desc[UR20][R20.64], R167 ;  /* 0x000000a714004986 */ /* 0x0001e8000c101114 */
[----:B0-----:R-:W3:Y:S04]  /*306e0*/  LDL.LU.64 R166, [R1+0xd50] ;  /* 0x000d500001a67983 */ /* 0x001ee80000300a00 */
[----:B------:R-:W3:Y:S01]  /*306f0*/  LDL.LU.64 R20, [R1+0xd08] ;  /* 0x000d080001147983 */ /* 0x000ee20000300a00 */
        /* <DEDUP_REMOVED lines=8> */
[----:B----4-:R0:W-:Y:S01]  /*30780*/  @P4 STG.E.U8 desc[UR20][R24.64], R10 ;  /* 0x0000000a18004986 */ /* 0x0101e2000c101114 */
[C---:B------:R-:W-:Y:S02]  /*30790*/  LOP3.LUT P4, RZ, R7.reuse, 0x8, RZ, 0xc0, !PT ;  /* 0x0000000807ff7812 */ /* 0x040fe4000788c0ff */
[----:B0-----:R-:W-:Y:S01]  /*307a0*/  PRMT R10, R160, 0x7771, RZ ;  /* 0x00007771a00a7816 */ /* 0x001fe200000000ff */
[----:B------:R-:W4:Y:S10]  /*307b0*/  LDL.LU.64 R24, [R1+0x1420] ;  /* 0x0014200001187983 */ /* 0x000f340000300a00 */
[----:B--2---:R0:W-:Y:S01]  /*307c0*/  @P4 STG.E.U8 desc[UR20][R22.64], R10 ;  /* 0x0000000a16004986 */ /* 0x0041e2000c101114 */
[----:B------:R-:W-:-:S02]  /*307d0*/  LOP3.LUT P4, RZ, R7, 0x4, RZ, 0xc0, !PT ;  /* 0x0000000407ff7812 */ /* 0x000fc4000788c0ff */
[C---:B0-----:R-:W-:Y:S01]  /*307e0*/  PRMT R10, R160.reuse, 0x7772, RZ ;  /* 0x00007772a00a7816 */ /* 0x041fe200000000ff */
[----:B------:R-:W2:Y:S01]  /*307f0*/  LDL.LU.64 R22, [R1+0x1418] ;  /* 0x0014180001167983 */ /* 0x000ea20000300a00 */
[----:B------:R-:W-:-:S09]  /*30800*/  PRMT R160, R160, 0x7773, RZ ;  /* 0x00007773a0a07816 */ /* 0x000fd200000000ff */
[----:B---3--:R-:W-:Y:S01]  /*30810*/  @P4 STG.E.U8 desc[UR20][R166.64], R10 ;  /* 0x0000000aa6004986 */ /* 0x008fe2000c101114 */
[----:B------:R-:W-:-:S13]  /*30820*/  LOP3.LUT P4, RZ, R7, 0x2, RZ, 0xc0, !PT ;  /* 0x0000000207ff7812 */ /* 0x000fda000788c0ff */
[----:B------:R-:W-:Y:S01]  /*30830*/  @P4 STG.E.U8 desc[UR20][R164.64], R160 ;  /* 0x000000a0a4004986 */ /* 0x000fe2000c101114 */
[----:B------:R-:W-:Y:S02]  /*30840*/  LOP3.LUT P4, RZ, R7, 0x1, RZ, 0xc0, !PT ;  /* 0x0000000107ff7812 */ /* 0x000fe4000788c0ff */
[----:B------:R-:W-:-:S11]  /*30850*/  PRMT R7, R161, 0x7770, RZ ;  /* 0x00007770a1077816 */ /* 0x000fd600000000ff */
[----:B------:R0:W-:Y:S01]  /*30860*/  @P4 STG.E.U8 desc[UR20][R170.64], R7 ;  /* 0x00000007aa004986 */ /* 0x0001e2000c101114 */
[----:B------:R-:W-:Y:S02]  /*30870*/  LOP3.LUT P4, RZ, R191, 0x80000000, RZ, 0xc0, !PT ;  /* 0x80000000bfff7812 */ /* 0x000fe4000788c0ff */
[----:B0-----:R-:W-:-:S11]  /*30880*/  PRMT R7, R161, 0x7771, RZ ;  /* 0x00007771a1077816 */ /* 0x001fd600000000ff */
[----:B------:R0:W-:Y:S02]  /*30890*/  @P4 STG.E.U8 desc[UR20][R168.64], R7 ;  /* 0x00000007a8004986 */ /* 0x0001e4000c101114 */
[C---:B0-----:R-:W-:Y:S02]  /*308a0*/  PRMT R7, R161.reuse, 0x7772, RZ ;  /* 0x00007772a1077816 */ /* 0x041fe400000000ff */
[----:B------:R-:W-:-:S03]  /*308b0*/  PRMT R161, R161, 0x7773, RZ ;  /* 0x00007773a1a17816 */ /* 0x000fc600000000ff */
[----:B------:R0:W-:Y:S04]  /*308c0*/  @P3 STG.E.U8 desc[UR20][R52.64], R7 ;  /* 0x0000000734003986 */ /* 0x0001e8000c101114 */
[----:B------:R-:W-:Y:S01]  /*308d0*/  @P6 STG.E.U8 desc[UR20][R54.64], R161 ;  /* 0x000000a136006986 */ /* 0x000fe2000c101114 */
[----:B0-----:R-:W-:-:S05]  /*308e0*/  PRMT R7, R162, 0x7770, RZ ;  /* 0x00007770a2077816 */ /* 0x001fca00000000ff */
[----:B------:R0:W-:Y:S02]  /*308f0*/  @P2 STG.E.U8 desc[UR20][R12.64], R7 ;  /* 0x000000070c002986 */ /* 0x0001e4000c101114 */
[----:B0-----:R-:W-:-:S05]  /*30900*/  PRMT R7, R162, 0x7771, RZ ;  /* 0x00007771a2077816 */ /* 0x001fca00000000ff */
[----:B------:R0:W-:Y:S02]  /*30910*/  @P1 STG.E.U8 desc[UR20][R4.64], R7 ;  /* 0x0000000704001986 */ /* 0x0001e4000c101114 */
[C---:B0-----:R-:W-:Y:S02]  /*30920*/  PRMT R7, R162.reuse, 0x7772, RZ ;  /* 0x00007772a2077816 */ /* 0x041fe400000000ff */
[----:B------:R-:W-:-:S03]  /*30930*/  PRMT R162, R162, 0x7773, RZ ;  /* 0x00007773a2a27816 */ /* 0x000fc600000000ff */
[----:B------:R-:W-:Y:S04]  /*30940*/  @P0 STG.E.U8 desc[UR20][R8.64], R7 ;  /* 0x0000000708000986 */ /* 0x000fe8000c101114 */
[----:B------:R0:W-:Y:S04]  /*30950*/  @P5 STG.E.U8 desc[UR20][R20.64], R162 ;  /* 0x000000a214005986 */ /* 0x0001e8000c101114 */
[----:B0-----:R-:W3:Y:S04]  /*30960*/  LDL.LU.64 R20, [R1+0xd00] ;  /* 0x000d000001147983 */ /* 0x001ee80000300a00 */
[----:B------:R-:W4:Y:S04]  /*30970*/  LDL.LU.64 R8, [R1+0xcf8] ;  /* 0x000cf80001087983 */ /* 0x000f280000300a00 */
[----:B------:R-:W2:Y:S04]  /*30980*/  LDL.LU.64 R168, [R1+0xcf0] ;  /* 0x000cf00001a87983 */ /* 0x000ea80000300a00 */
[----:B------:R-:W2:Y:S04]  /*30990*/  LDL.LU.64 R52, [R1+0xce8] ;  /* 0x000ce80001347983 */ /* 0x000ea80000300a00 */
[----:B------:R-:W2:Y:S04]  /*309a0*/  LDL.LU.64 R54, [R1+0xce0] ;  /* 0x000ce00001367983 */ /* 0x000ea80000300a00 */
[----:B------:R-:W2:Y:S04]  /*309b0*/  LDL.LU.64 R12, [R1+0xcd8] ;  /* 0x000cd800010c7983 */ /* 0x000ea80000300a00 */
[----:B------:R-:W2:Y:S01]  /*309c0*/  LDL.LU.64 R4, [R1+0xcd0] ;  /* 0x000cd00001047983 */ /* 0x000ea20000300a00 */
        /* <DEDUP_REMOVED lines=8> */
[----:B------:R-:W-:Y:S02]  /*30a50*/  LOP3.LUT P2, RZ, R19, 0x80, RZ, 0xc0, !PT ;  /* 0x0000008013ff7812 */ /* 0x000fe4000784c0ff */
[----:B------:R-:W-:-:S07]  /*30a60*/  PRMT R7, R163, 0x7770, RZ ;  /* 0x00007770a3077816 */ /* 0x000fce00000000ff */
[----:B------:R-:W-:Y:S02]  /*30a70*/  @P4 LOP3.LUT R191, R191, 0x2000000, RZ, 0xfc, !PT ;  /* 0x02000000bfbf4812 */ /* 0x000fe400078efcff */
[----:B------:R-:W-:Y:S02]  /*30a80*/  LOP3.LUT P4, RZ, R190, 0x400000, RZ, 0xc0, !PT ;  /* 0x00400000beff7812 */ /* 0x000fe4000788c0ff */
[----:B------:R-:W-:Y:S02]  /*30a90*/  LOP3.LUT R191, R191, 0xfbffffff, RZ, 0xc0, !PT ;  /* 0xfbffffffbfbf7812 */ /* 0x000fe400078ec0ff */
[----:B------:R-:W-:-:S09]  /*30aa0*/  LOP3.LUT P1, RZ, R19, 0x40, RZ, 0xc0, !PT ;  /* 0x0000004013ff7812 */ /* 0x000fd2000782c0ff */
[----:B------:R-:W-:Y:S02]  /*30ab0*/  @P4 LOP3.LUT R191, R191, 0x4000000, RZ, 0xfc, !PT ;  /* 0x04000000bfbf4812 */ /* 0x000fe400078efcff */
[----:B------:R-:W-:Y:S02]  /*30ac0*/  LOP3.LUT P4, RZ, R190, 0x800000, RZ, 0xc0, !PT ;  /* 0x00800000beff7812 */ /* 0x000fe4000788c0ff */
[----:B------:R-:W-:Y:S02]  /*30ad0*/  LOP3.LUT R191, R191, 0xf7ffffff, RZ, 0xc0, !PT ;  /* 0xf7ffffffbfbf7812 */ /* 0x000fe400078ec0ff */
[C---:B------:R-:W-:Y:S02]  /*30ae0*/  LOP3.LUT P0, RZ, R19.reuse, 0x10, RZ, 0xc0, !PT ;  /* 0x0000001013ff7812 */ /* 0x040fe4000780c0ff */
[----:B------:R-:W-:-:S07]  /*30af0*/  LOP3.LUT P5, RZ, R19, 0x2, RZ, 0xc0, !PT ;  /* 0x0000000213ff7812 */ /* 0x000fce00078ac0ff */
        /* <DEDUP_REMOVED lines=10> */
[----:B------:R-:W-:Y:S01]  /*30ba0*/  LOP3.LUT P4, RZ, R190, 0x80000000, RZ, 0xc0, !PT ;  /* 0x80000000beff7812 */ /* 0x000fe2000788c0ff */
[----:B---3--:R0:W-:Y:S04]  /*30bb0*/  @P2 STG.E.U8 desc[UR20][R20.64], R7 ;  /* 0x0000000714002986 */ /* 0x0081e8000c101114 */
[----:B0-----:R-:W3:Y:S01]  /*30bc0*/  LDL.LU.64 R20, [R1+0xcc8] ;  /* 0x000cc80001147983 */ /* 0x001ee20000300a00 */
[----:B------:R-:W-:-:S05]  /*30bd0*/  PRMT R7, R163, 0x7771, RZ ;  /* 0x00007771a3077816 */ /* 0x000fca00000000ff */
[----:B----4-:R0:W-:Y:S04]  /*30be0*/  @P1 STG.E.U8 desc[UR20][R8.64], R7 ;  /* 0x0000000708001986 */ /* 0x0101e8000c101114 */
[----:B0-----:R-:W4:Y:S01]  /*30bf0*/  LDL.LU.64 R8, [R1+0xcc0] ;  /* 0x000cc00001087983 */ /* 0x001f220000300a00 */
[C---:B------:R-:W-:Y:S02]  /*30c00*/  PRMT R7, R163.reuse, 0x7772, RZ ;  /* 0x00007772a3077816 */ /* 0x040fe400000000ff */
[----:B------:R-:W-:Y:S01]  /*30c10*/  PRMT R163, R163, 0x7773, RZ ;  /* 0x00007773a3a37816 */ /* 0x000fe200000000ff */
[----:B------:R-:W4:Y:S04]  /*30c20*/  LDL.LU.64 R160, [R1+0xcb0] ;  /* 0x000cb00001a07983 */ /* 0x000f280000300a00 */
[----:B--2---:R-:W-:Y:S04]  /*30c30*/  @P0 STG.E.U8 desc[UR20][R168.64], R7 ;  /* 0x00000007a8000986 */ /* 0x004fe8000c101114 */
[----:B------:R0:W-:Y:S04]  /*30c40*/  @P5 STG.E.U8 desc[UR20][R52.64], R163 ;  /* 0x000000a334005986 */ /* 0x0001e8000c101114 */
[----:B0-----:R-:W2:Y:S04]  /*30c50*/  LDL.LU.64 R162, [R1+0xcb8] ;  /* 0x000cb80001a27983 */ /* 0x001ea80000300a00 */
[----:B------:R-:W2:Y:S01]  /*30c60*/  LDL.LU.64 R166, [R1+0xca8] ;  /* 0x000ca80001a67983 */ /* 0x000ea20000300a00 */
[----:B------:R-:W-:-:S03]  /*30c70*/  PRMT R7, R156, 0x7770, RZ ;  /* 0x000077709c077816 */ /* 0x000fc600000000ff */
[----:B------:R-:W2:Y:S04]  /*30c80*/  LDL.LU.64 R164, [R1+0xca0] ;  /* 0x000ca00001a47983 */ /* 0x000ea80000300a00 */
[----:B------:R0:W-:Y:S01]  /*30c90*/  @P4 STG.E.U8 desc[UR20][R54.64], R7 ;  /* 0x0000000736004986 */ /* 0x0001e2000c101114 */
[----:B------:R-:W-:-:S03]  /*30ca0*/  LOP3.LUT P4, RZ, R191, 0x40000000, RZ, 0xc0, !PT ;  /* 0x40000000bfff7812 */ /* 0x000fc6000788c0ff */
[----:B------:R-:W2:Y:S04]  /*30cb0*/  LDL.LU.64 R170, [R1+0xc98] ;  /* 0x000c980001aa7983 */ /* 0x000ea80000300a00 */
[----:B------:R-:W2:Y:S01]  /*30cc0*/  LDL.LU.64 R168, [R1+0xc90] ;  /* 0x000c900001a87983 */ /* 0x000ea20000300a00 */
[----:B0-----:R-:W-:-:S03]  /*30cd0*/  PRMT R7, R156, 0x7771, RZ ;  /* 0x000077719c077816 */ /* 0x001fc600000000ff */
[----:B------:R-:W2:Y:S04]  /*30ce0*/  LDL.LU.64 R52, [R1+0xc88] ;  /* 0x000c880001347983 */ /* 0x000ea80000300a00 */
[----:B------:R0:W-:Y:S01]  /*30cf0*/  @P4 STG.E.U8 desc[UR20][R12.64], R7 ;  /* 0x000000070c004986 */ /* 0x0001e2000c101114 */
[----:B------:R-:W-:-:S03]  /*30d00*/  LOP3.LUT P4, RZ, R191, 0x20000000, RZ, 0xc0, !PT ;  /* 0x20000000bfff7812 */ /* 0x000fc6000788c0ff */
[----:B------:R-:W2:Y:S04]  /*30d10*/  LDL.LU.64 R54, [R1+0xc80] ;  /* 0x000c800001367983 */ /* 0x000ea80000300a00 */
[----:B0-----:R-:W2:Y:S01]  /*30d20*/  LDL.LU.64 R12, [R1+0xc78] ;  /* 0x000c7800010c7983 */ /* 0x001ea20000300a00 */
[----:B------:R-:W-:-:S05]  /*30d30*/  PRMT R7, R156, 0x7772, RZ ;  /* 0x000077729c077816 */ /* 0x000fca00000000ff */
[----:B------:R0:W-:Y:S04]  /*30d40*/  @P4 STG.E.U8 desc[UR20][R4.64], R7 ;  /* 0x0000000704004986 */ /* 0x0001e8000c101114 */
[----:B0-----:R-:W2:Y:S01]  /*30d50*/  LDL.LU.64 R4, [R1+0xc70] ;  /* 0x000c700001047983 */ /* 0x001ea20000300a00 */
[----:B------:R-:W-:Y:S02]  /*30d60*/  LOP3.LUT P4, RZ, R191, 0x10000000, RZ, 0xc0, !PT ;  /* 0x10000000bfff7812 */ /* 0x000fe4000788c0ff */
[----:B------:R-:W-:Y:S02]  /*30d70*/  PRMT R156, R156, 0x7773, RZ ;  /* 0x000077739c9c7816 */ /* 0x000fe400000000ff */
[----:B------:R-:W-:Y:S02]  /*30d80*/  PRMT R7, R157, 0x7770, RZ ;  /* 0x000077709d077816 */ /* 0x000fe400000000ff */
[----:B------:R-:W-:-:S02]  /*30d90*/  LOP3.LUT P3, RZ, R190, 0x4000, RZ, 0xc0, !PT ;  /* 0x00004000beff7812 */ /* 0x000fc4000786c0ff */
[C---:B------:R-:W-:Y:S02]  /*30da0*/  LOP3.LUT P6, RZ, R190.reuse, 0x1000, RZ, 0xc0, !PT ;  /* 0x00001000beff7812 */ /* 0x040fe400078cc0ff */
[C---:B------:R-:W-:Y:S02]  /*30db0*/  LOP3.LUT P2, RZ, R190.reuse, 0x200, RZ, 0xc0, !PT ;  /* 0x00000200beff7812 */ /* 0x040fe4000784c0ff */
[C---:B------:R-:W-:Y:S02]  /*30dc0*/  LOP3.LUT P1, RZ, R190.reuse, 0x80, RZ, 0xc0, !PT ;  /* 0x00000080beff7812 */ /* 0x040fe4000782c0ff */
[C---:B------:R-:W-:Y:S02]  /*30dd0*/  LOP3.LUT P0, RZ, R190.reuse, 0x40, RZ, 0xc0, !PT ;  /* 0x00000040beff7812 */ /* 0x040fe4000780c0ff */
[----:B------:R-:W-:Y:S01]  /*30de0*/  LOP3.LUT P5, RZ, R190, 0x10, RZ, 0xc0, !PT ;  /* 0x00000010beff7812 */ /* 0x000fe200078ac0ff */
[----:B---3--:R0:W-:Y:S01]  /*30df0*/  @P4 STG.E.U8 desc[UR20][R20.64], R156 ;  /* 0x0000009c14004986 */ /* 0x0081e2000c101114 */
[----:B------:R-:W-:-:S03]  /*30e00*/  LOP3.LUT P4, RZ, R191, 0x8000000, RZ, 0xc0, !PT ;  /* 0x08000000bfff7812 */ /* 0x000fc6000788c0ff */
[----:B0-----:R-:W3:Y:S10]  /*30e10*/  LDL.LU.64 R20, [R1+0x1410] ;  /* 0x0014100001147983 */ /* 0x001ef40000300a00 */
[----:B----4-:R0:W-:Y:S01]  /*30e20*/  @P4 STG.E.U8 desc[UR20][R8.64], R7 ;  /* 0x0000000708004986 */ /* 0x0101e2000c101114 */
[----:B------:R-:W-:-:S02]  /*30e30*/  LOP3.LUT P4, RZ, R191, 0x4000000, RZ, 0xc0, !PT ;  /* 0x04000000bfff7812 */ /* 0x000fc4000788c0ff */
[----:B0-----:R-:W-:Y:S01]  /*30e40*/  PRMT R7, R157, 0x7771, RZ ;  /* 0x000077719d077816 */ /* 0x001fe200000000ff */
[----:B------:R-:W4:Y:S10]  /*30e50*/  LDL.LU.64 R8, [R1+0x1408] ;  /* 0x0014080001087983 */ /* 0x000f340000300a00 */
[----:B--2---:R0:W-:Y:S01]  /*30e60*/  @P4 STG.E.U8 desc[UR20][R162.64], R7 ;  /* 0x00000007a2004986 */ /* 0x0041e2000c101114 */
[----:B------:R-:W-:-:S02]  /*30e70*/  LOP3.LUT P4, RZ, R191, 0x2000000, RZ, 0xc0, !PT ;  /* 0x02000000bfff7812 */ /* 0x000fc4000788c0ff */
[----:B0-----:R-:W-:-:S11]  /*30e80*/  PRMT R7, R157, 0x7772, RZ ;  /* 0x000077729d077816 */ /* 0x001fd600000000ff */
[----:B------:R0:W-:Y:S01]  /*30e90*/  @P4 STG.E.U8 desc[UR20][R160.64], R7 ;  /* 0x00000007a0004986 */ /* 0x0001e2000c101114 */
[----:B------:R-:W-:Y:S02]  /*30ea0*/  LOP3.LUT P4, RZ, R191, 0x1000000, RZ, 0xc0, !PT ;  /* 0x01000000bfff7812 */ /* 0x000fe4000788c0ff */
[----:B------:R-:W-:-:S11]  /*30eb0*/  PRMT R157, R157, 0x7773, RZ ;  /* 0x000077739d9d7816 */ /* 0x000fd600000000ff */
[----:B------:R-:W-:Y:S01]  /*30ec0*/  @P4 STG.E.U8 desc[UR20][R166.64], R157 ;  /* 0x0000009da6004986 */ /* 0x000fe2000c101114 */
[----:B------:R-:W-:Y:S02]  /*30ed0*/  LOP3.LUT P4, RZ, R191, 0x800000, RZ, 0xc0, !PT ;  /* 0x00800000bfff7812 */ /* 0x000fe4000788c0ff */
[----:B0-----:R-:W-:-:S11]  /*30ee0*/  PRMT R7, R158, 0x7770, RZ ;  /* 0x000077709e077816 */ /* 0x001fd600000000ff */
[----:B------:R0:W-:Y:S02]  /*30ef0*/  @P4 STG.E.U8 desc[UR20][R164.64], R7 ;  /* 0x00000007a4004986 */ /* 0x0001e4000c101114 */
[----:B0-----:R-:W-:-:S05]  /*30f00*/  PRMT R7, R158, 0x7771, RZ ;  /* 0x000077719e077816 */ /* 0x001fca00000000ff */
        /* <DEDUP_REMOVED lines=9> */
[----:B0-----:R-:W-:-:S05]  /*30fa0*/  PRMT R7, R159, 0x7772, RZ ;  /* 0x000077729f077816 */ /* 0x001fca00000000ff */
[----:B------:R0:W-:Y:S04]  /*30fb0*/  @P5 STG.E.U8 desc[UR20][R4.64], R7 ;  /* 0x0000000704005986 */ /* 0x0001e8000c101114 */
[----:B0-----:R-:W2:Y:S04]  /*30fc0*/  LDL.LU.64 R4, [R1+0xc68] ;  /* 0x000c680001047983 */ /* 0x001ea80000300a00 */
        /* <DEDUP_REMOVED lines=12> */
[C---:B------:R-:W-:Y:S02]  /*31090*/  LOP3.LUT P4, RZ, R190.reuse, 0x2000, RZ, 0xc0, !PT ;  /* 0x00002000beff7812 */ /* 0x040fe4000788c0ff */
        /* <DEDUP_REMOVED lines=20> */
[----:B------:R-:W-:Y:S02]  /*311e0*/  LOP3.LUT R191, R191, 0xffbfffff, RZ, 0xc0, !PT ;  /* 0xffbfffffbfbf7812 */ /* 0x000fe400078ec0ff */
[----:B------:R-:W-:-:S09]  /*311f0*/  LOP3.LUT P5, RZ, R190, 0x1, RZ, 0xc0, !PT ;  /* 0x00000001beff7812 */ /* 0x000fd200078ac0ff */
[----:B------:R-:W-:Y:S02]  /*31200*/  @P4 LOP3.LUT R191, R191, 0x400000, RZ, 0xfc, !PT ;  /* 0x00400000bfbf4812 */ /* 0x000fe400078efcff */
[----:B------:R-:W-:Y:S01]  /*31210*/  LOP3.LUT P4, RZ, R190, 0x4, RZ, 0xc0, !PT ;  /* 0x00000004beff7812 */ /* 0x000fe2000788c0ff */
[----:B--2---:R0:W-:Y:S04]  /*31220*/  @P2 STG.E.U8 desc[UR20][R4.64], R159 ;  /* 0x0000009f04002986 */ /* 0x0041e8000c101114 */
[----:B0-----:R-:W2:Y:S04]  /*31230*/  LDL.LU.64 R4, [R1+0xc30] ;  /* 0x000c300001047983 */ /* 0x001ea80000300a00 */
[----:B---3--:R0:W-:Y:S04]  /*31240*/  @P1 STG.E.U8 desc[UR20][R12.64], R7 ;  /* 0x000000070c001986 */ /* 0x0081e8000c101114 */
[----:B0-----:R-:W3:Y:S04]  /*31250*/  LDL.LU.64 R12, [R1+0xc28] ;  /* 0x000c2800010c7983 */ /* 0x001ee80000300a00 */
[----:B------:R-:W3:Y:S04]  /*31260*/  LDL.LU.64 R158, [R1+0xc20] ;  /* 0x000c2000019e7983 */ /* 0x000ee80000300a00 */
[----:B------:R-:W3:Y:S01]  /*31270*/  LDL.LU.64 R156, [R1+0xc18] ;  /* 0x000c1800019c7983 */ /* 0x000ee20000300a00 */
[----:B------:R-:W-:-:S03]  /*31280*/  PRMT R7, R152, 0x7771, RZ ;  /* 0x0000777198077816 */ /* 0x000fc600000000ff */
[----:B------:R-:W3:Y:S04]  /*31290*/  LDL.LU.64 R162, [R1+0xc10] ;  /* 0x000c100001a27983 */ /* 0x000ee80000300a00 */
[----:B----4-:R0:W-:Y:S04]  /*312a0*/  @P0 STG.E.U8 desc[UR20][R164.64], R7 ;  /* 0x00000007a4000986 */ /* 0x0101e8000c101114 */
[----:B------:R-:W4:Y:S04]  /*312b0*/  LDL.LU.64 R160, [R1+0xc08] ;  /* 0x000c080001a07983 */ /* 0x000f280000300a00 */
[----:B------:R-:W4:Y:S01]  /*312c0*/  LDL.LU.64 R166, [R1+0xc00] ;  /* 0x000c000001a67983 */ /* 0x000f220000300a00 */
[----:B0-----:R-:W-:-:S03]  /*312d0*/  PRMT R7, R152, 0x7772, RZ ;  /* 0x0000777298077816 */ /* 0x001fc600000000ff */
[----:B------:R-:W4:Y:S01]  /*312e0*/  LDL.LU.64 R164, [R1+0xbf8] ;  /* 0x000bf80001a47983 */ /* 0x000f220000300a00 */
[----:B------:R-:W-:-:S03]  /*312f0*/  PRMT R152, R152, 0x7773, RZ ;  /* 0x0000777398987816 */ /* 0x000fc600000000ff */
[----:B------:R0:W-:Y:S04]  /*31300*/  @P5 STG.E.U8 desc[UR20][R170.64], R7 ;  /* 0x00000007aa005986 */ /* 0x0001e8000c101114 */
[----:B------:R1:W-:Y:S01]  /*31310*/  @P4 STG.E.U8 desc[UR20][R168.64], R152 ;  /* 0x00000098a8004986 */ /* 0x0003e2000c101114 */
[----:B------:R-:W-:Y:S02]  /*31320*/  LOP3.LUT P4, RZ, R191, 0x400000, RZ, 0xc0, !PT ;  /* 0x00400000bfff7812 */ /* 0x000fe4000788c0ff */
[----:B0-----:R-:W-:Y:S01]  /*31330*/  PRMT R7, R153, 0x7770, RZ ;  /* 0x0000777099077816 */ /* 0x001fe200000000ff */
[----:B------:R-:W4:Y:S04]  /*31340*/  LDL.LU.64 R170, [R1+0xbf0] ;  /* 0x000bf00001aa7983 */ /* 0x000f280000300a00 */
[----:B-1----:R-:W4:Y:S06]  /*31350*/  LDL.LU.64 R168, [R1+0xbe8] ;  /* 0x000be80001a87983 */ /* 0x002f2c0000300a00 */
[----:B------:R0:W-:Y:S01]  /*31360*/  @P4 STG.E.U8 desc[UR20][R52.64], R7 ;  /* 0x0000000734004986 */ /* 0x0001e2000c101114 */
[----:B------:R-:W-:-:S03]  /*31370*/  LOP3.LUT P4, RZ, R191, 0x200000, RZ, 0xc0, !PT ;  /* 0x00200000bfff7812 */ /* 0x000fc6000788c0ff */
[----:B0-----:R-:W4:Y:S01]  /*31380*/  LDL.LU.64 R52, [R1+0xbe0] ;  /* 0x000be00001347983 */ /* 0x001f220000300a00 */
[----:B------:R-:W-:-:S09]  /*31390*/  PRMT R7, R153, 0x7771, RZ ;  /* 0x0000777199077816 */ /* 0x000fd200000000ff */
[----:B------:R0:W-:Y:S04]  /*313a0*/  @P4 STG.E.U8 desc[UR20][R54.64], R7 ;  /* 0x0000000736004986 */ /* 0x0001e8000c101114 */
[----:B0-----:R-:W4:Y:S01]  /*313b0*/  LDL.LU.64 R54, [R1+0xbd8] ;  /* 0x000bd80001367983 */ /* 0x001f220000300a00 */
[----:B------:R-:W-:Y:S02]  /*313c0*/  LOP3.LUT P4, RZ, R191, 0x100000, RZ, 0xc0, !PT ;  /* 0x00100000bfff7812 */ /* 0x000fe4000788c0ff */
[C---:B------:R-:W-:Y:S02]  /*313d0*/  PRMT R7, R153.reuse, 0x7772, RZ ;  /* 0x0000777299077816 */ /* 0x040fe400000000ff */
[----:B------:R-:W-:Y:S02]  /*313e0*/  PRMT R153, R153, 0x7773, RZ ;  /* 0x0000777399997816 */ /* 0x000fe400000000ff */
[----:B------:R-:W-:-:S02]  /*313f0*/  LOP3.LUT P3, RZ, R190, 0x80000, RZ, 0xc0, !PT ;  /* 0x00080000beff7812 */ /* 0x000fc4000786c0ff */
[C---:B------:R-:W-:Y:S02]  /*31400*/  LOP3.LUT P6, RZ, R190.reuse, 0x200000, RZ, 0xc0, !PT ;  /* 0x00200000beff7812 */ /* 0x040fe400078cc0ff */
[C---:B------:R-:W-:Y:S02]  /*31410*/  LOP3.LUT P2, RZ, R190.reuse, 0x1000000, RZ, 0xc0, !PT ;  /* 0x01000000beff7812 */ /* 0x040fe4000784c0ff */
[C---:B------:R-:W-:Y:S02]  /*31420*/  LOP3.LUT P1, RZ, R190.reuse, 0x4000000, RZ, 0xc0, !PT ;  /* 0x04000000beff7812 */ /* 0x040fe4000782c0ff */
[C---:B------:R-:W-:Y:S02]  /*31430*/  LOP3.LUT P0, RZ, R190.reuse, 0x8000000, RZ, 0xc0, !PT ;  /* 0x08000000beff7812 */ /* 0x040fe4000780c0ff */
[----:B------:R-:W-:Y:S01]  /*31440*/  LOP3.LUT P5, RZ, R190, 0x20000000, RZ, 0xc0, !PT ;  /* 0x20000000beff7812 */ /* 0x000fe200078ac0ff */
[----:B--2---:R0:W-:Y:S01]  /*31450*/  @P4 STG.E.U8 desc[UR20][R4.64], R7 ;  /* 0x0000000704004986 */ /* 0x0041e2000c101114 */
[----:B------:R-:W-:-:S02]  /*31460*/  LOP3.LUT P4, RZ, R191, 0x80000, RZ, 0xc0, !PT ;  /* 0x00080000bfff7812 */ /* 0x000fc4000788c0ff */
[----:B0-----:R-:W-:Y:S01]  /*31470*/  PRMT R7, R154, 0x7770, RZ ;  /* 0x000077709a077816 */ /* 0x001fe200000000ff */
[----:B------:R-:W2:Y:S10]  /*31480*/  LDL.LU.64 R4, [R1+0x1400] ;  /* 0x0014000001047983 */ /* 0x000eb40000300a00 */
[----:B---3--:R0:W-:Y:S01]  /*31490*/  @P4 STG.E.U8 desc[UR20][R12.64], R153 ;  /* 0x000000990c004986 */ /* 0x0081e2000c101114 */
[----:B------:R-:W-:-:S03]  /*314a0*/  LOP3.LUT P4, RZ, R191, 0x40000, RZ, 0xc0, !PT ;  /* 0x00040000bfff7812 */ /* 0x000fc6000788c0ff */
[----:B0-----:R-:W3:Y:S10]  /*314b0*/  LDL.LU.64 R12, [R1+0x13f8] ;  /* 0x0013f800010c7983 */ /* 0x001ef40000300a00 */
[----:B------:R0:W-:Y:S01]  /*314c0*/  @P4 STG.E.U8 desc[UR20][R158.64], R7 ;  /* 0x000000079e004986 */ /* 0x0001e2000c101114 */
[----:B------:R-:W-:-:S02]  /*314d0*/  LOP3.LUT P4, RZ, R191, 0x20000, RZ, 0xc0, !PT ;  /* 0x00020000bfff7812 */ /* 0x000fc4000788c0ff */
[----:B0-----:R-:W-:-:S11]  /*314e0*/  PRMT R7, R154, 0x7771, RZ ;  /* 0x000077719a077816 */ /* 0x001fd600000000ff */
[----:B------:R0:W-:Y:S01]  /*314f0*/  @P4 STG.E.U8 desc[UR20][R156.64], R7 ;  /* 0x000000079c004986 */ /* 0x0001e2000c101114 */
[----:B------:R-:W-:Y:S02]  /*31500*/  LOP3.LUT P4, RZ, R191, 0x10000, RZ, 0xc0, !PT ;  /* 0x00010000bfff7812 */ /* 0x000fe4000788c0ff */
[----:B0-----:R-:W-:-:S11]  /*31510*/  PRMT R7, R154, 0x7772, RZ ;  /* 0x000077729a077816 */ /* 0x001fd600000000ff */
[----:B------:R0:W-:Y:S01]  /*31520*/  @P4 STG.E.U8 desc[UR20][R162.64], R7 ;  /* 0x00000007a2004986 */ /* 0x0001e2000c101114 */
[----:B------:R-:W-:Y:S02]  /*31530*/  LOP3.LUT P4, RZ, R191, 0x8000, RZ, 0xc0, !PT ;  /* 0x00008000bfff7812 */ /* 0x000fe4000788c0ff */
[----:B------:R-:W-:Y:S02]  /*31540*/  PRMT R154, R154, 0x7773, RZ ;  /* 0x000077739a9a7816 */ /* 0x000fe400000000ff */
[----:B0-----:R-:W-:-:S09]  /*31550*/  PRMT R7, R155, 0x7770, RZ ;  /* 0x000077709b077816 */ /* 0x001fd200000000ff */
[----:B----4-:R-:W-:Y:S04]  /*31560*/  @P4 STG.E.U8 desc[UR20][R160.64], R154 ;  /* 0x0000009aa0004986 */ /* 0x010fe8000c101114 */
        /* <DEDUP_REMOVED lines=10> */
[----:B------:R0:W-:Y:S04]  /*31610*/  @P5 STG.E.U8 desc[UR20][R54.64], R7 ;  /* 0x0000000736005986 */ /* 0x0001e8000c101114 */
[----:B0-----:R-:W4:Y:S04]  /*31620*/  LDL.LU.64 R54, [R1+0xbd0] ;  /* 0x000bd00001367983 */ /* 0x001f280000300a00 */
[----:B------:R-:W2:Y:S04]  /*31630*/  LDL.LU.64 R166, [R1+0xbc8] ;  /* 0x000bc80001a67983 */ /* 0x000ea80000300a00 */
[----:B------:R-:W3:Y:S04]  /*31640*/  LDL.LU.64 R164, [R1+0xbc0] ;  /* 0x000bc00001a47983 */ /* 0x000ee80000300a00 */
[----:B------:R-:W3:Y:S04]  /*31650*/  LDL.LU.64 R170, [R1+0xbb8] ;  /* 0x000bb80001aa7983 */ /* 0x000ee80000300a00 */
[----:B------:R-:W3:Y:S01]  /*31660*/  LDL.LU.64 R168, [R1+0xbb0] ;  /* 0x000bb00001a87983 */ /* 0x000ee20000300a00 */
[----:B------:R-:W-:-:S03]  /*31670*/  LOP3.LUT P2, RZ, R19, 0x1, RZ, 0xc0, !PT ;  /* 0x0000000113ff7812 */ /* 0x000fc6000784c0ff */
[----:B------:R-:W3:Y:S01]  /*31680*/  LDL.LU.64 R52, [R1+0xba8] ;  /* 0x000ba80001347983 */ /* 0x000ee20000300a00 */
[----:B------:R-:W-:Y:S02]  /*31690*/  PRMT R7, R148, 0x7772, RZ ;  /* 0x0000777294077816 */ /* 0x000fe400000000ff */
        /* <DEDUP_REMOVED lines=13> */
[----:B------:R-:W-:Y:S01]  /*31770*/  LOP3.LUT R191, R191, 0xfffff7ff, RZ, 0xc0, !PT ;  /* 0xfffff7ffbfbf7812 */ /* 0x000fe200078ec0ff */
[----:B----4-:R0:W-:Y:S04]  /*31780*/  @P2 STG.E.U8 desc[UR20][R54.64], R7 ;  /* 0x0000000736002986 */ /* 0x0101e8000c101114 */
[----:B0-----:R-:W4:Y:S04]  /*31790*/  LDL.LU.64 R54, [R1+0xba0] ;  /* 0x000ba00001367983 */ /* 0x001f280000300a00 */
[----:B------:R-:W4:Y:S02]  /*317a0*/  LDL.LU.64 R154, [R1+0xb98] ;  /* 0x000b9800019a7983 */ /* 0x000f240000300a00 */
[----:B------:R-:W-:-:S02]  /*317b0*/  @P4 LOP3.LUT R191, R191, 0x800, RZ, 0xfc, !PT ;  /* 0x00000800bfbf4812 */ /* 0x000fc400078efcff */
[----:B------:R-:W-:Y:S01]  /*317c0*/  LOP3.LUT P4, RZ, R19, 0x2000, RZ, 0xc0, !PT ;  /* 0x0000200013ff7812 */ /* 0x000fe2000788c0ff */
[----:B------:R-:W4:Y:S01]  /*317d0*/  LDL.LU.64 R152, [R1+0xb90] ;  /* 0x000b900001987983 */ /* 0x000f220000300a00 */
[----:B------:R-:W-:-:S03]  /*317e0*/  LOP3.LUT R191, R191, 0xffffefff, RZ, 0xc0, !PT ;  /* 0xffffefffbfbf7812 */ /* 0x000fc600078ec0ff */
[----:B------:R-:W4:Y:S01]  /*317f0*/  LDL.LU.64 R158, [R1+0xb88] ;  /* 0x000b8800019e7983 */ /* 0x000f220000300a00 */
[C---:B------:R-:W-:Y:S02]  /*31800*/  LOP3.LUT P1, RZ, R19.reuse, 0x4, RZ, 0xc0, !PT ;  /* 0x0000000413ff7812 */ /* 0x040fe4000782c0ff */
[----:B------:R-:W-:Y:S01]  /*31810*/  LOP3.LUT P0, RZ, R19, 0x8, RZ, 0xc0, !PT ;  /* 0x0000000813ff7812 */ /* 0x000fe2000780c0ff */
[----:B------:R-:W4:Y:S04]  /*31820*/  LDL.LU.64 R156, [R1+0xb80] ;  /* 0x000b8000019c7983 */ /* 0x000f280000300a00 */
[----:B------:R-:W-:Y:S01]  /*31830*/  @P4 LOP3.LUT R191, R191, 0x1000, RZ, 0xfc, !PT ;  /* 0x00001000bfbf4812 */ /* 0x000fe200078efcff */
[----:B------:R-:W4:Y:S01]  /*31840*/  LDL.LU.64 R162, [R1+0xb78] ;  /* 0x000b780001a27983 */ /* 0x000f220000300a00 */
[----:B------:R-:W-:-:S02]  /*31850*/  LOP3.LUT P4, RZ, R19, 0x800, RZ, 0xc0, !PT ;  /* 0x0000080013ff7812 */ /* 0x000fc4000788c0ff */
[----:B------:R-:W-:Y:S01]  /*31860*/  LOP3.LUT R191, R191, 0xffffdfff, RZ, 0xc0, !PT ;  /* 0xffffdfffbfbf7812 */ /* 0x000fe200078ec0ff */
[----:B------:R-:W4:Y:S01]  /*31870*/  LDL.LU.64 R160, [R1+0xb70] ;  /* 0x000b700001a07983 */ /* 0x000f220000300a00 */
[----:B------:R-:W-:-:S09]  /*31880*/  LOP3.LUT P5, RZ, R19, 0x20, RZ, 0xc0, !PT ;  /* 0x0000002013ff7812 */ /* 0x000fd200078ac0ff */
[----:B------:R-:W-:Y:S02]  /*31890*/  @P4 LOP3.LUT R191, R191, 0x2000, RZ, 0xfc, !PT ;  /* 0x00002000bfbf4812 */ /* 0x000fe400078efcff */
[----:B------:R-:W-:Y:S02]  /*318a0*/  LOP3.LUT P4, RZ, R19, 0x400, RZ, 0xc0, !PT ;  /* 0x0000040013ff7812 */ /* 0x000fe4000788c0ff */
[----:B------:R-:W-:Y:S02]  /*318b0*/  LOP3.LUT R191, R191, 0xffffbfff, RZ, 0xc0, !PT ;  /* 0xffffbfffbfbf7812 */ /* 0x000fe400078ec0ff */
[----:B------:R-:W-:Y:S02]  /*318c0*/  PRMT R148, R148, 0x7773, RZ ;  /* 0x0000777394947816 */ /* 0x000fe400000000ff */
[----:B------:R-:W-:-:S03]  /*318d0*/  PRMT R7, R149, 0x7770, RZ ;  /* 0x0000777095077816 */ /* 0x000fc600000000ff */
[----:B--2---:R0:W-:Y:S04]  /*318e0*/  @P1 STG.E.U8 desc[UR20][R166.64], R148 ;  /* 0x00000094a6001986 */ /* 0x0041e8000c101114 */
[----:B------:R-:W-:Y:S01]  /*318f0*/  @P4 LOP3.LUT R191, R191, 0x4000, RZ, 0xfc, !PT ;  /* 0x00004000bfbf4812 */ /* 0x000fe200078efcff */
[----:B---3--:R1:W-:Y:S01]  /*31900*/  @P0 STG.E.U8 desc[UR20][R164.64], R7 ;  /* 0x00000007a4000986 */ /* 0x0083e2000c101114 */
[----:B------:R-:W-:-:S03]  /*31910*/  LOP3.LUT P4, RZ, R19, 0x100, RZ, 0xc0, !PT ;  /* 0x0000010013ff7812 */ /* 0x000fc6000788c0ff */
[----:B0-----:R-:W2:Y:S01]  /*31920*/  LDL.LU.64 R166, [R1+0xb68] ;  /* 0x000b680001a67983 */ /* 0x001ea20000300a00 */
[----:B-1----:R-:W-:-:S03]  /*31930*/  PRMT R7, R149, 0x7771, RZ ;  /* 0x0000777195077816 */ /* 0x002fc600000000ff */
[----:B------:R-:W3:Y:S04]  /*31940*/  LDL.LU.64 R164, [R1+0xb60] ;  /* 0x000b600001a47983 */ /* 0x000ee80000300a00 */
[----:B------:R0:W-:Y:S02]  /*31950*/  @P5 STG.E.U8 desc[UR20][R170.64], R7 ;  /* 0x00000007aa005986 */ /* 0x0001e4000c101114 */
[----:B0-----:R-:W-:Y:S02]  /*31960*/  PRMT R7, R149, 0x7772, RZ ;  /* 0x0000777295077816 */ /* 0x001fe400000000ff */
[----:B------:R-:W3:Y:S04]  /*31970*/  LDL.LU.64 R170, [R1+0xb58] ;  /* 0x000b580001aa7983 */ /* 0x000ee80000300a00 */
[----:B------:R0:W-:Y:S01]  /*31980*/  @P4 STG.E.U8 desc[UR20][R168.64], R7 ;  /* 0x00000007a8004986 */ /* 0x0001e2000c101114 */
[----:B------:R-:W-:-:S02]  /*31990*/  LOP3.LUT P4, RZ, R191, 0x4000, RZ, 0xc0, !PT ;  /* 0x00004000bfff7812 */ /* 0x000fc4000788c0ff */
[----:B------:R-:W-:Y:S01]  /*319a0*/  PRMT R149, R149, 0x7773, RZ ;  /* 0x0000777395957816 */ /* 0x000fe200000000ff */
[----:B0-----:R-:W3:Y:S10]  /*319b0*/  LDL.LU.64 R168, [R1+0xb50] ;  /* 0x000b500001a87983 */ /* 0x001ef40000300a00 */
[----:B------:R0:W-:Y:S01]  /*319c0*/  @P4 STG.E.U8 desc[UR20][R52.64], R149 ;  /* 0x0000009534004986 */ /* 0x0001e2000c101114 */
[----:B------:R-:W-:-:S02]  /*319d0*/  LOP3.LUT P4, RZ, R191, 0x2000, RZ, 0xc0, !PT ;  /* 0x00002000bfff7812 */ /* 0x000fc4000788c0ff */
[----:B------:R-:W-:Y:S01]  /*319e0*/  PRMT R7, R150, 0x7770, RZ ;  /* 0x0000777096077816 */ /* 0x000fe200000000ff */
[----:B0-----:R-:W3:Y:S10]  /*319f0*/  LDL.LU.64 R52, [R1+0xb48] ;  /* 0x000b480001347983 */ /* 0x001ef40000300a00 */
[----:B----4-:R0:W-:Y:S04]  /*31a00*/  @P4 STG.E.U8 desc[UR20][R54.64], R7 ;  /* 0x0000000736004986 */ /* 0x0101e8000c101114 */
[----:B0-----:R-:W4:Y:S01]  /*31a10*/  LDL.LU.64 R54, [R1+0xb40] ;  /* 0x000b400001367983 */ /* 0x001f220000300a00 */
[----:B------:R-:W-:-:S02]  /*31a20*/  LOP3.LUT P4, RZ, R191, 0x1000, RZ, 0xc0, !PT ;  /* 0x00001000bfff7812 */ /* 0x000fc4000788c0ff */
[----:B------:R-:W-:-:S11]  /*31a30*/  PRMT R7, R150, 0x7771, RZ ;  /* 0x0000777196077816 */ /* 0x000fd600000000ff */
[----:B------:R0:W-:Y:S01]  /*31a40*/  @P4 STG.E.U8 desc[UR20][R154.64], R7 ;  /* 0x000000079a004986 */ /* 0x0001e2000c101114 */
[----:B------:R-:W-:Y:S02]  /*31a50*/  LOP3.LUT P4, RZ, R191, 0x800, RZ, 0xc0, !PT ;  /* 0x00000800bfff7812 */ /* 0x000fe4000788c0ff */
[----:B0-----:R-:W-:-:S11]  /*31a60*/  PRMT R7, R150, 0x7772, RZ ;  /* 0x0000777296077816 */ /* 0x001fd600000000ff */
[----:B------:R0:W-:Y:S01]  /*31a70*/  @P4 STG.E.U8 desc[UR20][R152.64], R7 ;  /* 0x0000000798004986 */ /* 0x0001e2000c101114 */
[----:B------:R-:W-:Y:S02]  /*31a80*/  LOP3.LUT P4, RZ, R191, 0x400, RZ, 0xc0, !PT ;  /* 0x00000400bfff7812 */ /* 0x000fe4000788c0ff */
[----:B------:R-:W-:-:S11]  /*31a90*/  PRMT R150, R150, 0x7773, RZ ;  /* 0x0000777396967816 */ /* 0x000fd600000000ff */
[----:B------:R-:W-:Y:S01]  /*31aa0*/  @P4 STG.E.U8 desc[UR20][R158.64], R150 ;  /* 0x000000969e004986 */ /* 0x000fe2000c101114 */
[----:B------:R-:W-:Y:S02]  /*31ab0*/  LOP3.LUT P4, RZ, R191, 0x200, RZ, 0xc0, !PT ;  /* 0x00000200bfff7812 */ /* 0x000fe4000788c0ff */
[----:B0-----:R-:W-:-:S11]  /*31ac0*/  PRMT R7, R151, 0x7770, RZ ;  /* 0x0000777097077816 */ /* 0x001fd600000000ff */
[----:B------:R0:W-:Y:S01]  /*31ad0*/  @P4 STG.E.U8 desc[UR20][R156.64], R7 ;  /* 0x000000079c004986 */ /* 0x0001e2000c101114 */
[----:B------:R-:W-:Y:S02]  /*31ae0*/  LOP3.LUT P4, RZ, R191, 0x100, RZ, 0xc0, !PT ;  /* 0x00000100bfff7812 */ /* 0x000fe4000788c0ff */
[----:B0-----:R-:W-:-:S11]  /*31af0*/  PRMT R7, R151, 0x7771, RZ ;  /* 0x0000777197077816 */ /* 0x001fd600000000ff */
[----:B------:R0:W-:Y:S01]  /*31b00*/  @P4 STG.E.U8 desc[UR20][R162.64], R7 ;  /* 0x00000007a2004986 */ /* 0x0001e2000c101114 */
[----:B------:R-:W-:Y:S02]  /*31b10*/  LOP3.LUT P4, RZ, R191, 0x80, RZ, 0xc0, !PT ;  /* 0x00000080bfff7812 */ /* 0x000fe4000788c0ff */
[C---:B------:R-:W-:Y:S02]  /*31b20*/  LOP3.LUT P3, RZ, R19.reuse, 0x4000000, RZ, 0xc0, !PT ;  /* 0x0400000013ff7812 */ /* 0x040fe4000786c0ff */
[C---:B------:R-:W-:Y:S02]  /*31b30*/  LOP3.LUT P6, RZ, R19.reuse, 0x8000000, RZ, 0xc0, !PT ;  /* 0x0800000013ff7812 */ /* 0x040fe400078cc0ff */
[----:B------:R-:W-:Y:S02]  /*31b40*/  LOP3.LUT P2, RZ, R19, 0x20000000, RZ, 0xc0, !PT ;  /* 0x2000000013ff7812 */ /* 0x000fe4000784c0ff */
[C---:B0-----:R-:W-:Y:S02]  /*31b50*/  PRMT R7, R151.reuse, 0x7772, RZ ;  /* 0x0000777297077816 */ /* 0x041fe400000000ff */
[----:B------:R-:W-:-:S03]  /*31b60*/  PRMT R151, R151, 0x7773, RZ ;  /* 0x0000777397977816 */ /* 0x000fc600000000ff */
[----:B------:R0:W-:Y:S01]  /*31b70*/  @P4 STG.E.U8 desc[UR20][R160.64], R7 ;  /* 0x00000007a0004986 */ /* 0x0001e2000c101114 */
[----:B------:R-:W-:-:S03]  /*31b80*/  LOP3.LUT P1, RZ, R18, 0x1, RZ, 0xc0, !PT ;  /* 0x0000000112ff7812 */ /* 0x000fc6000782c0ff */
[----:B--2---:R-:W-:Y:S01]  /*31b90*/  @P3 STG.E.U8 desc[UR20][R166.64], R151 ;  /* 0x00000097a6003986 */ /* 0x004fe2000c101114 */
[----:B0-----:R-:W-:-:S05]  /*31ba0*/  PRMT R7, R144, 0x7770, RZ ;  /* 0x0000777090077816 */ /* 0x001fca00000000ff */
[----:B---3--:R0:W-:Y:S01]  /*31bb0*/  @P6 STG.E.U8 desc[UR20][R164.64], R7 ;  /* 0x00000007a4006986 */ /* 0x0081e2000c101114 */
[C---:B------:R-:W-:Y:S02]  /*31bc0*/  LOP3.LUT P0, RZ, R18.reuse, 0x4, RZ, 0xc0, !PT ;  /* 0x0000000412ff7812 */ /* 0x040fe4000780c0ff */
[----:B------:R-:W-:Y:S02]  /*31bd0*/  LOP3.LUT P5, RZ, R18, 0x8, RZ, 0xc0, !PT ;  /* 0x0000000812ff7812 */ /* 0x000fe400078ac0ff */
[----:B0-----:R-:W-:-:S05]  /*31be0*/  PRMT R7, R144, 0x7771, RZ ;  /* 0x0000777190077816 */ /* 0x001fca00000000ff */
[----:B------:R0:W-:Y:S02]  /*31bf0*/  @P2 STG.E.U8 desc[UR20][R170.64], R7 ;  /* 0x00000007aa002986 */ /* 0x0001e4000c101114 */
[C---:B0-----:R-:W-:Y:S02]  /*31c00*/  PRMT R7, R144.reuse, 0x7772, RZ ;  /* 0x0000777290077816 */ /* 0x041fe400000000ff */
[----:B------:R-:W-:-:S03]  /*31c10*/  PRMT R144, R144, 0x7773, RZ ;  /* 0x0000777390907816 */ /* 0x000fc600000000ff */
[----:B------:R0:W-:Y:S04]  /*31c20*/  @P1 STG.E.U8 desc[UR20][R168.64], R7 ;  /* 0x00000007a8001986 */ /* 0x0001e8000c101114 */
[----:B------:R-:W-:Y:S01]  /*31c30*/  @P0 STG.E.U8 desc[UR20][R52.64], R144 ;  /* 0x0000009034000986 */ /* 0x000fe2000c101114 */
[----:B0-----:R-:W-:-:S05]  /*31c40*/  PRMT R7, R145, 0x7770, RZ ;  /* 0x0000777091077816 */ /* 0x001fca00000000ff */
[----:B----4-:R0:W-:Y:S04]  /*31c50*/  @P5 STG.E.U8 desc[UR20][R54.64], R7 ;  /* 0x0000000736005986 */ /* 0x0101e8000c101114 */
[----:B0-----:R-:W2:Y:S04]  /*31c60*/  LDL.LU.64 R54, [R1+0xb38] ;  /* 0x000b380001367983 */ /* 0x001ea80000300a00 */
[----:B------:R-:W3:Y:S04]  /*31c70*/  LDL.LU.64 R166, [R1+0xb30] ;  /* 0x000b300001a67983 */ /* 0x000ee80000300a00 */
[----:B------:R-:W4:Y:S04]  /*31c80*/  LDL.LU.64 R164, [R1+0xb28] ;  /* 0x000b280001a47983 */ /* 0x000f280000300a00 */
[----:B------:R-:W4:Y:S04]  /*31c90*/  LDL.LU.64 R170, [R1+0xb20] ;  /* 0x000b200001aa7983 */ /* 0x000f280000300a00 */
[----:B------:R-:W4:Y:S01]  /*31ca0*/  LDL.LU.64 R168, [R1+0xb18] ;  /* 0x000b180001a87983 */ /* 0x000f220000300a00 */
[----:B------:R-:W-:-:S03]  /*31cb0*/  LOP3.LUT P2, RZ, R18, 0x20, RZ, 0xc0, !PT ;  /* 0x0000002012ff7812 */ /* 0x000fc6000784c0ff */
[----:B------:R-:W4:Y:S01]  /*31cc0*/  LDL.LU.64 R52, [R1+0xb10] ;  /* 0x000b100001347983 */ /* 0x000f220000300a00 */
        /* <DEDUP_REMOVED lines=15> */
[----:B--2---:R0:W-:Y:S04]  /*31dc0*/  @P2 STG.E.U8 desc[UR20][R54.64], R7 ;  /* 0x0000000736002986 */ /* 0x0041e8000c101114 */
[----:B0-----:R-:W2:Y:S04]  /*31dd0*/  LDL.LU.64 R54, [R1+0xb08] ;  /* 0x000b080001367983 */ /* 0x001ea80000300a00 */
[----:B------:R-:W2:Y:S02]  /*31de0*/  LDL.LU.64 R154, [R1+0xb00] ;  /* 0x000b0000019a7983 */ /* 0x000ea40000300a00 */
[----:B------:R-:W-:-:S02]  /*31df0*/  @P4 LOP3.LUT R191, R191, 0x8, RZ, 0xfc, !PT ;  /* 0x00000008bfbf4812 */ /* 0x000fc400078efcff */
[----:B------:R-:W-:Y:S01]  /*31e00*/  LOP3.LUT P4, RZ, R18, 0x80000, RZ, 0xc0, !PT ;  /* 0x0008000012ff7812 */ /* 0x000fe2000788c0ff */
[----:B------:R-:W2:Y:S01]  /*31e10*/  LDL.LU.64 R152, [R1+0xaf8] ;  /* 0x000af80001987983 */ /* 0x000ea20000300a00 */
[----:B------:R-:W-:-:S03]  /*31e20*/  LOP3.LUT R191, R191, 0xffffffef, RZ, 0xc0, !PT ;  /* 0xffffffefbfbf7812 */ /* 0x000fc600078ec0ff */
[----:B------:R-:W2:Y:S01]  /*31e30*/  LDL.LU.64 R158, [R1+0xaf0] ;  /* 0x000af000019e7983 */ /* 0x000ea20000300a00 */
[----:B------:R-:W-:-:S03]  /*31e40*/  LOP3.LUT P1, RZ, R18, 0x100, RZ, 0xc0, !PT ;  /* 0x0000010012ff7812 */ /* 0x000fc6000782c0ff */
[----:B------:R-:W2:Y:S04]  /*31e50*/  LDL.LU.64 R156, [R1+0xae8] ;  /* 0x000ae800019c7983 */ /* 0x000ea80000300a00 */
[----:B------:R-:W-:Y:S01]  /*31e60*/  @P4 LOP3.LUT R191, R191, 0x10, RZ, 0xfc, !PT ;  /* 0x00000010bfbf4812 */ /* 0x000fe200078efcff */
[----:B------:R-:W2:Y:S01]  /*31e70*/  LDL.LU.64 R162, [R1+0xae0] ;  /* 0x000ae00001a27983 */ /* 0x000ea20000300a00 */
[C---:B------:R-:W-:Y:S02]  /*31e80*/  LOP3.LUT P4, RZ, R18.reuse, 0x40000, RZ, 0xc0, !PT ;  /* 0x0004000012ff7812 */ /* 0x040fe4000788c0ff */
[----:B------:R-:W-:Y:S01]  /*31e90*/  LOP3.LUT R191, R191, 0xffffffdf, RZ, 0xc0, !PT ;  /* 0xffffffdfbfbf7812 */ /* 0x000fe200078ec0ff */
[----:B------:R-:W2:Y:S01]  /*31ea0*/  LDL.LU.64 R160, [R1+0xad8] ;  /* 0x000ad80001a07983 */ /* 0x000ea20000300a00 */
[----:B------:R-:W-:-:S09]  /*31eb0*/  LOP3.LUT P0, RZ, R18, 0x400, RZ, 0xc0, !PT ;  /* 0x0000040012ff7812 */ /* 0x000fd2000780c0ff */
[----:B------:R-:W-:Y:S02]  /*31ec0*/  @P4 LOP3.LUT R191, R191, 0x20, RZ, 0xfc, !PT ;  /* 0x00000020bfbf4812 */ /* 0x000fe400078efcff */
[C---:B------:R-:W-:Y:S02]  /*31ed0*/  LOP3.LUT P4, RZ, R18.reuse, 0x10000, RZ, 0xc0, !PT ;  /* 0x0001000012ff7812 */ /* 0x040fe4000788c0ff */
[----:B------:R-:W-:Y:S02]  /*31ee0*/  LOP3.LUT P5, RZ, R18, 0x800, RZ, 0xc0, !PT ;  /* 0x0000080012ff7812 */ /* 0x000fe400078ac0ff */
[----:B------:R-:W-:Y:S02]  /*31ef0*/  LOP3.LUT R191, R191, 0xffffffbf, RZ, 0xc0, !PT ;  /* 0xffffffbfbfbf7812 */ /* 0x000fe400078ec0ff */
[C---:B------:R-:W-:Y:S02]  /*31f00*/  PRMT R7, R145.reuse, 0x7772, RZ ;  /* 0x0000777291077816 */ /* 0x040fe400000000ff */
[----:B------:R-:W-:-:S03]  /*31f10*/  PRMT R145, R145, 0x7773, RZ ;  /* 0x0000777391917816 */ /* 0x000fc600000000ff */
[----:B---3--:R0:W-:Y:S02]  /*31f20*/  @P1 STG.E.U8 desc[UR20][R166.64], R7 ;  /* 0x00000007a6001986 */ /* 0x0081e4000c101114 */
[----:B------:R-:W-:Y:S02]  /*31f30*/  @P4 LOP3.LUT R191, R191, 0x40, RZ, 0xfc, !PT ;  /* 0x00000040bfbf4812 */ /* 0x000fe400078efcff */
[----:B------:R-:W-:Y:S01]  /*31f40*/  LOP3.LUT P4, RZ, R18, 0x2000, RZ, 0xc0, !PT ;  /* 0x0000200012ff7812 */ /* 0x000fe2000788c0ff */
[----:B----4-:R1:W-:Y:S01]  /*31f50*/  @P0 STG.E.U8 desc[UR20][R164.64], R145 ;  /* 0x00000091a4000986 */ /* 0x0103e2000c101114 */
[----:B0-----:R-:W-:-:S03]  /*31f60*/  PRMT R7, R146, 0x7770, RZ ;  /* 0x0000777092077816 */ /* 0x001fc600000000ff */
[----:B------:R-:W3:Y:S04]  /*31f70*/  LDL.LU.64 R166, [R1+0xad0] ;  /* 0x000ad00001a67983 */ /* 0x000ee80000300a00 */
[----:B------:R0:W-:Y:S04]  /*31f80*/  @P5 STG.E.U8 desc[UR20][R170.64], R7 ;  /* 0x00000007aa005986 */ /* 0x0001e8000c101114 */
[----:B-1----:R-:W4:Y:S01]  /*31f90*/  LDL.LU.64 R164, [R1+0xac8] ;  /* 0x000ac80001a47983 */ /* 0x002f220000300a00 */
[----:B0-----:R-:W-:-:S03]  /*31fa0*/  PRMT R7, R146, 0x7771, RZ ;  /* 0x0000777192077816 */ /* 0x001fc600000000ff */
[----:B------:R-:W4:Y:S04]  /*31fb0*/  LDL.LU.64 R170, [R1+0xac0] ;  /* 0x000ac00001aa7983 */ /* 0x000f280000300a00 */
[----:B------:R0:W-:Y:S01]  /*31fc0*/  @P4 STG.E.U8 desc[UR20][R168.64], R7 ;  /* 0x00000007a8004986 */ /* 0x0001e2000c101114 */
[C---:B------:R-:W-:Y:S02]  /*31fd0*/  LOP3.LUT P4, RZ, R191.reuse, 0x40, RZ, 0xc0, !PT ;  /* 0x00000040bfff7812 */ /* 0x040fe4000788c0ff */
[----:B0-----:R-:W-:Y:S01]  /*31fe0*/  PRMT R7, R146, 0x7772, RZ ;  /* 0x0000777292077816 */ /* 0x001fe200000000ff */
[----:B------:R-:W4:Y:S10]  /*31ff0*/  LDL.LU.64 R168, [R1+0xab8] ;  /* 0x000ab80001a87983 */ /* 0x000f340000300a00 */
[----:B------:R0:W-:Y:S01]  /*32000*/  @P4 STG.E.U8 desc[UR20][R52.64], R7 ;  /* 0x0000000734004986 */ /* 0x0001e2000c101114 */
[----:B------:R-:W-:-:S02]  /*32010*/  LOP3.LUT P4, RZ, R191, 0x20, RZ, 0xc0, !PT ;  /* 0x00000020bfff7812 */ /* 0x000fc4000788c0ff */
[----:B------:R-:W-:Y:S01]  /*32020*/  PRMT R146, R146, 0x7773, RZ ;  /* 0x0000777392927816 */ /* 0x000fe200000000ff */
[----:B0-----:R-:W4:Y:S10]  /*32030*/  LDL.LU.64 R52, [R1+0xab0] ;  /* 0x000ab00001347983 */ /* 0x001f340000300a00 */
[----:B--2---:R0:W-:Y:S04]  /*32040*/  @P4 STG.E.U8 desc[UR20][R54.64], R146 ;  /* 0x0000009236004986 */ /* 0x0041e8000c101114 */
[----:B0-----:R-:W2:Y:S01]  /*32050*/  LDL.LU.64 R54, [R1+0xaa8] ;  /* 0x000aa80001367983 */ /* 0x001ea20000300a00 */
[----:B------:R-:W-:-:S02]  /*32060*/  LOP3.LUT P4, RZ, R191, 0x10, RZ, 0xc0, !PT ;  /* 0x00000010bfff7812 */ /* 0x000fc4000788c0ff */
[----:B------:R-:W-:-:S11]  /*32070*/  PRMT R7, R147, 0x7770, RZ ;  /* 0x0000777093077816 */ /* 0x000fd600000000ff */
[----:B------:R0:W-:Y:S01]  /*32080*/  @P4 STG.E.U8 desc[UR20][R154.64], R7 ;  /* 0x000000079a004986 */ /* 0x0001e2000c101114 */
[----:B------:R-:W-:Y:S02]  /*32090*/  LOP3.LUT P4, RZ, R191, 0x8, RZ, 0xc0, !PT ;  /* 0x00000008bfff7812 */ /* 0x000fe4000788c0ff */
[----:B0-----:R-:W-:-:S11]  /*320a0*/  PRMT R7, R147, 0x7771, RZ ;  /* 0x0000777193077816 */ /* 0x001fd600000000ff */
        /* <DEDUP_REMOVED lines=8> */
[----:B0-----:R-:W-:Y:S02]  /*32130*/  PRMT R7, R140, 0x7770, RZ ;  /* 0x000077708c077816 */ /* 0x001fe400000000ff */
[----:B------:R-:W-:-:S09]  /*32140*/  LOP3.LUT P3, RZ, R17, 0x1, RZ, 0xc0, !PT ;  /* 0x0000000111ff7812 */ /* 0x000fd2000786c0ff */
[----:B------:R0:W-:Y:S01]  /*32150*/  @P4 STG.E.U8 desc[UR20][R162.64], R7 ;  /* 0x00000007a2004986 */ /* 0x0001e2000c101114 */
[----:B------:R-:W-:Y:S02]  /*32160*/  LOP3.LUT P4, RZ, R19, 0x80000000, RZ, 0xc0, !PT ;  /* 0x8000000013ff7812 */ /* 0x000fe4000788c0ff */
[C---:B------:R-:W-:Y:S02]  /*32170*/  LOP3.LUT P6, RZ, R17.reuse, 0x4, RZ, 0xc0, !PT ;  /* 0x0000000411ff7812 */ /* 0x040fe400078cc0ff */
[----:B------:R-:W-:Y:S02]  /*32180*/  LOP3.LUT P2, RZ, R17, 0x8, RZ, 0xc0, !PT ;  /* 0x0000000811ff7812 */ /* 0x000fe4000784c0ff */
[----:B0-----:R-:W-:-:S07]  /*32190*/  PRMT R7, R140, 0x7771, RZ ;  /* 0x000077718c077816 */ /* 0x001fce00000000ff */
[----:B------:R0:W-:Y:S01]  /*321a0*/  @P4 STG.E.U8 desc[UR20][R160.64], R7 ;  /* 0x00000007a0004986 */ /* 0x0001e2000c101114 */
[----:B------:R-:W-:Y:S02]  /*321b0*/  LOP3.LUT P1, RZ, R17, 0x20, RZ, 0xc0, !PT ;  /* 0x0000002011ff7812 */ /* 0x000fe4000782c0ff */
[C---:B0-----:R-:W-:Y:S02]  /*321c0*/  PRMT R7, R140.reuse, 0x7772, RZ ;  /* 0x000077728c077816 */ /* 0x041fe400000000ff */
[----:B------:R-:W-:-:S03]  /*321d0*/  PRMT R140, R140, 0x7773, RZ ;  /* 0x000077738c8c7816 */ /* 0x000fc600000000ff */
[----:B---3--:R0:W-:Y:S01]  /*321e0*/  @P3 STG.E.U8 desc[UR20][R166.64], R7 ;  /* 0x00000007a6003986 */ /* 0x0081e2000c101114 */
[C---:B------:R-:W-:Y:S02]  /*321f0*/  LOP3.LUT P0, RZ, R17.reuse, 0x100, RZ, 0xc0, !PT ;  /* 0x0000010011ff7812 */ /* 0x040fe4000780c0ff */
[----:B------:R-:W-:Y:S01]  /*32200*/  LOP3.LUT P5, RZ, R17, 0x400, RZ, 0xc0, !PT ;  /* 0x0000040011ff7812 */ /* 0x000fe200078ac0ff */
[----:B----4-:R-:W-:Y:S01]  /*32210*/  @P6 STG.E.U8 desc[UR20][R164.64], R140 ;  /* 0x0000008ca4006986 */ /* 0x010fe2000c101114 */
[----:B0-----:R-:W-:-:S05]  /*32220*/  PRMT R7, R141, 0x7770, RZ ;  /* 0x000077708d077816 */ /* 0x001fca00000000ff */
[----:B------:R0:W-:Y:S02]  /*32230*/  @P2 STG.E.U8 desc[UR20][R170.64], R7 ;  /* 0x00000007aa002986 */ /* 0x0001e4000c101114 */
[----:B0-----:R-:W-:-:S05]  /*32240*/  PRMT R7, R141, 0x7771, RZ ;  /* 0x000077718d077816 */ /* 0x001fca00000000ff */
[----:B------:R0:W-:Y:S02]  /*32250*/  @P1 STG.E.U8 desc[UR20][R168.64], R7 ;  /* 0x00000007a8001986 */ /* 0x0001e4000c101114 */
[C---:B0-----:R-:W-:Y:S02]  /*32260*/  PRMT R7, R141.reuse, 0x7772, RZ ;  /* 0x000077728d077816 */ /* 0x041fe400000000ff */
[----:B------:R-:W-:-:S03]  /*32270*/  PRMT R141, R141, 0x7773, RZ ;  /* 0x000077738d8d7816 */ /* 0x000fc600000000ff */
[----:B------:R-:W-:Y:S04]  /*32280*/  @P0 STG.E.U8 desc[UR20][R52.64], R7 ;  /* 0x0000000734000986 */ /* 0x000fe8000c101114 */
[----:B--2---:R0:W-:Y:S04]  /*32290*/  @P5 STG.E.U8 desc[UR20][R54.64], R141 ;  /* 0x0000008d36005986 */ /* 0x0041e8000c101114 */
        /* <DEDUP_REMOVED lines=26> */
[----:B------:R-:W2:Y:S01]  /*32440*/  LDL.LU.64 R152, [R1+0xa60] ;  /* 0x000a600001987983 */ /* 0x000ea20000300a00 */
[----:B------:R-:W-:Y:S02]  /*32450*/  LOP3.LUT P4, RZ, R2, 0x1000, RZ, 0xc0, !PT ;  /* 0x0000100002ff7812 */ /* 0x000fe4000788c0ff */
[----:B------:R-:W-:Y:S01]  /*32460*/  LOP3.LUT R19, R19, 0xefffffff, RZ, 0xc0, !PT ;  /* 0xefffffff13137812 */ /* 0x000fe200078ec0ff */
[----:B------:R-:W2:Y:S04]  /*32470*/  LDL.LU.64 R158, [R1+0xa58] ;  /* 0x000a5800019e7983 */ /* 0x000ea80000300a00 */
[----:B------:R-:W2:Y:S01]  /*32480*/  LDL.LU.64 R156, [R1+0xa50] ;  /* 0x000a5000019c7983 */ /* 0x000ea20000300a00 */
[C---:B------:R-:W-:Y:S02]  /*32490*/  LOP3.LUT P1, RZ, R17.reuse, 0x2000, RZ, 0xc0, !PT ;  /* 0x0000200011ff7812 */ /* 0x040fe4000782c0ff */
[----:B------:R-:W-:Y:S01]  /*324a0*/  LOP3.LUT P0, RZ, R17, 0x10000, RZ, 0xc0, !PT ;  /* 0x0001000011ff7812 */ /* 0x000fe2000780c0ff */
[----:B------:R-:W2:Y:S02]  /*324b0*/  LDL.LU.64 R162, [R1+0xa48] ;  /* 0x000a480001a27983 */ /* 0x000ea40000300a00 */
[----:B------:R-:W-:-:S02]  /*324c0*/  @P4 LOP3.LUT R19, R19, 0x10000000, RZ, 0xfc, !PT ;  /* 0x1000000013134812 */ /* 0x000fc400078efcff */
[----:B------:R-:W-:Y:S01]  /*324d0*/  LOP3.LUT P4, RZ, R3, 0x8000, RZ, 0xc0, !PT ;  /* 0x0000800003ff7812 */ /* 0x000fe2000788c0ff */
[----:B------:R-:W2:Y:S01]  /*324e0*/  LDL.LU.64 R160, [R1+0xa40] ;  /* 0x000a400001a07983 */ /* 0x000ea20000300a00 */
[----:B------:R-:W-:-:S11]  /*324f0*/  LOP3.LUT R19, R19, 0xdfffffff, RZ, 0xc0, !PT ;  /* 0xdfffffff13137812 */ /* 0x000fd600078ec0ff */
[----:B------:R-:W-:Y:S02]  /*32500*/  @P4 LOP3.LUT R19, R19, 0x20000000, RZ, 0xfc, !PT ;  /* 0x2000000013134812 */ /* 0x000fe400078efcff */
[----:B------:R-:W-:Y:S02]  /*32510*/  LOP3.LUT P4, RZ, R3, 0x1000, RZ, 0xc0, !PT ;  /* 0x0000100003ff7812 */ /* 0x000fe4000788c0ff */
[----:B------:R-:W-:Y:S02]  /*32520*/  LOP3.LUT R19, R19, 0xbfffffff, RZ, 0xc0, !PT ;  /* 0xbfffffff13137812 */ /* 0x000fe400078ec0ff */
[----:B------:R-:W-:Y:S02]  /*32530*/  PRMT R7, R142, 0x7771, RZ ;  /* 0x000077718e077816 */ /* 0x000fe400000000ff */
[----:B------:R-:W-:-:S03]  /*32540*/  LOP3.LUT P5, RZ, R17, 0x40000, RZ, 0xc0, !PT ;  /* 0x0004000011ff7812 */ /* 0x000fc600078ac0ff */
[----:B---3--:R0:W-:Y:S04]  /*32550*/  @P1 STG.E.U8 desc[UR20][R166.64], R7 ;  /* 0x00000007a6001986 */ /* 0x0081e8000c101114 */
[----:B------:R-:W-:Y:S02]  /*32560*/  @P4 LOP3.LUT R19, R19, 0x40000000, RZ, 0xfc, !PT ;  /* 0x4000000013134812 */ /* 0x000fe400078efcff */
[----:B------:R-:W-:Y:S02]  /*32570*/  LOP3.LUT P4, RZ, R3, 0x800, RZ, 0xc0, !PT ;  /* 0x0000080003ff7812 */ /* 0x000fe4000788c0ff */
[C---:B0-----:R-:W-:Y:S01]  /*32580*/  PRMT R7, R142.reuse, 0x7772, RZ ;  /* 0x000077728e077816 */ /* 0x041fe200000000ff */
[----:B------:R-:W3:Y:S01]  /*32590*/  LDL.LU.64 R166, [R1+0xa38] ;  /* 0x000a380001a67983 */ /* 0x000ee20000300a00 */
[----:B------:R-:W-:-:S03]  /*325a0*/  PRMT R142, R142, 0x7773, RZ ;  /* 0x000077738e8e7816 */ /* 0x000fc600000000ff */
[----:B----4-:R0:W-:Y:S04]  /*325b0*/  @P0 STG.E.U8 desc[UR20][R164.64], R7 ;  /* 0x00000007a4000986 */ /* 0x0101e8000c101114 */
[----:B------:R1:W-:Y:S01]  /*325c0*/  @P5 STG.E.U8 desc[UR20][R170.64], R142 ;  /* 0x0000008eaa005986 */ /* 0x0003e2000c101114 */
[----:B0-----:R-:W-:-:S03]  /*325d0*/  PRMT R7, R143, 0x7770, RZ ;  /* 0x000077708f077816 */ /* 0x001fc600000000ff */
[----:B------:R-:W4:Y:S04]  /*325e0*/  LDL.LU.64 R164, [R1+0xa30] ;  /* 0x000a300001a47983 */ /* 0x000f280000300a00 */
[----:B------:R0:W-:Y:S01]  /*325f0*/  @P4 STG.E.U8 desc[UR20][R168.64], R7 ;  /* 0x00000007a8004986 */ /* 0x0001e2000c101114 */
[----:B------:R-:W-:-:S03]  /*32600*/  LOP3.LUT P4, RZ, R19, 0x40000000, RZ, 0xc0, !PT ;  /* 0x4000000013ff7812 */ /* 0x000fc6000788c0ff */
[----:B-1----:R-:W4:Y:S01]  /*32610*/  LDL.LU.64 R170, [R1+0xa28] ;  /* 0x000a280001aa7983 */ /* 0x002f220000300a00 */
[----:B0-----:R-:W-:-:S03]  /*32620*/  PRMT R7, R143, 0x7771, RZ ;  /* 0x000077718f077816 */ /* 0x001fc600000000ff */
[----:B------:R-:W4:Y:S06]  /*32630*/  LDL.LU.64 R168, [R1+0xa20] ;  /* 0x000a200001a87983 */ /* 0x000f2c0000300a00 */
[----:B------:R0:W-:Y:S01]  /*32640*/  @P4 STG.E.U8 desc[UR20][R52.64], R7 ;  /* 0x0000000734004986 */ /* 0x0001e2000c101114 */
[----:B------:R-:W-:-:S03]  /*32650*/  LOP3.LUT P4, RZ, R19, 0x20000000, RZ, 0xc0, !PT ;  /* 0x2000000013ff7812 */ /* 0x000fc6000788c0ff */
[----:B0-----:R-:W4:Y:S01]  /*32660*/  LDL.LU.64 R52, [R1+0xa18] ;  /* 0x000a180001347983 */ /* 0x001f220000300a00 */
[----:B------:R-:W-:-:S09]  /*32670*/  PRMT R7, R143, 0x7772, RZ ;  /* 0x000077728f077816 */ /* 0x000fd200000000ff */
[----:B--2---:R0:W-:Y:S04]  /*32680*/  @P4 STG.E.U8 desc[UR20][R54.64], R7 ;  /* 0x0000000736004986 */ /* 0x0041e8000c101114 */
[----:B0-----:R-:W2:Y:S01]  /*32690*/  LDL.LU.64 R54, [R1+0xa10] ;  /* 0x000a100001367983 */ /* 0x001ea20000300a00 */
[----:B------:R-:W-:Y:S02]  /*326a0*/  LOP3.LUT P4, RZ, R19, 0x10000000, RZ, 0xc0, !PT ;  /* 0x1000000013ff7812 */ /* 0x000fe4000788c0ff */
[----:B------:R-:W-:Y:S02]  /*326b0*/  PRMT R143, R143, 0x7773, RZ ;  /* 0x000077738f8f7816 */ /* 0x000fe400000000ff */
[----:B------:R-:W-:-:S09]  /*326c0*/  PRMT R7, R136, 0x7770, RZ ;  /* 0x0000777088077816 */ /* 0x000fd200000000ff */
[----:B------:R-:W-:Y:S01]  /*326d0*/  @P4 STG.E.U8 desc[UR20][R154.64], R143 ;  /* 0x0000008f9a004986 */ /* 0x000fe2000c101114 */
[----:B------:R-:W-:-:S13]  /*326e0*/  LOP3.LUT P4, RZ, R19, 0x8000000, RZ, 0xc0, !PT ;  /* 0x0800000013ff7812 */ /* 0x000fda000788c0ff */
        /* <DEDUP_REMOVED lines=8> */
[----:B------:R-:W-:Y:S02]  /*32770*/  PRMT R136, R136, 0x7773, RZ ;  /* 0x0000777388887816 */ /* 0x000fe400000000ff */
[----:B------:R-:W-:-:S09]  /*32780*/  LOP3.LUT P3, RZ, R3, 0x100, RZ, 0xc0, !PT ;  /* 0x0000010003ff7812 */ /* 0x000fd2000786c0ff */
[----:B------:R-:W-:Y:S01]  /*32790*/  @P4 STG.E.U8 desc[UR20][R162.64], R136 ;  /* 0x00000088a2004986 */ /* 0x000fe2000c101114 */
[----:B------:R-:W-:Y:S02]  /*327a0*/  LOP3.LUT P4, RZ, R19, 0x800000, RZ, 0xc0, !PT ;  /* 0x0080000013ff7812 */ /* 0x000fe4000788c0ff */
[----:B0-----:R-:W-:Y:S02]  /*327b0*/  PRMT R7, R137, 0x7770, RZ ;  /* 0x0000777089077816 */ /* 0x001fe400000000ff */
[C---:B------:R-:W-:Y:S02]  /*327c0*/  LOP3.LUT P6, RZ, R3.reuse, 0x8, RZ, 0xc0, !PT ;  /* 0x0000000803ff7812 */ /* 0x040fe400078cc0ff */
[C---:B------:R-:W-:Y:S02]  /*327d0*/  LOP3.LUT P2, RZ, R3.reuse, 0x40, RZ, 0xc0, !PT ;  /* 0x0000004003ff7812 */ /* 0x040fe4000784c0ff */
[----:B------:R-:W-:-:S05]  /*327e0*/  LOP3.LUT P1, RZ, R3, 0x2, RZ, 0xc0, !PT ;  /* 0x0000000203ff7812 */ /* 0x000fca000782c0ff */
[----:B------:R0:W-:Y:S01]  /*327f0*/  @P4 STG.E.U8 desc[UR20][R160.64], R7 ;  /* 0x00000007a0004986 */ /* 0x0001e2000c101114 */
[----:B------:R-:W-:Y:S02]  /*32800*/  LOP3.LUT P0, RZ, R3, 0x10, RZ, 0xc0, !PT ;  /* 0x0000001003ff7812 */ /* 0x000fe4000780c0ff */
[----:B0-----:R-:W-:-:S05]  /*32810*/  PRMT R7, R137, 0x7771, RZ ;  /* 0x0000777189077816 */ /* 0x001fca00000000ff */
[----:B---3--:R0:W-:Y:S01]  /*32820*/  @P3 STG.E.U8 desc[UR20][R166.64], R7 ;  /* 0x00000007a6003986 */ /* 0x0081e2000c101114 */
[----:B------:R-:W-:Y:S02]  /*32830*/  LOP3.LUT P5, RZ, R3, 0x40000, RZ, 0xc0, !PT ;  /* 0x0004000003ff7812 */ /* 0x000fe400078ac0ff */
[C---:B0-----:R-:W-:Y:S02]  /*32840*/  PRMT R7, R137.reuse, 0x7772, RZ ;  /* 0x0000777289077816 */ /* 0x041fe400000000ff */
[----:B------:R-:W-:-:S03]  /*32850*/  PRMT R137, R137, 0x7773, RZ ;  /* 0x0000777389897816 */ /* 0x000fc600000000ff */
[----:B----4-:R0:W-:Y:S04]  /*32860*/  @P6 STG.E.U8 desc[UR20][R164.64], R7 ;  /* 0x00000007a4006986 */ /* 0x0101e8000c101114 */
[----:B------:R-:W-:Y:S01]  /*32870*/  @P2 STG.E.U8 desc[UR20][R170.64], R137 ;  /* 0x00000089aa002986 */ /* 0x000fe2000c101114 */
[----:B0-----:R-:W-:-:S05]  /*32880*/  PRMT R7, R138, 0x7770, RZ ;  /* 0x000077708a077816 */ /* 0x001fca00000000ff */
[----:B------:R0:W-:Y:S02]  /*32890*/  @P1 STG.E.U8 desc[UR20][R168.64], R7 ;  /* 0x00000007a8001986 */ /* 0x0001e4000c101114 */
[----:B0-----:R-:W-:-:S05]  /*328a0*/  PRMT R7, R138, 0x7771, RZ ;  /* 0x000077718a077816 */ /* 0x001fca00000000ff */
[----:B------:R0:W-:Y:S02]  /*328b0*/  @P0 STG.E.U8 desc[UR20][R52.64], R7 ;  /* 0x0000000734000986 */ /* 0x0001e4000c101114 */
[----:B0-----:R-:W-:-:S05]  /*328c0*/  PRMT R7, R138, 0x7772, RZ ;  /* 0x000077728a077816 */ /* 0x001fca00000000ff */
        /* <DEDUP_REMOVED lines=25> */
[----:B------:R-:W2:Y:S04]  /*32a60*/  LDL.LU.64 R154, [R1+0x9d0] ;  /* 0x0009d000019a7983 */ /* 0x000ea80000300a00 */
[----:B------:R-:W2:Y:S04]  /*32a70*/  LDL.LU.64 R152, [R1+0x9c8] ;  /* 0x0009c80001987983 */ /* 0x000ea80000300a00 */
[----:B------:R-:W2:Y:S01]  /*32a80*/  LDL.LU.64 R158, [R1+0x9c0] ;  /* 0x0009c000019e7983 */ /* 0x000ea20000300a00 */
[----:B------:R-:W-:-:S02]  /*32a90*/  @P4 LOP3.LUT R19, R19, 0x80000, RZ, 0xfc, !PT ;  /* 0x0008000013134812 */ /* 0x000fc400078efcff */
[----:B------:R-:W-:Y:S01]  /*32aa0*/  LOP3.LUT P4, RZ, R3, 0x200000, RZ, 0xc0, !PT ;  /* 0x0020000003ff7812 */ /* 0x000fe2000788c0ff */
[----:B------:R-:W2:Y:S01]  /*32ab0*/  LDL.LU.64 R156, [R1+0x9b8] ;  /* 0x0009b800019c7983 */ /* 0x000ea20000300a00 */
[----:B------:R-:W-:Y:S02]  /*32ac0*/  LOP3.LUT R19, R19, 0xffefffff, RZ, 0xc0, !PT ;  /* 0xffefffff13137812 */ /* 0x000fe400078ec0ff */
[C---:B------:R-:W-:Y:S01]  /*32ad0*/  LOP3.LUT P1, RZ, R3.reuse, 0x20000, RZ, 0xc0, !PT ;  /* 0x0002000003ff7812 */ /* 0x040fe2000782c0ff */
[----:B------:R-:W2:Y:S01]  /*32ae0*/  LDL.LU.64 R162, [R1+0x9b0] ;  /* 0x0009b00001a27983 */ /* 0x000ea20000300a00 */
[----:B------:R-:W-:Y:S02]  /*32af0*/  LOP3.LUT P0, RZ, R3, 0x80000, RZ, 0xc0, !PT ;  /* 0x0008000003ff7812 */ /* 0x000fe4000780c0ff */
[----:B------:R-:W-:Y:S01]  /*32b00*/  PRMT R7, R139, 0x7770, RZ ;  /* 0x000077708b077816 */ /* 0x000fe200000000ff */
[----:B------:R-:W2:Y:S04]  /*32b10*/  LDL.LU.64 R160, [R1+0x9a8] ;  /* 0x0009a80001a07983 */ /* 0x000ea80000300a00 */
[----:B------:R-:W-:-:S02]  /*32b20*/  @P4 LOP3.LUT R19, R19, 0x100000, RZ, 0xfc, !PT ;  /* 0x0010000013134812 */ /* 0x000fc400078efcff */
[----:B------:R-:W-:Y:S02]  /*32b30*/  LOP3.LUT P4, RZ, R17, 0x200000, RZ, 0xc0, !PT ;  /* 0x0020000011ff7812 */ /* 0x000fe4000788c0ff */
[----:B------:R-:W-:Y:S01]  /*32b40*/  LOP3.LUT R19, R19, 0xffdfffff, RZ, 0xc0, !PT ;  /* 0xffdfffff13137812 */ /* 0x000fe200078ec0ff */
[----:B---3--:R0:W-:Y:S01]  /*32b50*/  @P1 STG.E.U8 desc[UR20][R166.64], R7 ;  /* 0x00000007a6001986 */ /* 0x0081e2000c101114 */
[----:B------:R-:W-:-:S09]  /*32b60*/  LOP3.LUT P5, RZ, R2, 0x800, RZ, 0xc0, !PT ;  /* 0x0000080002ff7812 */ /* 0x000fd200078ac0ff */
[----:B------:R-:W-:Y:S02]  /*32b70*/  @P4 LOP3.LUT R19, R19, 0x200000, RZ, 0xfc, !PT ;  /* 0x0020000013134812 */ /* 0x000fe400078efcff */
[----:B------:R-:W-:Y:S01]  /*32b80*/  LOP3.LUT P4, RZ, R17, 0x100000, RZ, 0xc0, !PT ;  /* 0x0010000011ff7812 */ /* 0x000fe2000788c0ff */
[----:B0-----:R-:W3:Y:S01]  /*32b90*/  LDL.LU.64 R166, [R1+0x9a0] ;  /* 0x0009a00001a67983 */ /* 0x001ee20000300a00 */
[----:B------:R-:W-:Y:S02]  /*32ba0*/  LOP3.LUT R19, R19, 0xffbfffff, RZ, 0xc0, !PT ;  /* 0xffbfffff13137812 */ /* 0x000fe400078ec0ff */
[----:B------:R-:W-:-:S05]  /*32bb0*/  PRMT R7, R139, 0x7771, RZ ;  /* 0x000077718b077816 */ /* 0x000fca00000000ff */
[----:B----4-:R0:W-:Y:S04]  /*32bc0*/  @P0 STG.E.U8 desc[UR20][R164.64], R7 ;  /* 0x00000007a4000986 */ /* 0x0101e8000c101114 */
[----:B------:R-:W-:Y:S02]  /*32bd0*/  @P4 LOP3.LUT R19, R19, 0x400000, RZ, 0xfc, !PT ;  /* 0x0040000013134812 */ /* 0x000fe400078efcff */
[----:B------:R-:W-:Y:S02]  /*32be0*/  LOP3.LUT P4, RZ, R2, 0x100, RZ, 0xc0, !PT ;  /* 0x0000010002ff7812 */ /* 0x000fe4000788c0ff */
[C---:B0-----:R-:W-:Y:S01]  /*32bf0*/  PRMT R7, R139.reuse, 0x7772, RZ ;  /* 0x000077728b077816 */ /* 0x041fe200000000ff */
[----:B------:R-:W4:Y:S01]  /*32c00*/  LDL.LU.64 R164, [R1+0x998] ;  /* 0x0009980001a47983 */ /* 0x000f220000300a00 */
[----:B------:R-:W-:-:S03]  /*32c10*/  PRMT R139, R139, 0x7773, RZ ;  /* 0x000077738b8b7816 */ /* 0x000fc600000000ff */
[----:B------:R0:W-:Y:S06]  /*32c20*/  @P5 STG.E.U8 desc[UR20][R170.64], R7 ;  /* 0x00000007aa005986 */ /* 0x0001ec000c101114 */
[----:B------:R1:W-:Y:S01]  /*32c30*/  @P4 STG.E.U8 desc[UR20][R168.64], R139 ;  /* 0x0000008ba8004986 */ /* 0x0003e2000c101114 */
[----:B------:R-:W-:-:S03]  /*32c40*/  LOP3.LUT P4, RZ, R19, 0x400000, RZ, 0xc0, !PT ;  /* 0x0040000013ff7812 */ /* 0x000fc6000788c0ff */
[----:B0-----:R-:W4:Y:S04]  /*32c50*/  LDL.LU.64 R170, [R1+0x990] ;  /* 0x0009900001aa7983 */ /* 0x001f280000300a00 */
[----:B-1----:R-:W4:Y:S01]  /*32c60*/  LDL.LU.64 R168, [R1+0x988] ;  /* 0x0009880001a87983 */ /* 0x002f220000300a00 */
[----:B------:R-:W-:-:S05]  /*32c70*/  PRMT R7, R132, 0x7770, RZ ;  /* 0x0000777084077816 */ /* 0x000fca00000000ff */
[----:B------:R0:W-:Y:S01]  /*32c80*/  @P4 STG.E.U8 desc[UR20][R52.64], R7 ;  /* 0x0000000734004986 */ /* 0x0001e2000c101114 */
[----:B------:R-:W-:-:S03]  /*32c90*/  LOP3.LUT P4, RZ, R19, 0x200000, RZ, 0xc0, !PT ;  /* 0x0020000013ff7812 */ /* 0x000fc6000788c0ff */
[----:B0-----:R-:W4:Y:S01]  /*32ca0*/  LDL.LU.64 R52, [R1+0x980] ;  /* 0x0009800001347983 */ /* 0x001f220000300a00 */
[----:B------:R-:W-:-:S09]  /*32cb0*/  PRMT R7, R132, 0x7771, RZ ;  /* 0x0000777184077816 */ /* 0x000fd200000000ff */
[----:B--2---:R0:W-:Y:S04]  /*32cc0*/  @P4 STG.E.U8 desc[UR20][R54.64], R7 ;  /* 0x0000000736004986 */ /* 0x0041e8000c101114 */
[----:B0-----:R-:W2:Y:S01]  /*32cd0*/  LDL.LU.64 R54, [R1+0x978] ;  /* 0x0009780001367983 */ /* 0x001ea20000300a00 */
[----:B------:R-:W-:Y:S02]  /*32ce0*/  LOP3.LUT P4, RZ, R19, 0x100000, RZ, 0xc0, !PT ;  /* 0x0010000013ff7812 */ /* 0x000fe4000788c0ff */
[C---:B------:R-:W-:Y:S02]  /*32cf0*/  PRMT R7, R132.reuse, 0x7772, RZ ;  /* 0x0000777284077816 */ /* 0x040fe400000000ff */
[----:B------:R-:W-:-:S09]  /*32d00*/  PRMT R132, R132, 0x7773, RZ ;  /* 0x0000777384847816 */ /* 0x000fd200000000ff */
[----:B------:R0:W-:Y:S01]  /*32d10*/  @P4 STG.E.U8 desc[UR20][R154.64], R7 ;  /* 0x000000079a004986 */ /* 0x0001e2000c101114 */
[----:B------:R-:W-:-:S13]  /*32d20*/  LOP3.LUT P4, RZ, R19, 0x80000, RZ, 0xc0, !PT ;  /* 0x0008000013ff7812 */ /* 0x000fda000788c0ff */
        /* <DEDUP_REMOVED lines=8> */
[----:B------:R-:W-:Y:S02]  /*32db0*/  LOP3.LUT P3, RZ, R17, 0x1000000, RZ, 0xc0, !PT ;  /* 0x0100000011ff7812 */ /* 0x000fe4000786c0ff */
[----:B0-----:R-:W-:-:S09]  /*32dc0*/  PRMT R7, R133, 0x7772, RZ ;  /* 0x0000777285077816 */ /* 0x001fd200000000ff */
[----:B------:R0:W-:Y:S01]  /*32dd0*/  @P4 STG.E.U8 desc[UR20][R162.64], R7 ;  /* 0x00000007a2004986 */ /* 0x0001e2000c101114 */
[----:B------:R-:W-:Y:S02]  /*32de0*/  LOP3.LUT P4, RZ, R19, 0x8000, RZ, 0xc0, !PT ;  /* 0x0000800013ff7812 */ /* 0x000fe4000788c0ff */
[----:B------:R-:W-:Y:S02]  /*32df0*/  LOP3.LUT P6, RZ, R17, 0x2000000, RZ, 0xc0, !PT ;  /* 0x0200000011ff7812 */ /* 0x000fe400078cc0ff */
[----:B------:R-:W-:Y:S02]  /*32e00*/  PRMT R133, R133, 0x7773, RZ ;  /* 0x0000777385857816 */ /* 0x000fe400000000ff */
[----:B------:R-:W-:Y:S02]  /*32e10*/  LOP3.LUT P2, RZ, R17, 0x4000000, RZ, 0xc0, !PT ;  /* 0x0400000011ff7812 */ /* 0x000fe4000784c0ff */
[----:B0-----:R-:W-:-:S05]  /*32e20*/  PRMT R7, R134, 0x7770, RZ ;  /* 0x0000777086077816 */ /* 0x001fca00000000ff */
[----:B------:R0:W-:Y:S04]  /*32e30*/  @P4 STG.E.U8 desc[UR20][R160.64], R133 ;  /* 0x00000085a0004986 */ /* 0x0001e8000c101114 */
[----:B---3--:R1:W-:Y:S01]  /*32e40*/  @P3 STG.E.U8 desc[UR20][R166.64], R7 ;  /* 0x00000007a6003986 */ /* 0x0083e2000c101114 */
[----:B------:R-:W-:-:S03]  /*32e50*/  LOP3.LUT P1, RZ, R17, 0x8000000, RZ, 0xc0, !PT ;  /* 0x0800000011ff7812 */ /* 0x000fc6000782c0ff */
[----:B0-----:R-:W3:Y:S01]  /*32e60*/  LDL.LU.64 R160, [R1+0x970] ;  /* 0x0009700001a07983 */ /* 0x001ee20000300a00 */
[----:B-1----:R-:W-:-:S03]  /*32e70*/  PRMT R7, R134, 0x7771, RZ ;  /* 0x0000777186077816 */ /* 0x002fc600000000ff */
[----:B------:R-:W3:Y:S04]  /*32e80*/  LDL.LU.64 R166, [R1+0x968] ;  /* 0x0009680001a67983 */ /* 0x000ee80000300a00 */
[----:B----4-:R0:W-:Y:S02]  /*32e90*/  @P6 STG.E.U8 desc[UR20][R164.64], R7 ;  /* 0x00000007a4006986 */ /* 0x0101e4000c101114 */
[C---:B0-----:R-:W-:Y:S02]  /*32ea0*/  PRMT R7, R134.reuse, 0x7772, RZ ;  /* 0x0000777286077816 */ /* 0x041fe400000000ff */
[----:B------:R-:W4:Y:S01]  /*32eb0*/  LDL.LU.64 R164, [R1+0x960] ;  /* 0x0009600001a47983 */ /* 0x000f220000300a00 */
[----:B------:R-:W-:-:S03]  /*32ec0*/  PRMT R134, R134, 0x7773, RZ ;  /* 0x0000777386867816 */ /* 0x000fc600000000ff */
[----:B------:R0:W-:Y:S01]  /*32ed0*/  @P2 STG.E.U8 desc[UR20][R170.64], R7 ;  /* 0x00000007aa002986 */ /* 0x0001e2000c101114 */
[----:B------:R-:W-:-:S03]  /*32ee0*/  LOP3.LUT P0, RZ, R3, 0x4000000, RZ, 0xc0, !PT ;  /* 0x0400000003ff7812 */ /* 0x000fc6000780c0ff */
[----:B------:R1:W-:Y:S04]  /*32ef0*/  @P1 STG.E.U8 desc[UR20][R168.64], R134 ;  /* 0x00000086a8001986 */ /* 0x0003e8000c101114 */
[----:B0-----:R-:W4:Y:S04]  /*32f00*/  LDL.LU.64 R170, [R1+0x958] ;  /* 0x0009580001aa7983 */ /* 0x001f280000300a00 */
[----:B-1----:R-:W4:Y:S01]  /*32f10*/  LDL.LU.64 R168, [R1+0x950] ;  /* 0x0009500001a87983 */ /* 0x002f220000300a00 */
[----:B------:R-:W-:Y:S02]  /*32f20*/  PRMT R7, R135, 0x7770, RZ ;  /* 0x0000777087077816 */ /* 0x000fe400000000ff */
[----:B------:R-:W-:-:S03]  /*32f30*/  LOP3.LUT P5, RZ, R3, 0x2000000, RZ, 0xc0, !PT ;  /* 0x0200000003ff7812 */ /* 0x000fc600078ac0ff */
[----:B------:R0:W-:Y:S04]  /*32f40*/  @P0 STG.E.U8 desc[UR20][R52.64], R7 ;  /* 0x0000000734000986 */ /* 0x0001e8000c101114 */
[----:B0-----:R-:W4:Y:S01]  /*32f50*/  LDL.LU.64 R52, [R1+0x948] ;  /* 0x0009480001347983 */ /* 0x001f220000300a00 */
[----:B------:R-:W-:-:S05]  /*32f60*/  PRMT R7, R135, 0x7771, RZ ;  /* 0x0000777187077816 */ /* 0x000fca00000000ff */
[----:B--2---:R0:W-:Y:S04]  /*32f70*/  @P5 STG.E.U8 desc[UR20][R54.64], R7 ;  /* 0x0000000736005986 */ /* 0x0041e8000c101114 */
[----:B0-----:R-:W2:Y:S01]  /*32f80*/  LDL.LU.64 R54, [R1+0x940] ;  /* 0x0009400001367983 */ /* 0x001ea20000300a00 */
        /* <DEDUP_REMOVED lines=19> */
[----:B------:R-:W-:Y:S02]  /*330c0*/  LOP3.LUT R19, R19, 0xffffdfff, RZ, 0xc0, !PT ;  /* 0xffffdfff13137812 */ /* 0x000fe400078ec0ff */
[C---:B------:R-:W-:Y:S02]  /*330d0*/  LOP3.LUT P2, RZ, R17.reuse, 0x10000000, RZ, 0xc0, !PT ;  /* 0x1000000011ff7812 */ /* 0x040fe4000784c0ff */
[----:B------:R-:W-:Y:S02]  /*330e0*/  LOP3.LUT P1, RZ, R17, 0x20000000, RZ, 0xc0, !PT ;  /* 0x2000000011ff7812 */ /* 0x000fe4000782c0ff */
[----:B------:R-:W-:-:S05]  /*330f0*/  LOP3.LUT P0, RZ, R3, 0x8000000, RZ, 0xc0, !PT ;  /* 0x0800000003ff7812 */ /* 0x000fca000780c0ff */
[----:B------:R-:W-:Y:S02]  /*33100*/  @P4 LOP3.LUT R19, R19, 0x2000, RZ, 0xfc, !PT ;  /* 0x0000200013134812 */ /* 0x000fe400078efcff */
[----:B------:R-:W-:Y:S02]  /*33110*/  LOP3.LUT P4, RZ, R17, 0x80000000, RZ, 0xc0, !PT ;  /* 0x8000000011ff7812 */ /* 0x000fe4000788c0ff */
[----:B------:R-:W-:Y:S02]  /*33120*/  PRMT R7, R135, 0x7772, RZ ;  /* 0x0000777287077816 */ /* 0x000fe400000000ff */
[----:B------:R-:W-:Y:S02]  /*33130*/  LOP3.LUT P5, RZ, R3, 0x10000000, RZ, 0xc0, !PT ;  /* 0x1000000003ff7812 */ /* 0x000fe400078ac0ff */
[----:B------:R-:W-:Y:S01]  /*33140*/  LOP3.LUT R19, R19, 0xffffbfff, RZ, 0xc0, !PT ;  /* 0xffffbfff13137812 */ /* 0x000fe200078ec0ff */
[----:B---3--:R0:W-:Y:S01]  /*33150*/  @P2 STG.E.U8 desc[UR20][R160.64], R7 ;  /* 0x00000007a0002986 */ /* 0x0081e2000c101114 */
[----:B------:R-:W-:-:S05]  /*33160*/  PRMT R135, R135, 0x7773, RZ ;  /* 0x0000777387877816 */ /* 0x000fca00000000ff */
[----:B------:R-:W-:Y:S01]  /*33170*/  @P4 LOP3.LUT R19, R19, 0x4000, RZ, 0xfc, !PT ;  /* 0x0000400013134812 */ /* 0x000fe200078efcff */
[----:B------:R-:W-:Y:S01]  /*33180*/  @P1 STG.E.U8 desc[UR20][R166.64], R135 ;  /* 0x00000087a6001986 */ /* 0x000fe2000c101114 */
[----:B------:R-:W-:Y:S02]  /*33190*/  LOP3.LUT P4, RZ, R17, 0x40000000, RZ, 0xc0, !PT ;  /* 0x4000000011ff7812 */ /* 0x000fe4000788c0ff */
[----:B0-----:R-:W-:-:S05]  /*331a0*/  PRMT R7, R128, 0x7770, RZ ;  /* 0x0000777080077816 */ /* 0x001fca00000000ff */
[----:B----4-:R0:W-:Y:S02]  /*331b0*/  @P0 STG.E.U8 desc[UR20][R164.64], R7 ;  /* 0x00000007a4000986 */ /* 0x0101e4000c101114 */
[----:B0-----:R-:W-:-:S05]  /*331c0*/  PRMT R7, R128, 0x7771, RZ ;  /* 0x0000777180077816 */ /* 0x001fca00000000ff */
[----:B------:R0:W-:Y:S02]  /*331d0*/  @P5 STG.E.U8 desc[UR20][R170.64], R7 ;  /* 0x00000007aa005986 */ /* 0x0001e4000c101114 */
[----:B0-----:R-:W-:-:S05]  /*331e0*/  PRMT R7, R128, 0x7772, RZ ;  /* 0x0000777280077816 */ /* 0x001fca00000000ff */
[----:B------:R0:W-:Y:S01]  /*331f0*/  @P4 STG.E.U8 desc[UR20][R168.64], R7 ;  /* 0x00000007a8004986 */ /* 0x0001e2000c101114 */
[----:B------:R-:W-:Y:S02]  /*33200*/  LOP3.LUT P4, RZ, R19, 0x4000, RZ, 0xc0, !PT ;  /* 0x0000400013ff7812 */ /* 0x000fe4000788c0ff */
[----:B------:R-:W-:-:S11]  /*33210*/  PRMT R128, R128, 0x7773, RZ ;  /* 0x0000777380807816 */ /* 0x000fd600000000ff */
[----:B------:R-:W-:Y:S01]  /*33220*/  @P4 STG.E.U8 desc[UR20][R52.64], R128 ;  /* 0x0000008034004986 */ /* 0x000fe2000c101114 */
[----:B------:R-:W-:Y:S02]  /*33230*/  LOP3.LUT P4, RZ, R19, 0x2000, RZ, 0xc0, !PT ;  /* 0x0000200013ff7812 */ /* 0x000fe4000788c0ff */
[----:B0-----:R-:W-:-:S11]  /*33240*/  PRMT R7, R129, 0x7770, RZ ;  /* 0x0000777081077816 */ /* 0x001fd600000000ff */
[----:B--2---:R0:W-:Y:S04]  /*33250*/  @P4 STG.E.U8 desc[UR20][R54.64], R7 ;  /* 0x0000000736004986 */ /* 0x0041e8000c101114 */
[----:B0-----:R-:W2:Y:S01]  /*33260*/  LDL.LU.64 R54, [R1+0x938] ;  /* 0x0009380001367983 */ /* 0x001ea20000300a00 */
[----:B------:R-:W-:Y:S02]  /*33270*/  LOP3.LUT P4, RZ, R19, 0x1000, RZ, 0xc0, !PT ;  /* 0x0000100013ff7812 */ /* 0x000fe4000788c0ff */
[----:B------:R-:W-:Y:S01]  /*33280*/  PRMT R7, R129, 0x7771, RZ ;  /* 0x0000777181077816 */ /* 0x000fe200000000ff */
[----:B------:R-:W3:Y:S04]  /*33290*/  LDL.LU.64 R166, [R1+0x930] ;  /* 0x0009300001a67983 */ /* 0x000ee80000300a00 */
[----:B------:R-:W4:Y:S01]  /*332a0*/  LDL.LU.64 R164, [R1+0x928] ;  /* 0x0009280001a47983 */ /* 0x000f220000300a00 */
[----:B------:R-:W-:-:S02]  /*332b0*/  LOP3.LUT P3, RZ, R2, 0x4, RZ, 0xc0, !PT ;  /* 0x0000000402ff7812 */ /* 0x000fc4000786c0ff */
[C---:B------:R-:W-:Y:S01]  /*332c0*/  LOP3.LUT P6, RZ, R2.reuse, 0x8, RZ, 0xc0, !PT ;  /* 0x0000000802ff7812 */ /* 0x040fe200078cc0ff */
[----:B------:R-:W4:Y:S04]  /*332d0*/  LDL.LU.64 R170, [R1+0x920] ;  /* 0x0009200001aa7983 */ /* 0x000f280000300a00 */
[----:B------:R0:W-:Y:S01]  /*332e0*/  @P4 STG.E.U8 desc[UR20][R200.64], R7 ;  /* 0x00000007c8004986 */ /* 0x0001e2000c101114 */
[----:B------:R-:W-:Y:S02]  /*332f0*/  LOP3.LUT P4, RZ, R19, 0x800, RZ, 0xc0, !PT ;  /* 0x0000080013ff7812 */ /* 0x000fe4000788c0ff */
[C---:B------:R-:W-:Y:S01]  /*33300*/  LOP3.LUT P2, RZ, R2.reuse, 0x10, RZ, 0xc0, !PT ;  /* 0x0000001002ff7812 */ /* 0x040fe2000784c0ff */
[----:B------:R-:W4:Y:S01]  /*33310*/  LDL.LU.64 R168, [R1+0x918] ;  /* 0x0009180001a87983 */ /* 0x000f220000300a00 */
[----:B------:R-:W-:-:S02]  /*33320*/  LOP3.LUT P1, RZ, R2, 0x20, RZ, 0xc0, !PT ;  /* 0x0000002002ff7812 */ /* 0x000fc4000782c0ff */
[----:B------:R-:W-:Y:S01]  /*33330*/  LOP3.LUT P0, RZ, R2, 0x40, RZ, 0xc0, !PT ;  /* 0x0000004002ff7812 */ /* 0x000fe2000780c0ff */
[----:B------:R-:W4:Y:S01]  /*33340*/  LDL.LU.64 R52, [R1+0x910] ;  /* 0x0009100001347983 */ /* 0x000f220000300a00 */
[----:B0-----:R-:W-:-:S05]  /*33350*/  PRMT R7, R129, 0x7772, RZ ;  /* 0x0000777281077816 */ /* 0x001fca00000000ff */
        /* <DEDUP_REMOVED lines=16> */
[----:B------:R0:W-:Y:S01]  /*33460*/  @P6 STG.E.U8 desc[UR20][R184.64], R7 ;  /* 0x00000007b8006986 */ /* 0x0001e2000c101114 */
[----:B------:R-:W-:Y:S02]  /*33470*/  LOP3.LUT P5, RZ, R2, 0x80, RZ, 0xc0, !PT ;  /* 0x0000008002ff7812 */ /* 0x000fe400078ac0ff */
[----:B0-----:R-:W-:-:S05]  /*33480*/  PRMT R7, R131, 0x7771, RZ ;  /* 0x0000777183077816 */ /* 0x001fca00000000ff */
[----:B------:R0:W-:Y:S01]  /*33490*/  @P2 STG.E.U8 desc[UR20][R182.64], R7 ;  /* 0x00000007b6002986 */ /* 0x0001e2000c101114 */
[----:B------:R-:W-:Y:S02]  /*334a0*/  LOP3.LUT P2, RZ, R2, 0x200, RZ, 0xc0, !PT ;  /* 0x0000020002ff7812 */ /* 0x000fe4000784c0ff */
[C---:B0-----:R-:W-:Y:S02]  /*334b0*/  PRMT R7, R131.reuse, 0x7772, RZ ;  /* 0x0000777283077816 */ /* 0x041fe400000000ff */
[----:B------:R-:W-:-:S03]  /*334c0*/  PRMT R131, R131, 0x7773, RZ ;  /* 0x0000777383837816 */ /* 0x000fc600000000ff */
[----:B------:R0:W-:Y:S04]  /*334d0*/  @P1 STG.E.U8 desc[UR20][R180.64], R7 ;  /* 0x00000007b4001986 */ /* 0x0001e8000c101114 */
[----:B------:R-:W-:Y:S01]  /*334e0*/  @P0 STG.E.U8 desc[UR20][R178.64], R131 ;  /* 0x00000083b2000986 */ /* 0x000fe2000c101114 */
[----:B0-----:R-:W-:-:S05]  /*334f0*/  PRMT R7, R124, 0x7770, RZ ;  /* 0x000077707c077816 */ /* 0x001fca00000000ff */
[----:B------:R0:W-:Y:S02]  /*33500*/  @P5 STG.E.U8 desc[UR20][R176.64], R7 ;  /* 0x00000007b0005986 */ /* 0x0001e4000c101114 */
[----:B0-----:R-:W-:-:S05]  /*33510*/  PRMT R7, R124, 0x7771, RZ ;  /* 0x000077717c077816 */ /* 0x001fca00000000ff */
[----:B--2---:R0:W-:Y:S04]  /*33520*/  @P2 STG.E.U8 desc[UR20][R54.64], R7 ;  /* 0x0000000736002986 */ /* 0x0041e8000c101114 */
[----:B0-----:R-:W2:Y:S04]  /*33530*/  LDL.LU.64 R54, [R1+0x908] ;  /* 0x0009080001367983 */ /* 0x001ea80000300a00 */
[----:B------:R-:W2:Y:S04]  /*33540*/  LDL.LU.64 R154, [R1+0x900] ;  /* 0x00090000019a7983 */ /* 0x000ea80000300a00 */
[----:B------:R-:W2:Y:S01]  /*33550*/  LDL.LU.64 R152, [R1+0x8f8] ;  /* 0x0008f80001987983 */ /* 0x000ea20000300a00 */
[----:B------:R-:W-:-:S02]  /*33560*/  LOP3.LUT P4, RZ, R16, 0x40000, RZ, 0xc0, !PT ;  /* 0x0004000010ff7812 */ /* 0x000fc4000788c0ff */
[----:B------:R-:W-:Y:S01]  /*33570*/  LOP3.LUT R3, R3, 0x7fffffff, RZ, 0xc0, !PT ;  /* 0x7fffffff03037812 */ /* 0x000fe200078ec0ff */
[----:B------:R-:W2:Y:S01]  /*33580*/  LDL.LU.64 R158, [R1+0x8f0] ;  /* 0x0008f000019e7983 */ /* 0x000ea20000300a00 */
[----:B------:R-:W-:-:S03]  /*33590*/  LOP3.LUT R19, R19, 0xfffffffe, RZ, 0xc0, !PT ;  /* 0xfffffffe13137812 */ /* 0x000fc600078ec0ff */
[----:B------:R-:W2:Y:S04]  /*335a0*/  LDL.LU.64 R156, [R1+0x8e8] ;  /* 0x0008e800019c7983 */ /* 0x000ea80000300a00 */
[----:B------:R-:W2:Y:S02]  /*335b0*/  LDL.LU.64 R162, [R1+0x8e0] ;  /* 0x0008e00001a27983 */ /* 0x000ea40000300a00 */
[----:B------:R-:W-:Y:S02]  /*335c0*/  @P4 LOP3.LUT R3, R3, 0x80000000, RZ, 0xfc, !PT ;  /* 0x8000000003034812 */ /* 0x000fe400078efcff */
[----:B------:R-:W-:Y:S01]  /*335d0*/  LOP3.LUT P4, RZ, R16, 0x80000, RZ, 0xc0, !PT ;  /* 0x0008000010ff7812 */ /* 0x000fe2000788c0ff */
[----:B------:R-:W2:-:S12]  /*335e0*/  LDL.LU.64 R160, [R1+0x8d8] ;  /* 0x0008d80001a07983 */ /* 0x000e980000300a00 */
[----:B------:R-:W-:Y:S02]  /*335f0*/  @P4 LOP3.LUT R19, R19, 0x1, RZ, 0xfc, !PT ;  /* 0x0000000113134812 */ /* 0x000fe400078efcff */
[C---:B------:R-:W-:Y:S02]  /*33600*/  LOP3.LUT P4, RZ, R16.reuse, 0x100000, RZ, 0xc0, !PT ;  /* 0x0010000010ff7812 */ /* 0x040fe4000788c0ff */
[----:B------:R-:W-:Y:S02]  /*33610*/  LOP3.LUT R19, R19, 0xfffffffd, RZ, 0xc0, !PT ;  /* 0xfffffffd13137812 */ /* 0x000fe400078ec0ff */
[C---:B------:R-:W-:Y:S02]  /*33620*/  LOP3.LUT P1, RZ, R16.reuse, 0x20000000, RZ, 0xc0, !PT ;  /* 0x2000000010ff7812 */ /* 0x040fe4000782c0ff */
[----:B------:R-:W-:-:S07]  /*33630*/  LOP3.LUT P0, RZ, R16, 0x10000000, RZ, 0xc0, !PT ;  /* 0x1000000010ff7812 */ /* 0x000fce000780c0ff */
[----:B------:R-:W-:Y:S02]  /*33640*/  @P4 LOP3.LUT R19, R19, 0x2, RZ, 0xfc, !PT ;  /* 0x0000000213134812 */ /* 0x000fe400078efcff */
[----:B------:R-:W-:Y:S02]  /*33650*/  LOP3.LUT P4, RZ, R16, 0x200000, RZ, 0xc0, !PT ;  /* 0x0020000010ff7812 */ /* 0x000fe4000788c0ff */
[----:B------:R-:W-:Y:S02]  /*33660*/  LOP3.LUT R19, R19, 0xfffffffb, RZ, 0xc0, !PT ;  /* 0xfffffffb13137812 */ /* 0x000fe400078ec0ff */
[C---:B------:R-:W-:Y:S02]  /*33670*/  PRMT R7, R124.reuse, 0x7772, RZ ;  /* 0x000077727c077816 */ /* 0x040fe400000000ff */
[----:B------:R-:W-:-:S03]  /*33680*/  PRMT R124, R124, 0x7773, RZ ;  /* 0x000077737c7c7816 */ /* 0x000fc600000000ff */
[----:B---3--:R0:W-:Y:S04]  /*33690*/  @P1 STG.E.U8 desc[UR20][R166.64], R7 ;  /* 0x00000007a6001986 */ /* 0x0081e8000c101114 */
[----:B------:R-:W-:Y:S02]  /*336a0*/  @P4 LOP3.LUT R19, R19, 0x4, RZ, 0xfc, !PT ;  /* 0x0000000413134812 */ /* 0x000fe400078efcff */
[----:B------:R-:W-:Y:S01]  /*336b0*/  LOP3.LUT P4, RZ, R16, 0x400000, RZ, 0xc0, !PT ;  /* 0x0040000010ff7812 */ /* 0x000fe2000788c0ff */
[----:B----4-:R1:W-:Y:S04]  /*336c0*/  @P0 STG.E.U8 desc[UR20][R164.64], R124 ;  /* 0x0000007ca4000986 */ /* 0x0103e8000c101114 */
[----:B0-----:R-:W3:Y:S01]  /*336d0*/  LDL.LU.64 R166, [R1+0x8d0] ;  /* 0x0008d00001a67983 */ /* 0x001ee20000300a00 */
[----:B------:R-:W-:-:S03]  /*336e0*/  LOP3.LUT R19, R19, 0xfffffff7, RZ, 0xc0, !PT ;  /* 0xfffffff713137812 */ /* 0x000fc600078ec0ff */
[----:B-1----:R-:W4:Y:S04]  /*336f0*/  LDL.LU.64 R164, [R1+0x8c8] ;  /* 0x0008c80001a47983 */ /* 0x002f280000300a00 */
        /* <DEDUP_REMOVED lines=10> */
[----:B------:R-:W-:-:S09]  /*337a0*/  PRMT R7, R125, 0x7770, RZ ;  /* 0x000077707d077816 */ /* 0x000fd200000000ff */
[----:B------:R-:W-:Y:S02]  /*337b0*/  @P4 LOP3.LUT R19, R19, 0x40, RZ, 0xfc, !PT ;  /* 0x0000004013134812 */ /* 0x000fe400078efcff */
[----:B------:R-:W-:Y:S01]  /*337c0*/  LOP3.LUT P4, RZ, R16, 0x4000000, RZ, 0xc0, !PT ;  /* 0x0400000010ff7812 */ /* 0x000fe2000788c0ff */
[----:B------:R0:W-:Y:S02]  /*337d0*/  @P5 STG.E.U8 desc[UR20][R170.64], R7 ;  /* 0x00000007aa005986 */ /* 0x0001e4000c101114 */
[----:B0-----:R-:W-:Y:S02]  /*337e0*/  PRMT R7, R125, 0x7771, RZ ;  /* 0x000077717d077816 */ /* 0x001fe400000000ff */
[----:B------:R-:W4:Y:S08]  /*337f0*/  LDL.LU.64 R170, [R1+0x8c0] ;  /* 0x0008c00001aa7983 */ /* 0x000f300000300a00 */
[----:B------:R0:W-:Y:S01]  /*33800*/  @P4 STG.E.U8 desc[UR20][R168.64], R7 ;  /* 0x00000007a8004986 */ /* 0x0001e2000c101114 */
[----:B------:R-:W-:-:S02]  /*33810*/  LOP3.LUT P4, RZ, R19, 0x40, RZ, 0xc0, !PT ;  /* 0x0000004013ff7812 */ /* 0x000fc4000788c0ff */
        /* <DEDUP_REMOVED lines=25> */
[----:B------:R-:W-:Y:S02]  /*339b0*/  LOP3.LUT P6, RZ, R16, 0x10000, RZ, 0xc0, !PT ;  /* 0x0001000010ff7812 */ /* 0x000fe400078cc0ff */
[----:B0-----:R-:W-:-:S09]  /*339c0*/  PRMT R7, R127, 0x7771, RZ ;  /* 0x000077717f077816 */ /* 0x001fd200000000ff */
[----:B------:R0:W-:Y:S02]  /*339d0*/  @P4 STG.E.U8 desc[UR20][R160.64], R7 ;  /* 0x00000007a0004986 */ /* 0x0001e4000c101114 */
[C---:B0-----:R-:W-:Y:S02]  /*339e0*/  PRMT R7, R127.reuse, 0x7772, RZ ;  /* 0x000077727f077816 */ /* 0x041fe400000000ff */
[----:B------:R-:W-:-:S03]  /*339f0*/  PRMT R127, R127, 0x7773, RZ ;  /* 0x000077737f7f7816 */ /* 0x000fc600000000ff */
[----:B---3--:R-:W-:Y:S04]  /*33a00*/  @P3 STG.E.U8 desc[UR20][R166.64], R7 ;  /* 0x00000007a6003986 */ /* 0x008fe8000c101114 */
[----:B----4-:R0:W-:Y:S04]  /*33a10*/  @P6 STG.E.U8 desc[UR20][R164.64], R127 ;  /* 0x0000007fa4006986 */ /* 0x0101e8000c101114 */
[----:B0-----:R-:W3:Y:S01]  /*33a20*/  LDL.LU.64 R164, [R1+0x80] ;  /* 0x0000800001a47983 */ /* 0x001ee20000300a00 */
[C---:B------:R-:W-:Y:S02]  /*33a30*/  LOP3.LUT P2, RZ, R16.reuse, 0x8000, RZ, 0xc0, !PT ;  /* 0x0000800010ff7812 */ /* 0x040fe4000784c0ff */
[----:B------:R-:W-:-:S02]  /*33a40*/  LOP3.LUT P1, RZ, R16, 0x4000, RZ, 0xc0, !PT ;  /* 0x0000400010ff7812 */ /* 0x000fc4000782c0ff */
[----:B------:R-:W-:Y:S02]  /*33a50*/  PRMT R7, R120, 0x7770, RZ ;  /* 0x0000777078077816 */ /* 0x000fe400000000ff */
[C---:B------:R-:W-:Y:S02]  /*33a60*/  LOP3.LUT P0, RZ, R16.reuse, 0x2000, RZ, 0xc0, !PT ;  /* 0x0000200010ff7812 */ /* 0x040fe4000780c0ff */
[----:B------:R-:W-:-:S05]  /*33a70*/  LOP3.LUT P5, RZ, R16, 0x1000, RZ, 0xc0, !PT ;  /* 0x0000100010ff7812 */ /* 0x000fca00078ac0ff */
[----:B------:R0:W-:Y:S02]  /*33a80*/  @P2 STG.E.U8 desc[UR20][R170.64], R7 ;  /* 0x00000007aa002986 */ /* 0x0001e4000c101114 */
[C---:B0-----:R-:W-:Y:S02]  /*33a90*/  PRMT R7, R120.reuse, 0x7771, RZ ;  /* 0x0000777178077816 */ /* 0x041fe400000000ff */
[----:B------:R-:W4:Y:S04]  /*33aa0*/  LDL.LU.64 R170, [R1+0x78] ;  /* 0x0000780001aa7983 */ /* 0x000f280000300a00 */
[----:B------:R0:W-:Y:S02]  /*33ab0*/  @P1 STG.E.U8 desc[UR20][R168.64], R7 ;  /* 0x00000007a8001986 */ /* 0x0001e4000c101114 */
[----:B0-----:R-:W-:-:S02]  /*33ac0*/  PRMT R7, R120, 0x7772, RZ ;  /* 0x0000777278077816 */ /* 0x001fc400000000ff */
[----:B------:R-:W4:Y:S01]  /*33ad0*/  LDL.LU.64 R168, [R1+0x70] ;  /* 0x0000700001a87983 */ /* 0x000f220000300a00 */
[----:B------:R-:W-:-:S03]  /*33ae0*/  PRMT R120, R120, 0x7773, RZ ;  /* 0x0000777378787816 */ /* 0x000fc600000000ff */
[----:B------:R0:W-:Y:S04]  /*33af0*/  @P0 STG.E.U8 desc[UR20][R52.64], R7 ;  /* 0x0000000734000986 */ /* 0x0001e8000c101114 */
[----:B0-----:R-:W4:Y:S04]  /*33b00*/  LDL.LU.64 R52, [R1+0x68] ;  /* 0x0000680001347983 */ /* 0x001f280000300a00 */
[----:B--2---:R0:W-:Y:S04]  /*33b10*/  @P5 STG.E.U8 desc[UR20][R54.64], R120 ;  /* 0x0000007836005986 */ /* 0x0041e8000c101114 */
[----:B0-----:R-:W2:Y:S04]  /*33b20*/  LDL.LU.64 R54, [R1+0x60] ;  /* 0x0000600001367983 */ /* 0x001ea80000300a00 */
[----:B------:R-:W2:Y:S04]  /*33b30*/  LDL.LU.64 R154, [R1+0x58] ;  /* 0x00005800019a7983 */ /* 0x000ea80000300a00 */
[----:B------:R-:W2:Y:S04]  /*33b40*/  LDL.LU.64 R152, [R1+0x50] ;  /* 0x0000500001987983 */ /* 0x000ea80000300a00 */
[----:B------:R-:W2:Y:S04]  /*33b50*/  LDL.LU.64 R158, [R1+0x48] ;  /* 0x00004800019e7983 */ /* 0x000ea80000300a00 */
[----:B------:R-:W2:Y:S04]  /*33b60*/  LDL.LU.64 R156, [R1+0x40] ;  /* 0x00004000019c7983 */ /* 0x000ea80000300a00 */
[----:B------:R-:W2:Y:S01]  /*33b70*/  LDL.LU.64 R162, [R1+0x38] ;  /* 0x0000380001a27983 */ /* 0x000ea20000300a00 */
[----:B------:R-:W-:-:S03]  /*33b80*/  LOP3.LUT P4, RZ, R14, 0x80000000, RZ, 0xc0, !PT ;  /* 0x800000000eff7812 */ /* 0x000fc6000788c0ff */
[----:B------:R-:W2:Y:S01]  /*33b90*/  LDL.LU.64 R160, [R1+0x30] ;  /* 0x0000300001a07983 */ /* 0x000ea20000300a00 */
[----:B------:R-:W-:Y:S02]  /*33ba0*/  LOP3.LUT R3, R3, 0xff7fffff, RZ, 0xc0, !PT ;  /* 0xff7fffff03037812 */ /* 0x000fe400078ec0ff */
[----:B------:R-:W-:Y:S01]  /*33bb0*/  LOP3.LUT P2, RZ, R16, 0x800, RZ, 0xc0, !PT ;  /* 0x0000080010ff7812 */ /* 0x000fe2000784c0ff */
[----:B------:R-:W2:Y:S06]  /*33bc0*/  LDL.LU.64 R166, [R1+0x28] ;  /* 0x0000280001a67983 */ /* 0x000eac0000300a00 */
[----:B------:R-:W-:-:S02]  /*33bd0*/  @P4 LOP3.LUT R3, R3, 0x800000, RZ, 0xfc, !PT ;  /* 0x0080000003034812 */ /* 0x000fc400078efcff */
        /* <DEDUP_REMOVED lines=13> */
[----:B------:R-:W-:-:S07]  /*33cb0*/  LOP3.LUT R3, R3, 0xf7ffffff, RZ, 0xc0, !PT ;  /* 0xf7ffffff03037812 */ /* 0x000fce00078ec0ff */
        /* <DEDUP_REMOVED lines=8> */
[C---:B------:R-:W-:Y:S02]  /*33d40*/  LOP3.LUT P4, RZ, R16.reuse, 0x40, RZ, 0xc0, !PT ;  /* 0x0000004010ff7812 */ /* 0x040fe4000788c0ff */
[C---:B------:R-:W-:Y:S02]  /*33d50*/  LOP3.LUT P0, RZ, R16.reuse, 0x200, RZ, 0xc0, !PT ;  /* 0x0000020010ff7812 */ /* 0x040fe4000780c0ff */
[----:B------:R-:W-:Y:S02]  /*33d60*/  LOP3.LUT R3, R3, 0xbfffffff, RZ, 0xc0, !PT ;  /* 0xbfffffff03037812 */ /* 0x000fe400078ec0ff */
[----:B------:R-:W-:Y:S02]  /*33d70*/  PRMT R7, R121, 0x7771, RZ ;  /* 0x0000777179077816 */ /* 0x000fe400000000ff */
[----:B------:R-:W-:-:S03]  /*33d80*/  LOP3.LUT P5, RZ, R16, 0x100, RZ, 0xc0, !PT ;  /* 0x0000010010ff7812 */ /* 0x000fc600078ac0ff */
[----:B----4-:R0:W-:Y:S02]  /*33d90*/  @P1 STG.E.U8 desc[UR20][R170.64], R7 ;  /* 0x00000007aa001986 */ /* 0x0101e4000c101114 */
[----:B------:R-:W-:Y:S02]  /*33da0*/  @P4 LOP3.LUT R3, R3, 0x40000000, RZ, 0xfc, !PT ;  /* 0x4000000003034812 */ /* 0x000fe400078efcff */
[----:B------:R-:W-:Y:S02]  /*33db0*/  LOP3.LUT P4, RZ, R16, 0x80, RZ, 0xc0, !PT ;  /* 0x0000008010ff7812 */ /* 0x000fe4000788c0ff */
[C---:B0-----:R-:W-:Y:S01]  /*33dc0*/  PRMT R7, R121.reuse, 0x7772, RZ ;  /* 0x0000777279077816 */ /* 0x041fe200000000ff */
[----:B------:R-:W4:Y:S01]  /*33dd0*/  LDL.LU.64 R170, [R1+0x18] ;  /* 0x0000180001aa7983 */ /* 0x000f220000300a00 */
[----:B------:R-:W-:-:S03]  /*33de0*/  PRMT R121, R121, 0x7773, RZ ;  /* 0x0000777379797816 */ /* 0x000fc600000000ff */
[----:B------:R0:W-:Y:S04]  /*33df0*/  @P0 STG.E.U8 desc[UR20][R168.64], R7 ;  /* 0x00000007a8000986 */ /* 0x0001e8000c101114 */
[----:B------:R1:W-:Y:S04]  /*33e00*/  @P5 STG.E.U8 desc[UR20][R52.64], R121 ;  /* 0x0000007934005986 */ /* 0x0003e8000c101114 */
[----:B0-----:R-:W4:Y:S01]  /*33e10*/  LDL.LU.64 R168, [R1+0x10] ;  /* 0x0000100001a87983 */ /* 0x001f220000300a00 */
[----:B------:R-:W-:-:S03]  /*33e20*/  PRMT R7, R122, 0x7770, RZ ;  /* 0x000077707a077816 */ /* 0x000fc600000000ff */
[----:B-1----:R-:W4:Y:S04]  /*33e30*/  LDL.LU.64 R52, [R1+0x8] ;  /* 0x0000080001347983 */ /* 0x002f280000300a00 */
[----:B--2---:R0:W-:Y:S04]  /*33e40*/  @P4 STG.E.U8 desc[UR20][R54.64], R7 ;  /* 0x0000000736004986 */ /* 0x0041e8000c101114 */
[----:B0-----:R-:W2:Y:S01]  /*33e50*/  LDL.LU.64 R54, [R1] ;  /* 0x0000000001367983 */ /* 0x001ea20000300a00 */
[----:B------:R-:W-:Y:S02]  /*33e60*/  LOP3.LUT P4, RZ, R3, 0x40000000, RZ, 0xc0, !PT ;  /* 0x4000000003ff7812 */ /* 0x000fe4000788c0ff */
        /* <DEDUP_REMOVED lines=22> */
[----:B---3--:R0:W-:Y:S01]  /*33fd0*/  @P4 STG.E.U8 desc[UR20][R164.64], R7 ;  /* 0x00000007a4004986 */ /* 0x0081e2000c101114 */
        /* <DEDUP_REMOVED lines=15> */
[----:B------:R-:W-:-:S07]  /*340d0*/  LOP3.LUT P6, RZ, R14, 0x20000000, RZ, 0xc0, !PT ;  /* 0x200000000eff7812 */ /* 0x000fce00078cc0ff */
[----:B------:R-:W-:Y:S02]  /*340e0*/  @P4 LOP3.LUT R3, R3, 0x80000, RZ, 0xfc, !PT ;  /* 0x0008000003034812 */ /* 0x000fe400078efcff */
[----:B------:R-:W-:Y:S02]  /*340f0*/  LOP3.LUT P4, RZ, R14, 0x20000, RZ, 0xc0, !PT ;  /* 0x000200000eff7812 */ /* 0x000fe4000788c0ff */
[----:B0-----:R-:W-:Y:S02]  /*34100*/  PRMT R7, R116, 0x7771, RZ ;  /* 0x0000777174077816 */ /* 0x001fe400000000ff */
[----:B------:R-:W-:Y:S02]  /*34110*/  LOP3.LUT R3, R3, 0xffefffff, RZ, 0xc0, !PT ;  /* 0xffefffff03037812 */ /* 0x000fe400078ec0ff */
[C---:B------:R-:W-:Y:S01]  /*34120*/  LOP3.LUT P2, RZ, R14.reuse, 0x10000000, RZ, 0xc0, !PT ;  /* 0x100000000eff7812 */ /* 0x040fe2000784c0ff */
[----:B----4-:R0:W-:Y:S01]  /*34130*/  @P3 STG.E.U8 desc[UR20][R170.64], R7 ;  /* 0x00000007aa003986 */ /* 0x0101e2000c101114 */
[----:B------:R-:W-:-:S05]  /*34140*/  LOP3.LUT P1, RZ, R14, 0x8000000, RZ, 0xc0, !PT ;  /* 0x080000000eff7812 */ /* 0x000fca000782c0ff */
[----:B------:R-:W-:Y:S02]  /*34150*/  @P4 LOP3.LUT R3, R3, 0x100000, RZ, 0xfc, !PT ;  /* 0x0010000003034812 */ /* 0x000fe400078efcff */
[----:B------:R-:W-:Y:S02]  /*34160*/  LOP3.LUT P4, RZ, R14, 0x40000, RZ, 0xc0, !PT ;  /* 0x000400000eff7812 */ /* 0x000fe4000788c0ff */
[----:B0-----:R-:W-:Y:S02]  /*34170*/  PRMT R7, R116, 0x7772, RZ ;  /* 0x0000777274077816 */ /* 0x001fe400000000ff */
[----:B------:R-:W-:Y:S02]  /*34180*/  LOP3.LUT P0, RZ, R14, 0x4000000, RZ, 0xc0, !PT ;  /* 0x040000000eff7812 */ /* 0x000fe4000780c0ff */
[----:B------:R-:W-:Y:S01]  /*34190*/  PRMT R116, R116, 0x7773, RZ ;  /* 0x0000777374747816 */ /* 0x000fe200000000ff */
[----:B------:R0:W-:Y:S01]  /*341a0*/  @P6 STG.E.U8 desc[UR20][R168.64], R7 ;  /* 0x00000007a8006986 */ /* 0x0001e2000c101114 */
[----:B------:R-:W-:-:S02]  /*341b0*/  LOP3.LUT P5, RZ, R14, 0x2000000, RZ, 0xc0, !PT ;  /* 0x020000000eff7812 */ /* 0x000fc400078ac0ff */
[----:B------:R-:W-:Y:S01]  /*341c0*/  LOP3.LUT R3, R3, 0xffdfffff, RZ, 0xc0, !PT ;  /* 0xffdfffff03037812 */ /* 0x000fe200078ec0ff */
[----:B------:R-:W-:Y:S01]  /*341d0*/  @P2 STG.E.U8 desc[UR20][R52.64], R116 ;  /* 0x0000007434002986 */ /* 0x000fe2000c101114 */
[----:B0-----:R-:W-:Y:S02]  /*341e0*/  PRMT R7, R117, 0x7770, RZ ;  /* 0x0000777075077816 */ /* 0x001fe400000000ff */
[----:B------:R-:W-:Y:S02]  /*341f0*/  @P4 LOP3.LUT R3, R3, 0x200000, RZ, 0xfc, !PT ;  /* 0x0020000003034812 */ /* 0x000fe400078efcff */
[C---:B------:R-:W-:Y:S02]  /*34200*/  LOP3.LUT P2, RZ, R14.reuse, 0x1000000, RZ, 0xc0, !PT ;  /* 0x010000000eff7812 */ /* 0x040fe4000784c0ff */
[----:B------:R-:W-:Y:S02]  /*34210*/  LOP3.LUT P4, RZ, R14, 0x80000, RZ, 0xc0, !PT ;  /* 0x000800000eff7812 */ /* 0x000fe4000788c0ff */
[----:B------:R-:W-:-:S11]  /*34220*/  LOP3.LUT R3, R3, 0xffbfffff, RZ, 0xc0, !PT ;  /* 0xffbfffff03037812 */ /* 0x000fd600078ec0ff */
[----:B------:R-:W-:Y:S02]  /*34230*/  @P4 LOP3.LUT R3, R3, 0x400000, RZ, 0xfc, !PT ;  /* 0x0040000003034812 */ /* 0x000fe400078efcff */
[C---:B------:R-:W-:Y:S01]  /*34240*/  LOP3.LUT P4, RZ, R14.reuse, 0x100000, RZ, 0xc0, !PT ;  /* 0x001000000eff7812 */ /* 0x040fe2000788c0ff */
[----:B--2---:R0:W-:Y:S01]  /*34250*/  @P1 STG.E.U8 desc[UR20][R54.64], R7 ;  /* 0x0000000736001986 */ /* 0x0041e2000c101114 */
[C---:B------:R-:W-:Y:S02]  /*34260*/  LOP3.LUT P1, RZ, R14.reuse, 0x800000, RZ, 0xc0, !PT ;  /* 0x008000000eff7812 */ /* 0x040fe4000782c0ff */
[----:B0-----:R-:W-:Y:S01]  /*34270*/  PRMT R7, R117, 0x7771, RZ ;  /* 0x0000777175077816 */ /* 0x001fe200000000ff */
[----:B------:R-:W2:Y:S04]  /*34280*/  LDL.LU.64 R54, [R1+0x8b8] ;  /* 0x0008b80001367983 */ /* 0x000ea80000300a00 */
[----:B------:R0:W-:Y:S01]  /*34290*/  @P0 STG.E.U8 desc[UR20][R250.64], R7 ;  /* 0x00000007fa000986 */ /* 0x0001e2000c101114 */
[----:B------:R-:W-:-:S02]  /*342a0*/  LOP3.LUT P0, RZ, R14, 0x400000, RZ, 0xc0, !PT ;  /* 0x004000000eff7812 */ /* 0x000fc4000780c0ff */
[C---:B------:R-:W-:Y:S01]  /*342b0*/  LOP3.LUT P3, RZ, R14.reuse, 0x800, RZ, 0xc0, !PT ;  /* 0x000008000eff7812 */ /* 0x040fe2000786c0ff */
[----:B------:R-:W3:Y:S01]  /*342c0*/  LDL.LU.64 R166, [R1+0x8b0] ;  /* 0x0008b00001a67983 */ /* 0x000ee20000300a00 */
[----:B------:R-:W-:-:S03]  /*342d0*/  LOP3.LUT P6, RZ, R14, 0x400, RZ, 0xc0, !PT ;  /* 0x000004000eff7812 */ /* 0x000fc600078cc0ff */
[----:B------:R-:W4:Y:S01]  /*342e0*/  LDL.LU.64 R164, [R1+0x8a8] ;  /* 0x0008a80001a47983 */ /* 0x000f220000300a00 */
[----:B0-----:R-:W-:-:S03]  /*342f0*/  PRMT R7, R117, 0x7772, RZ ;  /* 0x0000777275077816 */ /* 0x001fc600000000ff */
[----:B------:R-:W4:Y:S01]  /*34300*/  LDL.LU.64 R170, [R1+0x8a0] ;  /* 0x0008a00001aa7983 */ /* 0x000f220000300a00 */
[----:B------:R-:W-:-:S03]  /*34310*/  PRMT R117, R117, 0x7773, RZ ;  /* 0x0000777375757816 */ /* 0x000fc600000000ff */
[----:B------:R0:W-:Y:S01]  /*34320*/  @P5 STG.E.U8 desc[UR20][R248.64], R7 ;  /* 0x00000007f8005986 */ /* 0x0001e2000c101114 */
[----:B------:R-:W-:-:S03]  /*34330*/  LOP3.LUT P5, RZ, R14, 0x200000, RZ, 0xc0, !PT ;  /* 0x002000000eff7812 */ /* 0x000fc600078ac0ff */
[----:B------:R-:W-:Y:S04]  /*34340*/  @P2 STG.E.U8 desc[UR20][R246.64], R117 ;  /* 0x00000075f6002986 */ /* 0x000fe8000c101114 */
[----:B------:R-:W4:Y:S01]  /*34350*/  LDL.LU.64 R168, [R1+0x898] ;  /* 0x0008980001a87983 */ /* 0x000f220000300a00 */
[----:B0-----:R-:W-:-:S03]  /*34360*/  PRMT R7, R118, 0x7770, RZ ;  /* 0x0000777076077816 */ /* 0x001fc600000000ff */
[----:B------:R-:W4:Y:S04]  /*34370*/  LDL.LU.64 R52, [R1+0x890] ;  /* 0x0008900001347983 */ /* 0x000f280000300a00 */
[----:B------:R0:W-:Y:S02]  /*34380*/  @P1 STG.E.U8 desc[UR20][R244.64], R7 ;  /* 0x00000007f4001986 */ /* 0x0001e4000c101114 */
[----:B0-----:R-:W-:-:S05]  /*34390*/  PRMT R7, R118, 0x7771, RZ ;  /* 0x0000777176077816 */ /* 0x001fca00000000ff */
[----:B------:R0:W-:Y:S02]  /*343a0*/  @P0 STG.E.U8 desc[UR20][R242.64], R7 ;  /* 0x00000007f2000986 */ /* 0x0001e4000c101114 */
[C---:B0-----:R-:W-:Y:S02]  /*343b0*/  PRMT R7, R118.reuse, 0x7772, RZ ;  /* 0x0000777276077816 */ /* 0x041fe400000000ff */
[----:B------:R-:W-:-:S03]  /*343c0*/  PRMT R118, R118, 0x7773, RZ ;  /* 0x0000777376767816 */ /* 0x000fc600000000ff */
[----:B------:R0:W-:Y:S04]  /*343d0*/  @P5 STG.E.U8 desc[UR20][R240.64], R7 ;  /* 0x00000007f0005986 */ /* 0x0001e8000c101114 */
        /* <DEDUP_REMOVED lines=39> */
[----:B0-----:R-:W-:Y:S02]  /*34650*/  PRMT R7, R113, 0x7770, RZ ;  /* 0x0000777071077816 */ /* 0x001fe400000000ff */
[----:B------:R-:W-:-:S07]  /*34660*/  LOP3.LUT P2, RZ, R14, 0x200, RZ, 0xc0, !PT ;  /* 0x000002000eff7812 */ /* 0x000fce000784c0ff */
[----:B------:R-:W-:Y:S02]  /*34670*/  @P4 LOP3.LUT R3, R3, 0x800, RZ, 0xfc, !PT ;  /* 0x0000080003034812 */ /* 0x000fe400078efcff */
[----:B------:R-:W-:Y:S01]  /*34680*/  LOP3.LUT P4, RZ, R15, 0x40000000, RZ, 0xc0, !PT ;  /* 0x400000000fff7812 */ /* 0x000fe2000788c0ff */
[----:B------:R0:W-:Y:S01]  /*34690*/  @P3 STG.E.U8 desc[UR20][R220.64], R7 ;  /* 0x00000007dc003986 */ /* 0x0001e2000c101114 */
[----:B------:R-:W-:Y:S02]  /*346a0*/  LOP3.LUT R3, R3, 0xffffefff, RZ, 0xc0, !PT ;  /* 0xffffefff03037812 */ /* 0x000fe400078ec0ff */
[C---:B------:R-:W-:Y:S02]  /*346b0*/  LOP3.LUT P1, RZ, R14.reuse, 0x100, RZ, 0xc0, !PT ;  /* 0x000001000eff7812 */ /* 0x040fe4000782c0ff */
[----:B------:R-:W-:Y:S02]  /*346c0*/  LOP3.LUT P0, RZ, R14, 0x80, RZ, 0xc0, !PT ;  /* 0x000000800eff7812 */ /* 0x000fe4000780c0ff */
[----:B0-----:R-:W-:-:S05]  /*346d0*/  PRMT R7, R113, 0x7771, RZ ;  /* 0x0000777171077816 */ /* 0x001fca00000000ff */
[----:B------:R-:W-:Y:S02]  /*346e0*/  @P4 LOP3.LUT R3, R3, 0x1000, RZ, 0xfc, !PT ;  /* 0x0000100003034812 */ /* 0x000fe400078efcff */
[----:B------:R-:W-:Y:S01]  /*346f0*/  LOP3.LUT P4, RZ, R15, 0x80000000, RZ, 0xc0, !PT ;  /* 0x800000000fff7812 */ /* 0x000fe2000788c0ff */
[----:B------:R0:W-:Y:S01]  /*34700*/  @P6 STG.E.U8 desc[UR20][R218.64], R7 ;  /* 0x00000007da006986 */ /* 0x0001e2000c101114 */
[----:B------:R-:W-:Y:S02]  /*34710*/  LOP3.LUT P5, RZ, R14, 0x40, RZ, 0xc0, !PT ;  /* 0x000000400eff7812 */ /* 0x000fe400078ac0ff */
[----:B------:R-:W-:Y:S02]  /*34720*/  LOP3.LUT R3, R3, 0xffffdfff, RZ, 0xc0, !PT ;  /* 0xffffdfff03037812 */ /* 0x000fe400078ec0ff */
[C---:B0-----:R-:W-:Y:S02]  /*34730*/  PRMT R7, R113.reuse, 0x7772, RZ ;  /* 0x0000777271077816 */ /* 0x041fe400000000ff */
[----:B------:R-:W-:-:S03]  /*34740*/  PRMT R113, R113, 0x7773, RZ ;  /* 0x0000777371717816 */ /* 0x000fc600000000ff */
[----:B------:R0:W-:Y:S01]  /*34750*/  @P2 STG.E.U8 desc[UR20][R216.64], R7 ;  /* 0x00000007d8002986 */ /* 0x0001e2000c101114 */
[----:B------:R-:W-:-:S03]  /*34760*/  LOP3.LUT P2, RZ, R14, 0x20, RZ, 0xc0, !PT ;  /* 0x000000200eff7812 */ /* 0x000fc6000784c0ff */
[----:B------:R-:W-:Y:S01]  /*34770*/  @P1 STG.E.U8 desc[UR20][R214.64], R113 ;  /* 0x00000071d6001986 */ /* 0x000fe2000c101114 */
[----:B------:R-:W-:Y:S02]  /*34780*/  @P4 LOP3.LUT R3, R3, 0x2000, RZ, 0xfc, !PT ;  /* 0x0000200003034812 */ /* 0x000fe400078efcff */
[----:B0-----:R-:W-:Y:S02]  /*34790*/  PRMT R7, R114, 0x7770, RZ ;  /* 0x0000777072077816 */ /* 0x001fe400000000ff */
[----:B------:R-:W-:-:S03]  /*347a0*/  LOP3.LUT P4, RZ, R14, 0x1, RZ, 0xc0, !PT ;  /* 0x000000010eff7812 */ /* 0x000fc6000788c0ff */
[----:B------:R0:W-:Y:S01]  /*347b0*/  @P0 STG.E.U8 desc[UR20][R212.64], R7 ;  /* 0x00000007d4000986 */ /* 0x0001e2000c101114 */
[C---:B------:R-:W-:Y:S02]  /*347c0*/  LOP3.LUT P1, RZ, R14.reuse, 0x10, RZ, 0xc0, !PT ;  /* 0x000000100eff7812 */ /* 0x040fe4000782c0ff */
[----:B------:R-:W-:Y:S02]  /*347d0*/  LOP3.LUT P0, RZ, R14, 0x8, RZ, 0xc0, !PT ;  /* 0x000000080eff7812 */ /* 0x000fe4000780c0ff */
[----:B0-----:R-:W-:-:S05]  /*347e0*/  PRMT R7, R114, 0x7771, RZ ;  /* 0x0000777172077816 */ /* 0x001fca00000000ff */
[----:B------:R0:W-:Y:S01]  /*347f0*/  @P5 STG.E.U8 desc[UR20][R210.64], R7 ;  /* 0x00000007d2005986 */ /* 0x0001e2000c101114 */
[----:B------:R-:W-:Y:S02]  /*34800*/  LOP3.LUT P5, RZ, R14, 0x4, RZ, 0xc0, !PT ;  /* 0x000000040eff7812 */ /* 0x000fe400078ac0ff */
[----:B------:R-:W-:Y:S02]  /*34810*/  LOP3.LUT R3, R3, 0xffffbfff, RZ, 0xc0, !PT ;  /* 0xffffbfff03037812 */ /* 0x000fe400078ec0ff */
[C---:B0-----:R-:W-:Y:S02]  /*34820*/  PRMT R7, R114.reuse, 0x7772, RZ ;  /* 0x0000777272077816 */ /* 0x041fe400000000ff */
[----:B------:R-:W-:-:S03]  /*34830*/  PRMT R114, R114, 0x7773, RZ ;  /* 0x0000777372727816 */ /* 0x000fc600000000ff */
[----:B------:R0:W-:Y:S01]  /*34840*/  @P2 STG.E.U8 desc[UR20][R208.64], R7 ;  /* 0x00000007d0002986 */ /* 0x0001e2000c101114 */
[----:B------:R-:W-:Y:S02]  /*34850*/  @P4 LOP3.LUT R3, R3, 0x4000, RZ, 0xfc, !PT ;  /* 0x0000400003034812 */ /* 0x000fe400078efcff */
[----:B------:R-:W-:Y:S01]  /*34860*/  LOP3.LUT P4, RZ, R14, 0x2, RZ, 0xc0, !PT ;  /* 0x000000020eff7812 */ /* 0x000fe2000788c0ff */
[----:B------:R-:W-:Y:S01]  /*34870*/  @P1 STG.E.U8 desc[UR20][R206.64], R114 ;  /* 0x00000072ce001986 */ /* 0x000fe2000c101114 */
[----:B0-----:R-:W-:-:S05]  /*34880*/  PRMT R7, R115, 0x7770, RZ ;  /* 0x0000777073077816 */ /* 0x001fca00000000ff */
[----:B------:R0:W-:Y:S02]  /*34890*/  @P0 STG.E.U8 desc[UR20][R204.64], R7 ;  /* 0x00000007cc000986 */ /* 0x0001e4000c101114 */
        /* <DEDUP_REMOVED lines=33> */
[----:B------:R-:W-:Y:S01]  /*34ab0*/  @P3 STG.E.U8 desc[UR20][R28.64], R109 ;  /* 0x0000006d1c003986 */ /* 0x000fe2000c101114 */
[----:B0-----:R-:W-:-:S05]  /*34ac0*/  PRMT R7, R110, 0x7770, RZ ;  /* 0x000077706e077816 */ /* 0x001fca00000000ff */
[----:B------:R0:W-:Y:S01]  /*34ad0*/  @P6 STG.E.U8 desc[UR20][R26.64], R7 ;  /* 0x000000071a006986 */ /* 0x0001e2000c101114 */
[C---:B------:R-:W-:Y:S02]  /*34ae0*/  LOP3.LUT P0, RZ, R15.reuse, 0x100000, RZ, 0xc0, !PT ;  /* 0x001000000fff7812 */ /* 0x040fe4000780c0ff */
        /* <DEDUP_REMOVED lines=12> */
[----:B0-----:R-:W2:Y:S01]  /*34bb0*/  LDL.LU.64 R54, [R1+0x888] ;  /* 0x0008880001367983 */ /* 0x001ea20000300a00 */
[----:B------:R-:W-:Y:S02]  /*34bc0*/  LOP3.LUT P4, RZ, R15, 0x40, RZ, 0xc0, !PT ;  /* 0x000000400fff7812 */ /* 0x000fe4000788c0ff */
[----:B------:R-:W-:Y:S01]  /*34bd0*/  LOP3.LUT R8, R8, 0x7fffffff, RZ, 0xc0, !PT ;  /* 0x7fffffff08087812 */ /* 0x000fe200078ec0ff */
[----:B------:R-:W2:Y:S01]  /*34be0*/  LDL.LU.64 R154, [R1+0x880] ;  /* 0x00088000019a7983 */ /* 0x000ea20000300a00 */
[----:B------:R-:W-:-:S03]  /*34bf0*/  LOP3.LUT R3, R3, 0xfffffffe, RZ, 0xc0, !PT ;  /* 0xfffffffe03037812 */ /* 0x000fc600078ec0ff */
[----:B------:R-:W2:Y:S04]  /*34c00*/  LDL.LU.64 R152, [R1+0x878] ;  /* 0x0008780001987983 */ /* 0x000ea80000300a00 */
[----:B------:R-:W2:Y:S02]  /*34c10*/  LDL.LU.64 R158, [R1+0x870] ;  /* 0x00087000019e7983 */ /* 0x000ea40000300a00 */
[----:B------:R-:W-:Y:S02]  /*34c20*/  @P4 LOP3.LUT R8, R8, 0x80000000, RZ, 0xfc, !PT ;  /* 0x8000000008084812 */ /* 0x000fe400078efcff */
[C---:B------:R-:W-:Y:S01]  /*34c30*/  LOP3.LUT P4, RZ, R15.reuse, 0x80, RZ, 0xc0, !PT ;  /* 0x000000800fff7812 */ /* 0x040fe2000788c0ff */
[----:B------:R-:W2:Y:S01]  /*34c40*/  LDL.LU.64 R156, [R1+0x868] ;  /* 0x00086800019c7983 */ /* 0x000ea20000300a00 */
[----:B------:R-:W-:-:S02]  /*34c50*/  LOP3.LUT P1, RZ, R15, 0x20000, RZ, 0xc0, !PT ;  /* 0x000200000fff7812 */ /* 0x000fc4000782c0ff */
[C---:B------:R-:W-:Y:S01]  /*34c60*/  LOP3.LUT P0, RZ, R15.reuse, 0x10000, RZ, 0xc0, !PT ;  /* 0x000100000fff7812 */ /* 0x040fe2000780c0ff */
[----:B------:R-:W2:Y:S01]  /*34c70*/  LDL.LU.64 R162, [R1+0x860] ;  /* 0x0008600001a27983 */ /* 0x000ea20000300a00 */
[----:B------:R-:W-:Y:S02]  /*34c80*/  LOP3.LUT P5, RZ, R15, 0x8000, RZ, 0xc0, !PT ;  /* 0x000080000fff7812 */ /* 0x000fe400078ac0ff */
[----:B------:R-:W-:Y:S01]  /*34c90*/  PRMT R7, R111, 0x7772, RZ ;  /* 0x000077726f077816 */ /* 0x000fe200000000ff */
[----:B------:R-:W2:Y:S04]  /*34ca0*/  LDL.LU.64 R160, [R1+0x858] ;  /* 0x0008580001a07983 */ /* 0x000ea80000300a00 */
[----:B------:R-:W-:Y:S02]  /*34cb0*/  @P4 LOP3.LUT R3, R3, 0x1, RZ, 0xfc, !PT ;  /* 0x0000000103034812 */ /* 0x000fe400078efcff */
        /* <DEDUP_REMOVED lines=17> */
[----:B---3--:R0:W-:Y:S01]  /*34dd0*/  @P1 STG.E.U8 desc[UR20][R166.64], R7 ;  /* 0x00000007a6001986 */ /* 0x0081e2000c101114 */
[----:B------:R-:W-:-:S09]  /*34de0*/  PRMT R111, R111, 0x7773, RZ ;  /* 0x000077736f6f7816 */ /* 0x000fd200000000ff */
[----:B------:R-:W-:Y:S02]  /*34df0*/  @P4 LOP3.LUT R3, R3, 0x40, RZ, 0xfc, !PT ;  /* 0x0000004003034812 */ /* 0x000fe400078efcff */
[----:B------:R-:W-:Y:S02]  /*34e00*/  LOP3.LUT P4, RZ, R15, 0x4000, RZ, 0xc0, !PT ;  /* 0x000040000fff7812 */ /* 0x000fe4000788c0ff */
[C---:B0-----:R-:W-:Y:S01]  /*34e10*/  PRMT R7, R104.reuse, 0x7770, RZ ;  /* 0x0000777068077816 */ /* 0x041fe200000000ff */
[----:B----4-:R0:W-:Y:S04]  /*34e20*/  @P0 STG.E.U8 desc[UR20][R164.64], R111 ;  /* 0x0000006fa4000986 */ /* 0x0101e8000c101114 */
[----:B------:R1:W-:Y:S04]  /*34e30*/  @P5 STG.E.U8 desc[UR20][R170.64], R7 ;  /* 0x00000007aa005986 */ /* 0x0003e8000c101114 */
[----:B------:R-:W3:Y:S04]  /*34e40*/  LDL.LU.64 R166, [R1+0x850] ;  /* 0x0008500001a67983 */ /* 0x000ee80000300a00 */
[----:B0-----:R-:W4:Y:S01]  /*34e50*/  LDL.LU.64 R164, [R1+0x848] ;  /* 0x0008480001a47983 */ /* 0x001f220000300a00 */
[----:B-1----:R-:W-:-:S03]  /*34e60*/  PRMT R7, R104, 0x7771, RZ ;  /* 0x0000777168077816 */ /* 0x002fc600000000ff */
        /* <DEDUP_REMOVED lines=19> */
[----:B------:R-:W-:Y:S01]  /*34fa0*/  @P4 STG.E.U8 desc[UR20][R158.64], R7 ;  /* 0x000000079e004986 */ /* 0x000fe2000c101114 */
[----:B------:R-:W-:Y:S02]  /*34fb0*/  LOP3.LUT P4, RZ, R3, 0x2, RZ, 0xc0, !PT ;  /* 0x0000000203ff7812 */ /* 0x000fe4000788c0ff */
[----:B------:R-:W-:-:S11]  /*34fc0*/  PRMT R105, R105, 0x7773, RZ ;  /* 0x0000777369697816 */ /* 0x000fd600000000ff */
[----:B------:R-:W-:Y:S01]  /*34fd0*/  @P4 STG.E.U8 desc[UR20][R156.64], R105 ;  /* 0x000000699c004986 */ /* 0x000fe2000c101114 */
[----:B------:R-:W-:Y:S02]  /*34fe0*/  LOP3.LUT P4, RZ, R3, 0x1, RZ, 0xc0, !PT ;  /* 0x0000000103ff7812 */ /* 0x000fe4000788c0ff */
[----:B------:R-:W-:Y:S02]  /*34ff0*/  PRMT R3, R106, 0x7770, RZ ;  /* 0x000077706a037816 */ /* 0x000fe400000000ff */
[----:B------:R-:W-:-:S09]  /*35000*/  LOP3.LUT P3, RZ, R15, 0x20, RZ, 0xc0, !PT ;  /* 0x000000200fff7812 */ /* 0x000fd2000786c0ff */
[----:B------:R0:W-:Y:S01]  /*35010*/  @P4 STG.E.U8 desc[UR20][R162.64], R3 ;  /* 0x00000003a2004986 */ /* 0x0001e2000c101114 */
[----:B------:R-:W-:Y:S02]  /*35020*/  LOP3.LUT P4, RZ, R8, 0x80000000, RZ, 0xc0, !PT ;  /* 0x8000000008ff7812 */ /* 0x000fe4000788c0ff */
[C---:B------:R-:W-:Y:S02]  /*35030*/  LOP3.LUT P6, RZ, R15.reuse, 0x10, RZ, 0xc0, !PT ;  /* 0x000000100fff7812 */ /* 0x040fe400078cc0ff */
[----:B------:R-:W-:Y:S02]  /*35040*/  LOP3.LUT P2, RZ, R15, 0x8, RZ, 0xc0, !PT ;  /* 0x000000080fff7812 */ /* 0x000fe4000784c0ff */
[----:B0-----:R-:W-:-:S07]  /*35050*/  PRMT R3, R106, 0x7771, RZ ;  /* 0x000077716a037816 */ /* 0x001fce00000000ff */
[----:B------:R0:W-:Y:S01]  /*35060*/  @P4 STG.E.U8 desc[UR20][R160.64], R3 ;  /* 0x00000003a0004986 */ /* 0x0001e2000c101114 */
[C---:B------:R-:W-:Y:S02]  /*35070*/  LOP3.LUT P1, RZ, R15.reuse, 0x4, RZ, 0xc0, !PT ;  /* 0x000000040fff7812 */ /* 0x040fe4000782c0ff */
[C---:B0-----:R-:W-:Y:S02]  /*35080*/  PRMT R3, R106.reuse, 0x7772, RZ ;  /* 0x000077726a037816 */ /* 0x041fe400000000ff */
[----:B------:R-:W-:Y:S02]  /*35090*/  PRMT R106, R106, 0x7773, RZ ;  /* 0x000077736a6a7816 */ /* 0x000fe400000000ff */
[C---:B------:R-:W-:Y:S02]  /*350a0*/  LOP3.LUT P0, RZ, R15.reuse, 0x2, RZ, 0xc0, !PT ;  /* 0x000000020fff7812 */ /* 0x040fe4000780c0ff */
[----:B------:R-:W-:Y:S01]  /*350b0*/  LOP3.LUT P5, RZ, R15, 0x1, RZ, 0xc0, !PT ;  /* 0x000000010fff7812 */ /* 0x000fe200078ac0ff */
[----:B---3--:R0:W-:Y:S04]  /*350c0*/  @P3 STG.E.U8 desc[UR20][R166.64], R3 ;  /* 0x00000003a6003986 */ /* 0x0081e8000c101114 */
        /* <DEDUP_REMOVED lines=143> */
[----:B------:R-:W-:Y:S02]  /*359c0*/  LOP3.LUT P4, RZ, R11, 0x2000000, RZ, 0xc0, !PT ;  /* 0x020000000bff7812 */ /* 0x000fe4000788c0ff */
[----:B------:R-:W-:Y:S01]  /*359d0*/  LOP3.LUT R8, R8, 0xffdfffff, RZ, 0xc0, !PT ;  /* 0xffdfffff08087812 */ /* 0x000fe200078ec0ff */
[----:B------:R-:W2:Y:S01]  /*359e0*/  LDL.LU.64 R160, [R1+0x720] ;  /* 0x0007200001a07983 */ /* 0x000ea20000300a00 */
[----:B------:R-:W-:-:S09]  /*359f0*/  LOP3.LUT P0, RZ, R4, 0x1, RZ, 0xc0, !PT ;  /* 0x0000000104ff7812 */ /* 0x000fd2000780c0ff */
        /* <DEDUP_REMOVED lines=9> */
[----:B------:R-:W3:Y:S04]  /*35a90*/  LDL.LU.64 R166, [R1+0x718] ;  /* 0x0007180001a67983 */ /* 0x000ee80000300a00 */
[----:B----4-:R0:W-:Y:S02]  /*35aa0*/  @P0 STG.E.U8 desc[UR20][R164.64], R3 ;  /* 0x00000003a4000986 */ /* 0x0101e4000c101114 */
[----:B0-----:R-:W-:-:S02]  /*35ab0*/  PRMT R3, R93, 0x7772, RZ ;  /* 0x000077725d037816 */ /* 0x001fc400000000ff */
        /* <DEDUP_REMOVED lines=35> */
[----:B------:R-:W-:Y:S04]  /*35cf0*/  @P4 STG.E.U8 desc[UR20][R160.64], R95 ;  /* 0x0000005fa0004986 */ /* 0x000fe8000c101114 */
[----:B---3--:R0:W-:Y:S01]  /*35d00*/  @P3 STG.E.U8 desc[UR20][R166.64], R3 ;  /* 0x00000003a6003986 */ /* 0x0081e2000c101114 */
[C---:B------:R-:W-:Y:S02]  /*35d10*/  LOP3.LUT P1, RZ, R11.reuse, 0x40, RZ, 0xc0, !PT ;  /* 0x000000400bff7812 */ /* 0x040fe4000782c0ff */
[----:B------:R-:W-:Y:S02]  /*35d20*/  LOP3.LUT P0, RZ, R11, 0x20, RZ, 0xc0, !PT ;  /* 0x000000200bff7812 */ /* 0x000fe4000780c0ff */
[----:B0-----:R-:W-:-:S05]  /*35d30*/  PRMT R3, R96, 0x7771, RZ ;  /* 0x0000777160037816 */ /* 0x001fca00000000ff */
[----:B----4-:R0:W-:Y:S01]  /*35d40*/  @P6 STG.E.U8 desc[UR20][R164.64], R3 ;  /* 0x00000003a4006986 */ /* 0x0101e2000c101114 */
        /* <DEDUP_REMOVED lines=39> */
[----:B------:R-:W-:Y:S02]  /*35fc0*/  LOP3.LUT P1, RZ, R11, 0x1, RZ, 0xc0, !PT ;  /* 0x000000010bff7812 */ /* 0x000fe4000782c0ff */
[----:B------:R-:W-:Y:S01]  /*35fd0*/  LOP3.LUT P0, RZ, R12, 0x40000000, RZ, 0xc0, !PT ;  /* 0x400000000cff7812 */ /* 0x000fe2000780c0ff */
[----:B------:R-:W2:Y:S04]  /*35fe0*/  LDL.LU.64 R156, [R1+0x450] ;  /* 0x00045000019c7983 */ /* 0x000ea80000300a00 */
[----:B------:R-:W-:Y:S01]  /*35ff0*/  @P4 LOP3.LUT R8, R8, 0x1000, RZ, 0xfc, !PT ;  /* 0x0000100008084812 */ /* 0x000fe200078efcff */
[----:B------:R-:W2:Y:S01]  /*36000*/  LDL.LU.64 R162, [R1+0x448] ;  /* 0x0004480001a27983 */ /* 0x000ea20000300a00 */
[----:B------:R-:W-:-:S02]  /*36010*/  LOP3.LUT P4, RZ, R12, 0x400000, RZ, 0xc0, !PT ;  /* 0x004000000cff7812 */ /* 0x000fc4000788c0ff */
[----:B------:R-:W-:Y:S01]  /*36020*/  LOP3.LUT R8, R8, 0xffffdfff, RZ, 0xc0, !PT ;  /* 0xffffdfff08087812 */ /* 0x000fe200078ec0ff */
[----:B------:R-:W2:Y:S01]  /*36030*/  LDL.LU.64 R160, [R1+0x440] ;  /* 0x0004400001a07983 */ /* 0x000ea20000300a00 */
[----:B------:R-:W-:-:S09]  /*36040*/  LOP3.LUT P5, RZ, R12, 0x10000000, RZ, 0xc0, !PT ;  /* 0x100000000cff7812 */ /* 0x000fd200078ac0ff */
[----:B------:R-:W-:Y:S02]  /*36050*/  @P4 LOP3.LUT R8, R8, 0x2000, RZ, 0xfc, !PT ;  /* 0x0000200008084812 */ /* 0x000fe400078efcff */
[----:B------:R-:W-:Y:S02]  /*36060*/  LOP3.LUT P4, RZ, R12, 0x1000000, RZ, 0xc0, !PT ;  /* 0x010000000cff7812 */ /* 0x000fe4000788c0ff */
[----:B------:R-:W-:Y:S02]  /*36070*/  LOP3.LUT R8, R8, 0xffffbfff, RZ, 0xc0, !PT ;  /* 0xffffbfff08087812 */ /* 0x000fe400078ec0ff */
[----:B------:R-:W-:Y:S02]  /*36080*/  PRMT R97, R97, 0x7773, RZ ;  /* 0x0000777361617816 */ /* 0x000fe400000000ff */
[----:B------:R-:W-:-:S03]  /*36090*/  PRMT R3, R98, 0x7770, RZ ;  /* 0x0000777062037816 */ /* 0x000fc600000000ff */
[----:B---3--:R0:W-:Y:S04]  /*360a0*/  @P1 STG.E.U8 desc[UR20][R166.64], R97 ;  /* 0x00000061a6001986 */ /* 0x0081e8000c101114 */
[----:B------:R-:W-:Y:S01]  /*360b0*/  @P4 LOP3.LUT R8, R8, 0x4000, RZ, 0xfc, !PT ;  /* 0x0000400008084812 */ /* 0x000fe200078efcff */
[----:B----4-:R1:W-:Y:S01]  /*360c0*/  @P0 STG.E.U8 desc[UR20][R164.64], R3 ;  /* 0x00000003a4000986 */ /* 0x0103e2000c101114 */
[----:B------:R-:W-:-:S03]  /*360d0*/  LOP3.LUT P4, RZ, R12, 0x4000000, RZ, 0xc0, !PT ;  /* 0x040000000cff7812 */ /* 0x000fc6000788c0ff */
[----:B0-----:R-:W3:Y:S01]  /*360e0*/  LDL.LU.64 R166, [R1+0x438] ;  /* 0x0004380001a67983 */ /* 0x001ee20000300a00 */
[----:B-1----:R-:W-:-:S03]  /*360f0*/  PRMT R3, R98, 0x7771, RZ ;  /* 0x0000777162037816 */ /* 0x002fc600000000ff */
        /* <DEDUP_REMOVED lines=37> */
[----:B---3--:R-:W-:Y:S01]  /*36350*/  @P3 STG.E.U8 desc[UR20][R166.64], R88 ;  /* 0x00000058a6003986 */ /* 0x008fe2000c101114 */
[----:B0-----:R-:W-:-:S05]  /*36360*/  PRMT R3, R89, 0x7770, RZ ;  /* 0x0000777059037816 */ /* 0x001fca00000000ff */
[----:B----4-:R0:W-:Y:S01]  /*36370*/  @P6 STG.E.U8 desc[UR20][R164.64], R3 ;  /* 0x00000003a4006986 */ /* 0x0101e2000c101114 */
        /* <DEDUP_REMOVED lines=36> */
[----:B------:R-:W2:Y:S04]  /*365c0*/  LDL.LU.64 R158, [R1+0x6c0] ;  /* 0x0006c000019e7983 */ /* 0x000ea80000300a00 */
[----:B------:R-:W2:Y:S01]  /*365d0*/  LDL.LU.64 R156, [R1+0x480] ;  /* 0x00048000019c7983 */ /* 0x000ea20000300a00 */
[----:B------:R-:W-:-:S02]  /*365e0*/  @P4 LOP3.LUT R8, R8, 0x8, RZ, 0xfc, !PT ;  /* 0x0000000808084812 */ /* 0x000fc400078efcff */
[C---:B------:R-:W-:Y:S01]  /*365f0*/  LOP3.LUT P4, RZ, R13.reuse, 0x40000, RZ, 0xc0, !PT ;  /* 0x000400000dff7812 */ /* 0x040fe2000788c0ff */
[----:B------:R-:W2:Y:S01]  /*36600*/  LDL.LU.64 R162, [R1+0x6b8] ;  /* 0x0006b80001a27983 */ /* 0x000ea20000300a00 */
[C---:B------:R-:W-:Y:S02]  /*36610*/  LOP3.LUT P1, RZ, R13.reuse, 0x20000000, RZ, 0xc0, !PT ;  /* 0x200000000dff7812 */ /* 0x040fe4000782c0ff */
[----:B------:R-:W-:Y:S01]  /*36620*/  LOP3.LUT P0, RZ, R13, 0x4000000, RZ, 0xc0, !PT ;  /* 0x040000000dff7812 */ /* 0x000fe2000780c0ff */
[----:B------:R-:W2:Y:S01]  /*36630*/  LDL.LU.64 R160, [R1+0x5b8] ;  /* 0x0005b80001a07983 */ /* 0x000ea20000300a00 */
[----:B------:R-:W-:Y:S02]  /*36640*/  LOP3.LUT R8, R8, 0xffffffef, RZ, 0xc0, !PT ;  /* 0xffffffef08087812 */ /* 0x000fe400078ec0ff */
[C---:B------:R-:W-:Y:S02]  /*36650*/  PRMT R3, R90.reuse, 0x7772, RZ ;  /* 0x000077725a037816 */ /* 0x040fe400000000ff */
[----:B------:R-:W-:-:S03]  /*36660*/  PRMT R90, R90, 0x7773, RZ ;  /* 0x000077735a5a7816 */ /* 0x000fc600000000ff */
[----:B------:R-:W-:Y:S02]  /*36670*/  @P4 LOP3.LUT R8, R8, 0x10, RZ, 0xfc, !PT ;  /* 0x0000001008084812 */ /* 0x000fe400078efcff */
[C---:B------:R-:W-:Y:S01]  /*36680*/  LOP3.LUT P4, RZ, R13.reuse, 0x100000, RZ, 0xc0, !PT ;  /* 0x001000000dff7812 */ /* 0x040fe2000788c0ff */
[----:B---3--:R0:W-:Y:S01]  /*36690*/  @P1 STG.E.U8 desc[UR20][R166.64], R3 ;  /* 0x00000003a6001986 */ /* 0x0081e2000c101114 */
[----:B------:R-:W-:-:S03]  /*366a0*/  LOP3.LUT P5, RZ, R13, 0x2000000, RZ, 0xc0, !PT ;  /* 0x020000000dff7812 */ /* 0x000fc600078ac0ff */
[----:B----4-:R1:W-:Y:S01]  /*366b0*/  @P0 STG.E.U8 desc[UR20][R164.64], R90 ;  /* 0x0000005aa4000986 */ /* 0x0103e2000c101114 */
[----:B------:R-:W-:-:S03]  /*366c0*/  LOP3.LUT R8, R8, 0xffffffdf, RZ, 0xc0, !PT ;  /* 0xffffffdf08087812 */ /* 0x000fc600078ec0ff */
[----:B0-----:R-:W3:Y:S04]  /*366d0*/  LDL.LU.64 R166, [R1+0x6b0] ;  /* 0x0006b00001a67983 */ /* 0x001ee80000300a00 */
[----:B-1----:R-:W4:Y:S01]  /*366e0*/  LDL.LU.64 R164, [R1+0x488] ;  /* 0x0004880001a47983 */ /* 0x002f220000300a00 */
[----:B------:R-:W-:Y:S02]  /*366f0*/  @P4 LOP3.LUT R8, R8, 0x20, RZ, 0xfc, !PT ;  /* 0x0000002008084812 */ /* 0x000fe400078efcff */
[----:B------:R-:W-:Y:S02]  /*36700*/  LOP3.LUT P4, RZ, R13, 0x400000, RZ, 0xc0, !PT ;  /* 0x004000000dff7812 */ /* 0x000fe4000788c0ff */
[----:B------:R-:W-:Y:S02]  /*36710*/  PRMT R3, R91, 0x7770, RZ ;  /* 0x000077705b037816 */ /* 0x000fe400000000ff */
[----:B------:R-:W-:-:S03]  /*36720*/  LOP3.LUT R8, R8, 0xffffffbf, RZ, 0xc0, !PT ;  /* 0xffffffbf08087812 */ /* 0x000fc600078ec0ff */
[----:B------:R0:W-:Y:S06]  /*36730*/  @P5 STG.E.U8 desc[UR20][R170.64], R3 ;  /* 0x00000003aa005986 */ /* 0x0001ec000c101114 */
[----:B------:R-:W-:Y:S01]  /*36740*/  @P4 LOP3.LUT R8, R8, 0x40, RZ, 0xfc, !PT ;  /* 0x0000004008084812 */ /* 0x000fe200078efcff */
[----:B0-----:R-:W4:Y:S01]  /*36750*/  LDL.LU.64 R170, [R1+0x6a8] ;  /* 0x0006a80001aa7983 */ /* 0x001f220000300a00 */
[----:B------:R-:W-:Y:S02]  /*36760*/  LOP3.LUT P4, RZ, R13, 0x800000, RZ, 0xc0, !PT ;  /* 0x008000000dff7812 */ /* 0x000fe4000788c0ff */
[----:B------:R-:W-:-:S11]  /*36770*/  PRMT R3, R91, 0x7771, RZ ;  /* 0x000077715b037816 */ /* 0x000fd600000000ff */
[----:B------:R0:W-:Y:S01]  /*36780*/  @P4 STG.E.U8 desc[UR20][R168.64], R3 ;  /* 0x00000003a8004986 */ /* 0x0001e2000c101114 */
[----:B------:R-:W-:-:S03]  /*36790*/  LOP3.LUT P4, RZ, R8, 0x40, RZ, 0xc0, !PT ;  /* 0x0000004008ff7812 */ /* 0x000fc6000788c0ff */
[----:B0-----:R-:W4:Y:S01]  /*367a0*/  LDL.LU.64 R168, [R1+0x5b0] ;  /* 0x0005b00001a87983 */ /* 0x001f220000300a00 */
[----:B------:R-:W-:-:S09]  /*367b0*/  PRMT R3, R91, 0x7772, RZ ;  /* 0x000077725b037816 */ /* 0x000fd200000000ff */
[----:B------:R0:W-:Y:S01]  /*367c0*/  @P4 STG.E.U8 desc[UR20][R52.64], R3 ;  /* 0x0000000334004986 */ /* 0x0001e2000c101114 */
[----:B------:R-:W-:Y:S02]  /*367d0*/  LOP3.LUT P4, RZ, R8, 0x20, RZ, 0xc0, !PT ;  /* 0x0000002008ff7812 */ /* 0x000fe4000788c0ff */
[----:B------:R-:W-:Y:S01]  /*367e0*/  PRMT R91, R91, 0x7773, RZ ;  /* 0x000077735b5b7816 */ /* 0x000fe200000000ff */
[----:B0-----:R-:W4:Y:S01]  /*367f0*/  LDL.LU.64 R52, [R1+0x6a0] ;  /* 0x0006a00001347983 */ /* 0x001f220000300a00 */
[----:B------:R-:W-:-:S09]  /*36800*/  PRMT R3, R84, 0x7770, RZ ;  /* 0x0000777054037816 */ /* 0x000fd200000000ff */
[----:B--2---:R0:W-:Y:S04]  /*36810*/  @P4 STG.E.U8 desc[UR20][R54.64], R91 ;  /* 0x0000005b36004986 */ /* 0x0041e8000c101114 */
[----:B0-----:R-:W2:Y:S01]  /*36820*/  LDL.LU.64 R54, [R1+0x498] ;  /* 0x0004980001367983 */ /* 0x001ea20000300a00 */
        /* <DEDUP_REMOVED lines=18> */
[----:B------:R0:W-:Y:S01]  /*36950*/  @P4 STG.E.U8 desc[UR20][R160.64], R3 ;  /* 0x00000003a0004986 */ /* 0x0001e2000c101114 */
[----:B------:R-:W-:Y:S02]  /*36960*/  LOP3.LUT P2, RZ, R13, 0x8, RZ, 0xc0, !PT ;  /* 0x000000080dff7812 */ /* 0x000fe4000784c0ff */
[C---:B0-----:R-:W-:Y:S02]  /*36970*/  PRMT R3, R85.reuse, 0x7772, RZ ;  /* 0x0000777255037816 */ /* 0x041fe400000000ff */
[----:B------:R-:W-:-:S03]  /*36980*/  PRMT R85, R85, 0x7773, RZ ;  /* 0x0000777355557816 */ /* 0x000fc600000000ff */
[----:B---3--:R-:W-:Y:S04]  /*36990*/  @P3 STG.E.U8 desc[UR20][R166.64], R3 ;  /* 0x00000003a6003986 */ /* 0x008fe8000c101114 */
[----:B----4-:R0:W-:Y:S04]  /*369a0*/  @P6 STG.E.U8 desc[UR20][R164.64], R85 ;  /* 0x00000055a4006986 */ /* 0x0101e8000c101114 */
[----:B0-----:R-:W3:Y:S01]  /*369b0*/  LDL.LU.64 R164, [R1+0x698] ;  /* 0x0006980001a47983 */ /* 0x001ee20000300a00 */
[----:B------:R-:W-:-:S05]  /*369c0*/  PRMT R3, R86, 0x7770, RZ ;  /* 0x0000777056037816 */ /* 0x000fca00000000ff */
[----:B------:R0:W-:Y:S01]  /*369d0*/  @P2 STG.E.U8 desc[UR20][R170.64], R3 ;  /* 0x00000003aa002986 */ /* 0x0001e2000c101114 */
[----:B------:R-:W-:-:S03]  /*369e0*/  LOP3.LUT P1, RZ, R13, 0x2, RZ, 0xc0, !PT ;  /* 0x000000020dff7812 */ /* 0x000fc6000782c0ff */
[----:B0-----:R-:W4:Y:S01]  /*369f0*/  LDL.LU.64 R170, [R1+0x5a8] ;  /* 0x0005a80001aa7983 */ /* 0x001f220000300a00 */
[C---:B------:R-:W-:Y:S02]  /*36a00*/  PRMT R3, R86.reuse, 0x7771, RZ ;  /* 0x0000777156037816 */ /* 0x040fe400000000ff */
[----:B------:R-:W-:Y:S01]  /*36a10*/  LOP3.LUT P0, RZ, R13, 0x1, RZ, 0xc0, !PT ;  /* 0x000000010dff7812 */ /* 0x000fe2000780c0ff */
[----:B------:R-:W4:Y:S06]  /*36a20*/  LDL.LU.64 R162, [R1+0x690] ;  /* 0x0006900001a27983 */ /* 0x000f2c0000300a00 */
[----:B------:R0:W-:Y:S04]  /*36a30*/  @P1 STG.E.U8 desc[UR20][R168.64], R3 ;  /* 0x00000003a8001986 */ /* 0x0001e8000c101114 */
[----:B0-----:R-:W4:Y:S01]  /*36a40*/  LDL.LU.64 R168, [R1+0x4a0] ;  /* 0x0004a00001a87983 */ /* 0x001f220000300a00 */
[----:B------:R-:W-:-:S02]  /*36a50*/  PRMT R3, R86, 0x7772, RZ ;  /* 0x0000777256037816 */ /* 0x000fc400000000ff */
[----:B------:R-:W-:-:S03]  /*36a60*/  LOP3.LUT P5, RZ, R0, 0x40000000, RZ, 0xc0, !PT ;  /* 0x4000000000ff7812 */ /* 0x000fc600078ac0ff */
[----:B------:R0:W-:Y:S01]  /*36a70*/  @P0 STG.E.U8 desc[UR20][R52.64], R3 ;  /* 0x0000000334000986 */ /* 0x0001e2000c101114 */
[----:B------:R-:W-:-:S03]  /*36a80*/  PRMT R86, R86, 0x7773, RZ ;  /* 0x0000777356567816 */ /* 0x000fc600000000ff */
[----:B0-----:R-:W4:Y:S06]  /*36a90*/  LDL.LU.64 R52, [R1+0x688] ;  /* 0x0006880001347983 */ /* 0x001f2c0000300a00 */
[----:B--2---:R0:W-:Y:S04]  /*36aa0*/  @P5 STG.E.U8 desc[UR20][R54.64], R86 ;  /* 0x0000005636005986 */ /* 0x0041e8000c101114 */
[----:B0-----:R-:W2:Y:S01]  /*36ab0*/  LDL.LU.64 R54, [R1+0x5a0] ;  /* 0x0005a00001367983 */ /* 0x001ea20000300a00 */
[----:B------:R-:W-:-:S02]  /*36ac0*/  LOP3.LUT P3, RZ, R0, 0x800, RZ, 0xc0, !PT ;  /* 0x0000080000ff7812 */ /* 0x000fc4000786c0ff */
[----:B------:R-:W-:Y:S01]  /*36ad0*/  LOP3.LUT R2, R2, 0xfdffffff, RZ, 0xc0, !PT ;  /* 0xfdffffff02027812 */ /* 0x000fe200078ec0ff */
[----:B------:R-:W2:Y:S01]  /*36ae0*/  LDL.LU.64 R160, [R1+0x680] ;  /* 0x0006800001a07983 */ /* 0x000ea20000300a00 */
[----:B------:R-:W-:-:S03]  /*36af0*/  LOP3.LUT P1, RZ, R0, 0x10000000, RZ, 0xc0, !PT ;  /* 0x1000000000ff7812 */ /* 0x000fc6000782c0ff */
[----:B------:R-:W2:Y:S06]  /*36b00*/  LDL.LU.64 R166, [R1+0x4b0] ;  /* 0x0004b00001a67983 */ /* 0x000eac0000300a00 */
        /* <DEDUP_REMOVED lines=12> */
[----:B------:R-:W-:Y:S02]  /*36bd0*/  PRMT R3, R87, 0x7770, RZ ;  /* 0x0000777057037816 */ /* 0x000fe400000000ff */
[----:B------:R-:W-:-:S07]  /*36be0*/  LOP3.LUT P0, RZ, R0, 0x4000000, RZ, 0xc0, !PT ;  /* 0x0400000000ff7812 */ /* 0x000fce000780c0ff */
[----:B------:R-:W-:Y:S02]  /*36bf0*/  @P3 LOP3.LUT R2, R2, 0x20000000, RZ, 0xfc, !PT ;  /* 0x2000000002023812 */ /* 0x000fe400078efcff */
[C---:B------:R-:W-:Y:S02]  /*36c00*/  LOP3.LUT P3, RZ, R0.reuse, 0x100000, RZ, 0xc0, !PT ;  /* 0x0010000000ff7812 */ /* 0x040fe4000786c0ff */
[----:B------:R-:W-:Y:S02]  /*36c10*/  LOP3.LUT P5, RZ, R0, 0x80, RZ, 0xc0, !PT ;  /* 0x0000008000ff7812 */ /* 0x000fe400078ac0ff */
[----:B------:R-:W-:-:S09]  /*36c20*/  LOP3.LUT R2, R2, 0xbfffffff, RZ, 0xc0, !PT ;  /* 0xbfffffff02027812 */ /* 0x000fd200078ec0ff */
[----:B------:R-:W-:-:S04]  /*36c30*/  @P3 LOP3.LUT R2, R2, 0x40000000, RZ, 0xfc, !PT ;  /* 0x4000000002023812 */ /* 0x000fc800078efcff */
[----:B------:R-:W-:-:S04]  /*36c40*/  LOP3.LUT R2, R2, 0xff7fffff, RZ, 0xc0, !PT ;  /* 0xff7fffff02027812 */ /* 0x000fc800078ec0ff */
[----:B------:R-:W-:Y:S01]  /*36c50*/  @P5 LOP3.LUT R2, R2, 0x800000, RZ, 0xfc, !PT ;  /* 0x0080000002025812 */ /* 0x000fe200078efcff */
[----:B---3--:R0:W-:Y:S04]  /*36c60*/  @P1 STG.E.U8 desc[UR20][R164.64], R3 ;  /* 0x00000003a4001986 */ /* 0x0081e8000c101114 */
[----:B0-----:R-:W3:Y:S01]  /*36c70*/  LDL.LU.64 R164, [R1+0x678] ;  /* 0x0006780001a47983 */ /* 0x001ee20000300a00 */
[----:B------:R-:W-:-:S05]  /*36c80*/  PRMT R3, R87, 0x7771, RZ ;  /* 0x0000777157037816 */ /* 0x000fca00000000ff */
[----:B----4-:R0:W-:Y:S01]  /*36c90*/  @P0 STG.E.U8 desc[UR20][R170.64], R3 ;  /* 0x00000003aa000986 */ /* 0x0101e2000c101114 */
[C---:B------:R-:W-:Y:S02]  /*36ca0*/  LOP3.LUT P5, RZ, R0.reuse, 0x100, RZ, 0xc0, !PT ;  /* 0x0000010000ff7812 */ /* 0x040fe400078ac0ff */
[C---:B------:R-:W-:Y:S02]  /*36cb0*/  LOP3.LUT P2, RZ, R0.reuse, 0x1000000, RZ, 0xc0, !PT ;  /* 0x0100000000ff7812 */ /* 0x040fe4000784c0ff */
[----:B------:R-:W-:Y:S01]  /*36cc0*/  LOP3.LUT P3, RZ, R0, 0x400000, RZ, 0xc0, !PT ;  /* 0x0040000000ff7812 */ /* 0x000fe2000786c0ff */
[----:B0-----:R-:W4:Y:S04]  /*36cd0*/  LDL.LU.64 R170, [R1+0x598] ;  /* 0x0005980001aa7983 */ /* 0x001f280000300a00 */
[----:B------:R-:W4:Y:S01]  /*36ce0*/  LDL.LU.64 R156, [R1+0x670] ;  /* 0x00067000019c7983 */ /* 0x000f220000300a00 */
[----:B------:R-:W-:-:S02]  /*36cf0*/  LOP3.LUT R2, R2, 0xfeffffff, RZ, 0xc0, !PT ;  /* 0xfeffffff02027812 */ /* 0x000fc400078ec0ff */
[C---:B------:R-:W-:Y:S02]  /*36d00*/  PRMT R3, R87.reuse, 0x7772, RZ ;  /* 0x0000777257037816 */ /* 0x040fe400000000ff */
[----:B------:R-:W-:Y:S02]  /*36d10*/  PRMT R87, R87, 0x7773, RZ ;  /* 0x0000777357577816 */ /* 0x000fe400000000ff */
[----:B------:R-:W-:Y:S01]  /*36d20*/  @P5 LOP3.LUT R2, R2, 0x1000000, RZ, 0xfc, !PT ;  /* 0x0100000002025812 */ /* 0x000fe200078efcff */
[----:B------:R-:W-:Y:S04]  /*36d30*/  @P2 STG.E.U8 desc[UR20][R162.64], R3 ;  /* 0x00000003a2002986 */ /* 0x000fe8000c101114 */
[----:B------:R0:W-:Y:S01]  /*36d40*/  @P3 STG.E.U8 desc[UR20][R168.64], R87 ;  /* 0x00000057a8003986 */ /* 0x0001e2000c101114 */
[----:B------:R-:W-:-:S03]  /*36d50*/  LOP3.LUT P3, RZ, R2, 0x40000000, RZ, 0xc0, !PT ;  /* 0x4000000002ff7812 */ /* 0x000fc6000786c0ff */
[----:B0-----:R-:W4:Y:S01]  /*36d60*/  LDL.LU.64 R168, [R1+0x4b8] ;  /* 0x0004b80001a87983 */ /* 0x001f220000300a00 */
[----:B------:R-:W-:-:S09]  /*36d70*/  PRMT R3, R80, 0x7770, RZ ;  /* 0x0000777050037816 */ /* 0x000fd200000000ff */
[----:B------:R0:W-:Y:S01]  /*36d80*/  @P3 STG.E.U8 desc[UR20][R52.64], R3 ;  /* 0x0000000334003986 */ /* 0x0001e2000c101114 */
[----:B------:R-:W-:-:S03]  /*36d90*/  LOP3.LUT P3, RZ, R2, 0x20000000, RZ, 0xc0, !PT ;  /* 0x2000000002ff7812 */ /* 0x000fc6000786c0ff */
[----:B0-----:R-:W4:Y:S01]  /*36da0*/  LDL.LU.64 R52, [R1+0x668] ;  /* 0x0006680001347983 */ /* 0x001f220000300a00 */
[----:B------:R-:W-:-:S03]  /*36db0*/  PRMT R3, R80, 0x7771, RZ ;  /* 0x0000777150037816 */ /* 0x000fc600000000ff */
[----:B------:R-:W4:Y:S06]  /*36dc0*/  LDL.LU.64 R162, [R1+0x590] ;  /* 0x0005900001a27983 */ /* 0x000f2c0000300a00 */
[----:B--2---:R0:W-:Y:S04]  /*36dd0*/  @P3 STG.E.U8 desc[UR20][R54.64], R3 ;  /* 0x0000000336003986 */ /* 0x0041e8000c101114 */
[----:B0-----:R-:W2:Y:S01]  /*36de0*/  LDL.LU.64 R54, [R1+0x660] ;  /* 0x0006600001367983 */ /* 0x001ea20000300a00 */
[----:B------:R-:W-:-:S02]  /*36df0*/  LOP3.LUT P3, RZ, R2, 0x10000000, RZ, 0xc0, !PT ;  /* 0x1000000002ff7812 */ /* 0x000fc4000786c0ff */
[C---:B------:R-:W-:Y:S02]  /*36e00*/  PRMT R3, R80.reuse, 0x7772, RZ ;  /* 0x0000777250037816 */ /* 0x040fe400000000ff */
[----:B------:R-:W-:-:S09]  /*36e10*/  PRMT R80, R80, 0x7773, RZ ;  /* 0x0000777350507816 */ /* 0x000fd200000000ff */
[----:B------:R0:W-:Y:S01]  /*36e20*/  @P3 STG.E.U8 desc[UR20][R160.64], R3 ;  /* 0x00000003a0003986 */ /* 0x0001e2000c101114 */
[----:B------:R-:W-:-:S03]  /*36e30*/  LOP3.LUT P3, RZ, R2, 0x8000000, RZ, 0xc0, !PT ;  /* 0x0800000002ff7812 */ /* 0x000fc6000786c0ff */
[----:B0-----:R-:W2:Y:S10]  /*36e40*/  LDL.LU.64 R160, [R1+0x4c8] ;  /* 0x0004c80001a07983 */ /* 0x001eb40000300a00 */
[----:B------:R0:W-:Y:S01]  /*36e50*/  @P3 STG.E.U8 desc[UR20][R166.64], R80 ;  /* 0x00000050a6003986 */ /* 0x0001e2000c101114 */
[----:B------:R-:W-:-:S02]  /*36e60*/  LOP3.LUT P3, RZ, R2, 0x4000000, RZ, 0xc0, !PT ;  /* 0x0400000002ff7812 */ /* 0x000fc4000786c0ff */
[----:B------:R-:W-:Y:S01]  /*36e70*/  PRMT R3, R81, 0x7770, RZ ;  /* 0x0000777051037816 */ /* 0x000fe200000000ff */
[----:B0-----:R-:W2:Y:S01]  /*36e80*/  LDL.LU.64 R166, [R1+0x658] ;  /* 0x0006580001a67983 */ /* 0x001ea20000300a00 */
[C---:B------:R-:W-:Y:S02]  /*36e90*/  LOP3.LUT P5, RZ, R0.reuse, 0x400, RZ, 0xc0, !PT ;  /* 0x0000040000ff7812 */ /* 0x040fe400078ac0ff */
[C---:B------:R-:W-:Y:S02]  /*36ea0*/  LOP3.LUT P1, RZ, R0.reuse, 0x40, RZ, 0xc0, !PT ;  /* 0x0000004000ff7812 */ /* 0x040fe4000782c0ff */
[----:B------:R-:W-:-:S05]  /*36eb0*/  LOP3.LUT P0, RZ, R0, 0x10, RZ, 0xc0, !PT ;  /* 0x0000001000ff7812 */ /* 0x000fca000780c0ff */
[----:B---3--:R0:W-:Y:S01]  /*36ec0*/  @P3 STG.E.U8 desc[UR20][R164.64], R3 ;  /* 0x00000003a4003986 */ /* 0x0081e2000c101114 */
[----:B------:R-:W-:-:S03]  /*36ed0*/  LOP3.LUT P3, RZ, R2, 0x2000000, RZ, 0xc0, !PT ;  /* 0x0200000002ff7812 */ /* 0x000fc6000786c0ff */
[----:B0-----:R-:W3:Y:S01]  /*36ee0*/  LDL.LU.64 R164, [R1+0x588] ;  /* 0x0005880001a47983 */ /* 0x001ee20000300a00 */
[----:B------:R-:W-:-:S09]  /*36ef0*/  PRMT R3, R81, 0x7771, RZ ;  /* 0x0000777151037816 */ /* 0x000fd200000000ff */
[----:B----4-:R0:W-:Y:S02]  /*36f00*/  @P3 STG.E.U8 desc[UR20][R170.64], R3 ;  /* 0x00000003aa003986 */ /* 0x0101e4000c101114 */
[C---:B0-----:R-:W-:Y:S02]  /*36f10*/  PRMT R3, R81.reuse, 0x7772, RZ ;  /* 0x0000777251037816 */ /* 0x041fe400000000ff */
[----:B------:R-:W4:Y:S04]  /*36f20*/  LDL.LU.64 R170, [R1+0x650] ;  /* 0x0006500001aa7983 */ /* 0x000f280000300a00 */
[----:B------:R0:W-:Y:S01]  /*36f30*/  @P5 STG.E.U8 desc[UR20][R156.64], R3 ;  /* 0x000000039c005986 */ /* 0x0001e2000c101114 */
[----:B------:R-:W-:Y:S02]  /*36f40*/  LOP3.LUT P5, RZ, R2, 0x1000000, RZ, 0xc0, !PT ;  /* 0x0100000002ff7812 */ /* 0x000fe400078ac0ff */
[----:B------:R-:W-:-:S11]  /*36f50*/  PRMT R81, R81, 0x7773, RZ ;  /* 0x0000777351517816 */ /* 0x000fd600000000ff */
[----:B------:R1:W-:Y:S01]  /*36f60*/  @P5 STG.E.U8 desc[UR20][R168.64], R81 ;  /* 0x00000051a8005986 */ /* 0x0003e2000c101114 */
[----:B------:R-:W-:Y:S02]  /*36f70*/  LOP3.LUT P5, RZ, R2, 0x800000, RZ, 0xc0, !PT ;  /* 0x0080000002ff7812 */ /* 0x000fe400078ac0ff */
[C---:B0-----:R-:W-:Y:S01]  /*36f80*/  PRMT R3, R82.reuse, 0x7770, RZ ;  /* 0x0000777052037816 */ /* 0x041fe200000000ff */
[----:B-1----:R-:W4:Y:S10]  /*36f90*/  LDL.LU.64 R168, [R1+0x4d0] ;  /* 0x0004d00001a87983 */ /* 0x002f340000300a00 */
[----:B------:R0:W-:Y:S04]  /*36fa0*/  @P5 STG.E.U8 desc[UR20][R52.64], R3 ;  /* 0x0000000334005986 */ /* 0x0001e8000c101114 */
[----:B0-----:R-:W4:Y:S01]  /*36fb0*/  LDL.LU.64 R52, [R1+0x648] ;  /* 0x0006480001347983 */ /* 0x001f220000300a00 */
[----:B------:R-:W-:-:S05]  /*36fc0*/  PRMT R3, R82, 0x7771, RZ ;  /* 0x0000777152037816 */ /* 0x000fca00000000ff */
[----:B------:R0:W-:Y:S02]  /*36fd0*/  @P1 STG.E.U8 desc[UR20][R162.64], R3 ;  /* 0x00000003a2001986 */ /* 0x0001e4000c101114 */
[----:B0-----:R-:W-:-:S05]  /*36fe0*/  PRMT R3, R82, 0x7772, RZ ;  /* 0x0000777252037816 */ /* 0x001fca00000000ff */
[----:B--2---:R0:W-:Y:S04]  /*36ff0*/  @P0 STG.E.U8 desc[UR20][R54.64], R3 ;  /* 0x0000000336000986 */ /* 0x0041e8000c101114 */
[----:B0-----:R-:W2:Y:S01]  /*37000*/  LDL.LU.64 R54, [R1+0x580] ;  /* 0x0005800001367983 */ /* 0x001ea20000300a00 */
[C---:B------:R-:W-:Y:S02]  /*37010*/  LOP3.LUT P4, RZ, R0.reuse, 0x8, RZ, 0xc0, !PT ;  /* 0x0000000800ff7812 */ /* 0x040fe4000788c0ff */
[----:B------:R-:W-:Y:S02]  /*37020*/  LOP3.LUT P6, RZ, R0, 0x4, RZ, 0xc0, !PT ;  /* 0x0000000400ff7812 */ /* 0x000fe400078cc0ff */
[----:B------:R-:W-:Y:S02]  /*37030*/  PRMT R82, R82, 0x7773, RZ ;  /* 0x0000777352527816 */ /* 0x000fe400000000ff */
[----:B------:R-:W-:-:S02]  /*37040*/  PRMT R3, R83, 0x7770, RZ ;  /* 0x0000777053037816 */ /* 0x000fc400000000ff */
[----:B------:R-:W-:-:S05]  /*37050*/  LOP3.LUT P2, RZ, R0, 0x1, RZ, 0xc0, !PT ;  /* 0x0000000100ff7812 */ /* 0x000fca000784c0ff */
[----:B------:R-:W-:Y:S01]  /*37060*/  @P4 STG.E.U8 desc[UR20][R160.64], R82 ;  /* 0x00000052a0004986 */ /* 0x000fe2000c101114 */
[----:B------:R-:W-:Y:S01]  /*37070*/  ISETP.LT.AND P4, PT, R6, UR5, !P2 ;  /* 0x0000000506007c0c */ /* 0x000fe2000d781270 */
[----:B------:R-:W-:Y:S01]  /*37080*/  ULDC UR5, c[0x0][0x228] ;  /* 0x00008a0000057ab9 */ /* 0x000fe20000000800 */
[----:B------:R-:W-:Y:S01]  /*37090*/  LOP3.LUT P5, RZ, R2, 0x400000, RZ, 0xc0, !PT ;  /* 0x0040000002ff7812 */ /* 0x000fe200078ac0ff */
[----:B------:R0:W-:Y:S04]  /*370a0*/  @P6 STG.E.U8 desc[UR20][R166.64], R3 ;  /* 0x00000003a6006986 */ /* 0x0001e8000c101114 */
[----:B0-----:R-:W2:Y:S01]  /*370b0*/  LDL.LU.64 R166, [R1+0x640] ;  /* 0x0006400001a67983 */ /* 0x001ea20000300a00 */
[----:B------:R-:W-:Y:S02]  /*370c0*/  PRMT R3, R83, 0x7771, RZ ;  /* 0x0000777153037816 */ /* 0x000fe400000000ff */
[----:B------:R-:W-:-:S03]  /*370d0*/  LOP3.LUT P3, RZ, R0, 0x2, RZ, 0xc0, !PT ;  /* 0x0000000200ff7812 */ /* 0x000fc6000786c0ff */
[----:B---3--:R0:W-:Y:S01]  /*370e0*/  @P4 STG.E.U8 desc[UR20][R164.64], R3 ;  /* 0x00000003a4004986 */ /* 0x0081e2000c101114 */
[----:B------:R-:W-:Y:S01]  /*370f0*/  ISETP.LT.AND P4, PT, R5, UR4, !P5 ;  /* 0x0000000405007c0c */ /* 0x000fe2000ef81270 */
[----:B------:R-:W-:Y:S02]  /*37100*/  ULDC UR4, c[0x0][0x228] ;  /* 0x00008a0000047ab9 */ /* 0x000fe40000000800 */
[----:B0-----:R-:W3:Y:S01]  /*37110*/  LDL.LU.64 R164, [R1+0x4e0] ;  /* 0x0004e00001a47983 */ /* 0x001ee20000300a00 */
[----:B------:R-:W-:Y:S02]  /*37120*/  PRMT R3, R83, 0x7772, RZ ;  /* 0x0000777253037816 */ /* 0x000fe400000000ff */
[----:B------:R-:W-:Y:S01]  /*37130*/  ISETP.LT.AND P5, PT, R6, UR4, !P5 ;  /* 0x0000000406007c0c */ /* 0x000fe2000efa1270 */
[----:B------:R-:W-:-:S06]  /*37140*/  ULDC UR4, c[0x0][0x228] ;  /* 0x00008a0000047ab9 */ /* 0x000fcc0000000800 */
[----:B----4-:R0:W-:Y:S01]  /*37150*/  @P4 STG.E.U8 desc[UR20][R170.64], R3 ;  /* 0x00000003aa004986 */ /* 0x0101e2000c101114 */
[----:B------:R-:W-:-:S03]  /*37160*/  PRMT R83, R83, 0x7773, RZ ;  /* 0x0000777353537816 */ /* 0x000fc600000000ff */
[----:B0-----:R-:W4:Y:S01]  /*37170*/  LDL.LU.64 R170, [R1+0x638] ;  /* 0x0006380001aa7983 */ /* 0x001f220000300a00 */
[----:B------:R-:W-:-:S03]  /*37180*/  PRMT R3, R76, 0x7770, RZ ;  /* 0x000077704c037816 */ /* 0x000fc600000000ff */
[----:B------:R0:W-:Y:S01]  /*37190*/  @P5 STG.E.U8 desc[UR20][R168.64], R83 ;  /* 0x00000053a8005986 */ /* 0x0001e2000c101114 */
[----:B------:R-:W-:Y:S01]  /*371a0*/  ISETP.LT.AND P5, PT, R5, UR4, !P3 ;  /* 0x0000000405007c0c */ /* 0x000fe2000dfa1270 */
[----:B------:R-:W-:Y:S02]  /*371b0*/  ULDC UR4, c[0x0][0x228] ;  /* 0x00008a0000047ab9 */ /* 0x000fe40000000800 */
[----:B0-----:R-:W4:Y:S10]  /*371c0*/  LDL.LU.64 R168, [R1+0x578] ;  /* 0x0005780001a87983 */ /* 0x001f340000300a00 */
[----:B------:R0:W-:Y:S01]  /*371d0*/  @P5 STG.E.U8 desc[UR20][R52.64], R3 ;  /* 0x0000000334005986 */ /* 0x0001e2000c101114 */
[----:B------:R-:W-:Y:S01]  /*371e0*/  ISETP.LT.AND P5, PT, R6, UR4, !P3 ;  /* 0x0000000406007c0c */ /* 0x000fe2000dfa1270 */
[----:B------:R-:W-:-:S02]  /*371f0*/  ULDC UR4, c[0x0][0x228] ;  /* 0x00008a0000047ab9 */ /* 0x000fc40000000800 */
[----:B0-----:R-:W4:Y:S01]  /*37200*/  LDL.LU.64 R52, [R1+0x630] ;  /* 0x0006300001347983 */ /* 0x001f220000300a00 */
[----:B------:R-:W-:-:S09]  /*37210*/  PRMT R3, R76, 0x7771, RZ ;  /* 0x000077714c037816 */ /* 0x000fd200000000ff */
[----:B--2---:R0:W-:Y:S04]  /*37220*/  @P5 STG.E.U8 desc[UR20][R54.64], R3 ;  /* 0x0000000336005986 */ /* 0x0041e8000c101114 */
[----:B0-----:R-:W2:Y:S01]  /*37230*/  LDL.LU.64 R54, [R1+0x4e8] ;  /* 0x0004e80001367983 */ /* 0x001ea20000300a00 */
[----:B------:R-:W-:-:S04]  /*37240*/  LOP3.LUT P1, RZ, R0, 0x20, RZ, 0xc0, !PT ;  /* 0x0000002000ff7812 */ /* 0x000fc8000782c0ff */
[----:B------:R-:W-:Y:S01]  /*37250*/  ISETP.LT.AND P5, PT, R5, UR4, !P1 ;  /* 0x0000000405007c0c */ /* 0x000fe2000cfa1270 */
[----:B------:R-:W-:Y:S01]  /*37260*/  ULDC UR4, c[0x0][0x228] ;  /* 0x00008a0000047ab9 */ /* 0x000fe20000000800 */
[C---:B------:R-:W-:Y:S02]  /*37270*/  PRMT R3, R76.reuse, 0x7772, RZ ;  /* 0x000077724c037816 */ /* 0x040fe400000000ff */
[----:B------:R-:W-:Y:S02]  /*37280*/  PRMT R76, R76, 0x7773, RZ ;  /* 0x000077734c4c7816 */ /* 0x000fe400000000ff */
[----:B------:R-:W-:-:S07]  /*37290*/  LOP3.LUT P2, RZ, R0, 0x200, RZ, 0xc0, !PT ;  /* 0x0000020000ff7812 */ /* 0x000fce000784c0ff */
[----:B------:R0:W-:Y:S01]  /*372a0*/  @P5 STG.E.U8 desc[UR20][R166.64], R3 ;  /* 0x00000003a6005986 */ /* 0x0001e2000c101114 */
[----:B------:R-:W-:Y:S01]  /*372b0*/  ISETP.LT.AND P5, PT, R6, UR4, !P1 ;  /* 0x0000000406007c0c */ /* 0x000fe2000cfa1270 */
[----:B------:R-:W-:Y:S02]  /*372c0*/  ULDC UR4, c[0x0][0x228] ;  /* 0x00008a0000047ab9 */ /* 0x000fe40000000800 */
[----:B0-----:R-:W2:Y:S01]  /*372d0*/  LDL.LU.64 R166, [R1+0x628] ;  /* 0x0006280001a67983 */ /* 0x001ea20000300a00 */
[----:B------:R-:W-:Y:S02]  /*372e0*/  PRMT R3, R77, 0x7770, RZ ;  /* 0x000077704d037816 */ /* 0x000fe400000000ff */
[----:B------:R-:W-:-:S07]  /*372f0*/  LOP3.LUT P6, RZ, R0, 0x1000, RZ, 0xc0, !PT ;  /* 0x0000100000ff7812 */ /* 0x000fce00078cc0ff */
[----:B---3--:R0:W-:Y:S01]  /*37300*/  @P5 STG.E.U8 desc[UR20][R164.64], R76 ;  /* 0x0000004ca4005986 */ /* 0x0081e2000c101114 */
[----:B------:R-:W-:Y:S01]  /*37310*/  ISETP.LT.AND P5, PT, R5, UR4, !P2 ;  /* 0x0000000405007c0c */ /* 0x000fe2000d7a1270 */
[----:B------:R-:W-:Y:S02]  /*37320*/  ULDC UR4, c[0x0][0x228] ;  /* 0x00008a0000047ab9 */ /* 0x000fe40000000800 */
[----:B0-----:R-:W3:Y:S10]  /*37330*/  LDL.LU.64 R164, [R1+0x570] ;  /* 0x0005700001a47983 */ /* 0x001ef40000300a00 */
[----:B----4-:R0:W-:Y:S01]  /*37340*/  @P5 STG.E.U8 desc[UR20][R170.64], R3 ;  /* 0x00000003aa005986 */ /* 0x0101e2000c101114 */
[----:B------:R-:W-:Y:S01]  /*37350*/  ISETP.LT.AND P5, PT, R6, UR4, !P2 ;  /* 0x0000000406007c0c */ /* 0x000fe2000d7a1270 */
[----:B------:R-:W-:-:S02]  /*37360*/  ULDC UR4, c[0x0][0x228] ;  /* 0x00008a0000047ab9 */ /* 0x000fc40000000800 */
[----:B0-----:R-:W4:Y:S01]  /*37370*/  LDL.LU.64 R170, [R1+0x620] ;  /* 0x0006200001aa7983 */ /* 0x001f220000300a00 */
[----:B------:R-:W-:-:S09]  /*37380*/  PRMT R3, R77, 0x7771, RZ ;  /* 0x000077714d037816 */ /* 0x000fd200000000ff */
[----:B------:R0:W-:Y:S01]  /*37390*/  @P5 STG.E.U8 desc[UR20][R168.64], R3 ;  /* 0x00000003a8005986 */ /* 0x0001e2000c101114 */
[----:B------:R-:W-:Y:S01]  /*373a0*/  ISETP.LT.AND P5, PT, R5, UR4, !P6 ;  /* 0x0000000405007c0c */ /* 0x000fe2000f7a1270 */
[----:B------:R-:W-:Y:S02]  /*373b0*/  ULDC UR4, c[0x0][0x228] ;  /* 0x00008a0000047ab9 */ /* 0x000fe40000000800 */
[----:B0-----:R-:W4:Y:S01]  /*373c0*/  LDL.LU.64 R168, [R1+0x4f8] ;  /* 0x0004f80001a87983 */ /* 0x001f220000300a00 */
[----:B------:R-:W-:-:S09]  /*373d0*/  PRMT R3, R77, 0x7772, RZ ;  /* 0x000077724d037816 */ /* 0x000fd200000000ff */
[----:B------:R0:W-:Y:S01]  /*373e0*/  @P5 STG.E.U8 desc[UR20][R52.64], R3 ;  /* 0x0000000334005986 */ /* 0x0001e2000c101114 */
[----:B------:R-:W-:Y:S01]  /*373f0*/  ISETP.LT.AND P5, PT, R6, UR4, !P6 ;  /* 0x0000000406007c0c */ /* 0x000fe2000f7a1270 */
[----:B------:R-:W-:Y:S01]  /*37400*/  ULDC UR4, c[0x0][0x228] ;  /* 0x00008a0000047ab9 */ /* 0x000fe20000000800 */
[----:B------:R-:W-:Y:S01]  /*37410*/  PRMT R77, R77, 0x7773, RZ ;  /* 0x000077734d4d7816 */ /* 0x000fe200000000ff */
[----:B0-----:R-:W4:Y:S10]  /*37420*/  LDL.LU.64 R52, [R1+0x618] ;  /* 0x0006180001347983 */ /* 0x001f340000300a00 */
[----:B--2---:R0:W-:Y:S04]  /*37430*/  @P5 STG.E.U8 desc[UR20][R54.64], R77 ;  /* 0x0000004d36005986 */ /* 0x0041e8000c101114 */
[----:B0-----:R-:W2:Y:S01]  /*37440*/  LDL.LU.64 R54, [R1+0x568] ;  /* 0x0005680001367983 */ /* 0x001ea20000300a00 */
[----:B------:R-:W-:-:S04]  /*37450*/  LOP3.LUT P3, RZ, R0, 0x8000, RZ, 0xc0, !PT ;  /* 0x0000800000ff7812 */ /* 0x000fc8000786c0ff */
[----:B------:R-:W-:Y:S01]  /*37460*/  ISETP.LT.AND P5, PT, R5, UR4, !P3 ;  /* 0x0000000405007c0c */ /* 0x000fe2000dfa1270 */
[----:B------:R-:W-:Y:S01]  /*37470*/  ULDC UR4, c[0x0][0x228] ;  /* 0x00008a0000047ab9 */ /* 0x000fe20000000800 */
[----:B------:R-:W-:Y:S02]  /*37480*/  PRMT R3, R78, 0x7770, RZ ;  /* 0x000077704e037816 */ /* 0x000fe400000000ff */
[----:B------:R-:W-:-:S09]  /*37490*/  LOP3.LUT P1, RZ, R0, 0x10000, RZ, 0xc0, !PT ;  /* 0x0001000000ff7812 */ /* 0x000fd2000782c0ff */
        /* <DEDUP_REMOVED lines=9> */
[----:B0-----:R-:W3:Y:S01]  /*37530*/  LDL.LU.64 R164, [R1+0x500] ;  /* 0x0005000001a47983 */ /* 0x001ee20000300a00 */
[----:B------:R-:W-:-:S09]  /*37540*/  PRMT R3, R78, 0x7772, RZ ;  /* 0x000077724e037816 */ /* 0x000fd200000000ff */
[----:B----4-:R0:W-:Y:S01]  /*37550*/  @P5 STG.E.U8 desc[UR20][R170.64], R3 ;  /* 0x00000003aa005986 */ /* 0x0101e2000c101114 */
[----:B------:R-:W-:Y:S01]  /*37560*/  ISETP.LT.AND P5, PT, R6, UR4, !P1 ;  /* 0x0000000406007c0c */ /* 0x000fe2000cfa1270 */
[----:B------:R-:W-:Y:S01]  /*37570*/  ULDC UR4, c[0x0][0x228] ;  /* 0x00008a0000047ab9 */ /* 0x000fe20000000800 */
[----:B------:R-:W-:Y:S01]  /*37580*/  PRMT R78, R78, 0x7773, RZ ;  /* 0x000077734e4e7816 */ /* 0x000fe200000000ff */
[----:B0-----:R-:W4:Y:S01]  /*37590*/  LDL.LU.64 R170, [R1+0x608] ;  /* 0x0006080001aa7983 */ /* 0x001f220000300a00 */
[----:B------:R-:W-:-:S09]  /*375a0*/  PRMT R3, R79, 0x7770, RZ ;  /* 0x000077704f037816 */ /* 0x000fd200000000ff */
        /* <DEDUP_REMOVED lines=22> */
[C---:B------:R-:W-:Y:S02]  /*37710*/  LOP3.LUT P1, RZ, R0.reuse, 0x2000000, RZ, 0xc0, !PT ;  /* 0x0200000000ff7812 */ /* 0x040fe4000782c0ff */
[C---:B------:R-:W-:Y:S02]  /*37720*/  LOP3.LUT P2, RZ, R0.reuse, 0x8000000, RZ, 0xc0, !PT ;  /* 0x0800000000ff7812 */ /* 0x040fe4000784c0ff */
[----:B------:R-:W-:-:S03]  /*37730*/  LOP3.LUT P6, RZ, R0, 0x20000000, RZ, 0xc0, !PT ;  /* 0x2000000000ff7812 */ /* 0x000fc600078cc0ff */
[----:B---3--:R0:W-:Y:S01]  /*37740*/  @P5 STG.E.U8 desc[UR20][R164.64], R79 ;  /* 0x0000004fa4005986 */ /* 0x0081e2000c101114 */
[----:B------:R-:W-:Y:S01]  /*37750*/  ISETP.LT.AND P5, PT, R5, UR4, !P3 ;  /* 0x0000000405007c0c */ /* 0x000fe2000dfa1270 */
[----:B------:R-:W-:Y:S02]  /*37760*/  ULDC UR4, c[0x0][0x228] ;  /* 0x00008a0000047ab9 */ /* 0x000fe40000000800 */
[----:B0-----:R-:W3:Y:S10]  /*37770*/  LDL.LU.64 R164, [R1+0x558] ;  /* 0x0005580001a47983 */ /* 0x001ef40000300a00 */
[----:B----4-:R0:W-:Y:S01]  /*37780*/  @P5 STG.E.U8 desc[UR20][R170.64], R3 ;  /* 0x00000003aa005986 */ /* 0x0101e2000c101114 */
[----:B------:R-:W-:Y:S01]  /*37790*/  ISETP.LT.AND P5, PT, R6, UR4, !P3 ;  /* 0x0000000406007c0c */ /* 0x000fe2000dfa1270 */
[----:B------:R-:W-:Y:S01]  /*377a0*/  ULDC UR4, c[0x0][0x228] ;  /* 0x00008a0000047ab9 */ /* 0x000fe20000000800 */
[----:B------:R-:W-:Y:S01]  /*377b0*/  LOP3.LUT P3, RZ, R0, 0x80000000, RZ, 0xc0, !PT ;  /* 0x8000000000ff7812 */ /* 0x000fe2000786c0ff */
        /* <DEDUP_REMOVED lines=14> */
[----:B------:R-:W-:Y:S01]  /*378a0*/  ISETP.LT.AND P5, PT, R5, UR4, !P2 ;  /* 0x0000000405007c0c */ /* 0x000fe2000d7a1270 */
[----:B------:R-:W-:Y:S01]  /*378b0*/  ULDC UR4, c[0x0][0x228] ;  /* 0x00008a0000047ab9 */ /* 0x000fe20000000800 */
[----:B------:R-:W-:-:S11]  /*378c0*/  PRMT R0, R73, 0x7770, RZ ;  /* 0x0000777049007816 */ /* 0x000fd600000000ff */
[----:B------:R0:W-:Y:S01]  /*378d0*/  @P5 STG.E.U8 desc[UR20][R166.64], R0 ;  /* 0x00000000a6005986 */ /* 0x0001e2000c101114 */
[----:B------:R-:W-:Y:S01]  /*378e0*/  ISETP.LT.AND P5, PT, R6, UR4, !P2 ;  /* 0x0000000406007c0c */ /* 0x000fe2000d7a1270 */
[----:B------:R-:W-:Y:S02]  /*378f0*/  ULDC UR4, c[0x0][0x228] ;  /* 0x00008a0000047ab9 */ /* 0x000fe40000000800 */
[----:B0-----:R-:W2:Y:S01]  /*37900*/  LDL.LU.64 R166, [R1+0x5e0] ;  /* 0x0005e00001a67983 */ /* 0x001ea20000300a00 */
[----:B------:R-:W-:-:S09]  /*37910*/  PRMT R0, R73, 0x7771, RZ ;  /* 0x0000777149007816 */ /* 0x000fd200000000ff */
        /* <DEDUP_REMOVED lines=65> */
[----:B------:R-:W-:Y:S02]  /*37d30*/  LOP3.LUT P2, RZ, R13, 0x2000, RZ, 0xc0, !PT ;  /* 0x000020000dff7812 */ /* 0x000fe4000784c0ff */
[----:B------:R-:W-:-:S05]  /*37d40*/  PRMT R3, R69, 0x7770, RZ ;  /* 0x0000777045037816 */ /* 0x000fca00000000ff */
        /* <DEDUP_REMOVED lines=9> */
[----:B0-----:R-:W4:Y:S10]  /*37de0*/  LDL.LU.64 R170, [R1+0x4a8] ;  /* 0x0004a80001aa7983 */ /* 0x001f340000300a00 */
[----:B------:R0:W-:Y:S01]  /*37df0*/  @P5 STG.E.U8 desc[UR20][R168.64], R68 ;  /* 0x00000044a8005986 */ /* 0x0001e2000c101114 */
[----:B------:R-:W-:Y:S01]  /*37e00*/  ISETP.LT.AND P5, PT, R5, UR4, !P2 ;  /* 0x0000000405007c0c */ /* 0x000fe2000d7a1270 */
[----:B------:R-:W-:-:S02]  /*37e10*/  ULDC UR4, c[0x0][0x228] ;  /* 0x00008a0000047ab9 */ /* 0x000fc40000000800 */
[----:B0-----:R-:W4:Y:S10]  /*37e20*/  LDL.LU.64 R168, [R1+0x490] ;  /* 0x0004900001a87983 */ /* 0x001f340000300a00 */
        /* <DEDUP_REMOVED lines=17> */
[C---:B------:R-:W-:Y:S02]  /*37f40*/  PRMT R3, R70.reuse, 0x7770, RZ ;  /* 0x0000777046037816 */ /* 0x040fe400000000ff */
[C---:B------:R-:W-:Y:S02]  /*37f50*/  PRMT R0, R70.reuse, 0x7771, RZ ;  /* 0x0000777146007816 */ /* 0x040fe400000000ff */
[----:B------:R-:W-:Y:S02]  /*37f60*/  LOP3.LUT P1, RZ, R13, 0x80000, RZ, 0xc0, !PT ;  /* 0x000800000dff7812 */ /* 0x000fe4000782c0ff */
[----:B------:R-:W-:-:S02]  /*37f70*/  PRMT R7, R70, 0x7772, RZ ;  /* 0x0000777246077816 */ /* 0x000fc400000000ff */
[----:B------:R-:W-:Y:S01]  /*37f80*/  PRMT R70, R70, 0x7773, RZ ;  /* 0x0000777346467816 */ /* 0x000fe200000000ff */
[----:B---3--:R0:W-:Y:S01]  /*37f90*/  @P5 STG.E.U8 desc[UR20][R164.64], R69 ;  /* 0x00000045a4005986 */ /* 0x0081e2000c101114 */
[----:B------:R-:W-:Y:S01]  /*37fa0*/  ISETP.LT.AND P5, PT, R5, UR4, !P3 ;  /* 0x0000000405007c0c */ /* 0x000fe2000dfa1270 */
[----:B------:R-:W-:Y:S02]  /*37fb0*/  ULDC UR4, c[0x0][0x228] ;  /* 0x00008a0000047ab9 */ /* 0x000fe40000000800 */
[----:B0-----:R-:W3:Y:S10]  /*37fc0*/  LDL.LU.64 R164, [R1+0x3b0] ;  /* 0x0003b00001a47983 */ /* 0x001ef40000300a00 */
[----:B----4-:R0:W-:Y:S01]  /*37fd0*/  @P5 STG.E.U8 desc[UR20][R170.64], R3 ;  /* 0x00000003aa005986 */ /* 0x0101e2000c101114 */
[----:B------:R-:W-:Y:S01]  /*37fe0*/  ISETP.LT.AND P5, PT, R6, UR4, !P3 ;  /* 0x0000000406007c0c */ /* 0x000fe2000dfa1270 */
[----:B------:R-:W-:-:S02]  /*37ff0*/  ULDC UR4, c[0x0][0x228] ;  /* 0x00008a0000047ab9 */ /* 0x000fc40000000800 */
[----:B0-----:R-:W4:Y:S10]  /*38000*/  LDL.LU.64 R170, [R1+0x3a8] ;  /* 0x0003a80001aa7983 */ /* 0x001f340000300a00 */
[----:B------:R0:W-:Y:S01]  /*38010*/  @P5 STG.E.U8 desc[UR20][R168.64], R0 ;  /* 0x00000000a8005986 */ /* 0x0001e2000c101114 */
[----:B------:R-:W-:Y:S01]  /*38020*/  ISETP.LT.AND P5, PT, R5, UR4, !P1 ;  /* 0x0000000405007c0c */ /* 0x000fe2000cfa1270 */
[----:B------:R-:W-:-:S02]  /*38030*/  ULDC UR4, c[0x0][0x228] ;  /* 0x00008a0000047ab9 */ /* 0x000fc40000000800 */
[----:B0-----:R-:W4:Y:S10]  /*38040*/  LDL.LU.64 R168, [R1+0x3a0] ;  /* 0x0003a00001a87983 */ /* 0x001f340000300a00 */
[----:B------:R0:W-:Y:S01]  /*38050*/  @P5 STG.E.U8 desc[UR20][R52.64], R7 ;  /* 0x0000000734005986 */ /* 0x0001e2000c101114 */
[----:B------:R-:W-:Y:S01]  /*38060*/  ISETP.LT.AND P5, PT, R6, UR4, !P1 ;  /* 0x0000000406007c0c */ /* 0x000fe2000cfa1270 */
[----:B------:R-:W-:-:S02]  /*38070*/  ULDC UR4, c[0x0][0x228] ;  /* 0x00008a0000047ab9 */ /* 0x000fc40000000800 */
        /* <DEDUP_REMOVED lines=14> */
[----:B------:R-:W-:Y:S02]  /*38160*/  PRMT R71, R71, 0x7773, RZ ;  /* 0x0000777347477816 */ /* 0x000fe400000000ff */
[----:B------:R-:W-:Y:S02]  /*38170*/  LOP3.LUT P3, RZ, R13, 0x8000000, RZ, 0xc0, !PT ;  /* 0x080000000dff7812 */ /* 0x000fe4000786c0ff */
[----:B------:R-:W-:-:S03]  /*38180*/  PRMT R3, R64, 0x7770, RZ ;  /* 0x0000777040037816 */ /* 0x000fc600000000ff */
        /* <DEDUP_REMOVED lines=412> */
[----:B0-----:R-:W4:Y:S04]  /*39b50*/  LDL.LU.64 R52, [R1+0x128] ;  /* 0x0001280001347983 */ /* 0x001f280000300a00 */
[----:B------:R-:W4:Y:S06]  /*39b60*/  LDL.LU.64 R160, [R1+0x120] ;  /* 0x0001200001a07983 */ /* 0x000f2c0000300a00 */
[----:B--2---:R0:W-:Y:S04]  /*39b70*/  @P5 STG.E.U8 desc[UR20][R54.64], R0 ;  /* 0x0000000036005986 */ /* 0x0041e8000c101114 */
[----:B0-----:R-:W2:Y:S01]  /*39b80*/  LDL.LU R55, [R1+0x798] ;  /* 0x0007980001377983 */ /* 0x001ea20000300800 */
[----:B------:R-:W-:-:S04]  /*39b90*/  LOP3.LUT P1, RZ, R4, 0x800, RZ, 0xc0, !PT ;  /* 0x0000080004ff7812 */ /* 0x000fc8000782c0ff */
[----:B------:R-:W-:Y:S01]  /*39ba0*/  ISETP.LT.AND P5, PT, R5, UR4, !P1 ;  /* 0x0000000405007c0c */ /* 0x000fe2000cfa1270 */
[----:B------:R-:W-:Y:S01]  /*39bb0*/  ULDC UR4, c[0x0][0x228] ;  /* 0x00008a0000047ab9 */ /* 0x000fe20000000800 */
[C---:B------:R-:W-:Y:S02]  /*39bc0*/  LOP3.LUT P2, RZ, R4.reuse, 0x2000, RZ, 0xc0, !PT ;  /* 0x0000200004ff7812 */ /* 0x040fe4000784c0ff */
[C---:B------:R-:W-:Y:S02]  /*39bd0*/  LOP3.LUT P6, RZ, R4.reuse, 0x10000, RZ, 0xc0, !PT ;  /* 0x0001000004ff7812 */ /* 0x040fe400078cc0ff */
[C---:B------:R-:W-:Y:S02]  /*39be0*/  LOP3.LUT P3, RZ, R4.reuse, 0x80000, RZ, 0xc0, !PT ;  /* 0x0008000004ff7812 */ /* 0x040fe4000786c0ff */
[----:B------:R-:W-:Y:S02]  /*39bf0*/  LOP3.LUT P4, RZ, R4, 0x100000, RZ, 0xc0, !PT ;  /* 0x0010000004ff7812 */ /* 0x000fe4000788c0ff */
[----:B------:R-:W-:-:S02]  /*39c00*/  PRMT R4, R174, 0x7772, RZ ;  /* 0x00007772ae047816 */ /* 0x000fc400000000ff */
[----:B------:R-:W-:-:S03]  /*39c10*/  PRMT R174, R174, 0x7773, RZ ;  /* 0x00007773aeae7816 */ /* 0x000fc600000000ff */
[----:B------:R0:W-:Y:S01]  /*39c20*/  @P5 STG.E.U8 desc[UR20][R166.64], R4 ;  /* 0x00000004a6005986 */ /* 0x0001e2000c101114 */
[----:B------:R-:W-:Y:S01]  /*39c30*/  ISETP.LT.AND P5, PT, R6, UR4, !P1 ;  /* 0x0000000406007c0c */ /* 0x000fe2000cfa1270 */
[----:B------:R-:W-:Y:S02]  /*39c40*/  ULDC UR4, c[0x0][0x228] ;  /* 0x00008a0000047ab9 */ /* 0x000fe40000000800 */
[----:B0-----:R-:W2:Y:S01]  /*39c50*/  LDL.LU.64 R166, [R1+0x118] ;  /* 0x0001180001a67983 */ /* 0x001ea20000300a00 */
[C---:B------:R-:W-:Y:S02]  /*39c60*/  PRMT R3, R175.reuse, 0x7770, RZ ;  /* 0x00007770af037816 */ /* 0x040fe400000000ff */
[C---:B------:R-:W-:Y:S02]  /*39c70*/  PRMT R0, R175.reuse, 0x7771, RZ ;  /* 0x00007771af007816 */ /* 0x040fe400000000ff */
[----:B------:R-:W-:-:S05]  /*39c80*/  PRMT R4, R175, 0x7772, RZ ;  /* 0x00007772af047816 */ /* 0x000fca00000000ff */
        /* <DEDUP_REMOVED lines=12> */
[----:B------:R0:W-:Y:S04]  /*39d50*/  @P5 STG.E.U8 desc[UR20][R52.64], R4 ;  /* 0x0000000434005986 */ /* 0x0001e8000c101114 */
[----:B0-----:R-:W4:Y:S04]  /*39d60*/  LDL.LU.64 R52, [R1+0xf8] ;  /* 0x0000f80001347983 */ /* 0x001f280000300a00 */
[----:B--2---:R0:W1:Y:S04]  /*39d70*/  LDS.128 R8, [R55] ;  /* 0x0000000037087984 */ /* 0x0040680000000c00 */
[----:B0-----:R-:W2:Y:S01]  /*39d80*/  LDL.LU.64 R54, [R1+0xf0] ;  /* 0x0000f00001367983 */ /* 0x001ea20000300a00 */
[----:B------:R-:W-:Y:S01]  /*39d90*/  ISETP.LT.AND P5, PT, R6, UR4, !P6 ;  /* 0x0000000406007c0c */ /* 0x000fe2000f7a1270 */
[----:B------:R-:W-:Y:S01]  /*39da0*/  ULDC UR4, c[0x0][0x228] ;  /* 0x00008a0000047ab9 */ /* 0x000fe20000000800 */
[----:B------:R-:W-:Y:S01]  /*39db0*/  PRMT R175, R175, 0x7773, RZ ;  /* 0x00007773afaf7816 */ /* 0x000fe200000000ff */
[----:B------:R-:W2:Y:S01]  /*39dc0*/  LDL.LU.64 R156, [R1+0xe8] ;  /* 0x0000e800019c7983 */ /* 0x000ea20000300a00 */
[----:B------:R-:W-:-:S03]  /*39dd0*/  LOP3.LUT P0, RZ, R2, 0x200000, RZ, 0xc0, !PT ;  /* 0x0020000002ff7812 */ /* 0x000fc6000780c0ff */
[----:B------:R-:W2:Y:S06]  /*39de0*/  LDL.LU.64 R162, [R1+0xe0] ;  /* 0x0000e00001a27983 */ /* 0x000eac0000300a00 */
[----:B------:R0:W-:Y:S01]  /*39df0*/  @P5 STG.E.U8 desc[UR20][R160.64], R175 ;  /* 0x000000afa0005986 */ /* 0x0001e2000c101114 */
[----:B------:R-:W-:Y:S01]  /*39e00*/  ISETP.LT.AND P5, PT, R5, UR4, !P3 ;  /* 0x0000000405007c0c */ /* 0x000fe2000dfa1270 */
[----:B------:R-:W-:Y:S01]  /*39e10*/  ULDC UR4, c[0x0][0x228] ;  /* 0x00008a0000047ab9 */ /* 0x000fe20000000800 */
[----:B-1----:R-:W-:Y:S01]  /*39e20*/  PRMT R0, R8, 0x7770, RZ ;  /* 0x0000777008007816 */ /* 0x002fe200000000ff */
[----:B0-----:R-:W2:Y:S10]  /*39e30*/  LDL.LU.64 R160, [R1+0xd8] ;  /* 0x0000d80001a07983 */ /* 0x001eb40000300a00 */
[----:B------:R0:W-:Y:S01]  /*39e40*/  @P5 STG.E.U8 desc[UR20][R166.64], R0 ;  /* 0x00000000a6005986 */ /* 0x0001e2000c101114 */
[----:B------:R-:W-:Y:S01]  /*39e50*/  ISETP.LT.AND P5, PT, R6, UR4, !P3 ;  /* 0x0000000406007c0c */ /* 0x000fe2000dfa1270 */
[----:B------:R-:W-:Y:S01]  /*39e60*/  ULDC UR4, c[0x0][0x228] ;  /* 0x00008a0000047ab9 */ /* 0x000fe20000000800 */
[----:B------:R-:W-:-:S02]  /*39e70*/  PRMT R3, R8, 0x7771, RZ ;  /* 0x0000777108037816 */ /* 0x000fc400000000ff */
[C---:B------:R-:W-:Y:S02]  /*39e80*/  PRMT R4, R8.reuse, 0x7772, RZ ;  /* 0x0000777208047816 */ /* 0x040fe400000000ff */
[----:B------:R-:W-:Y:S02]  /*39e90*/  PRMT R8, R8, 0x7773, RZ ;  /* 0x0000777308087816 */ /* 0x000fe400000000ff */
[C---:B------:R-:W-:Y:S02]  /*39ea0*/  LOP3.LUT P1, RZ, R2.reuse, 0x100000, RZ, 0xc0, !PT ;  /* 0x0010000002ff7812 */ /* 0x040fe4000782c0ff */
[C---:B------:R-:W-:Y:S01]  /*39eb0*/  LOP3.LUT P2, RZ, R2.reuse, 0x80000, RZ, 0xc0, !PT ;  /* 0x0008000002ff7812 */ /* 0x040fe2000784c0ff */
[----:B0-----:R-:W2:Y:S01]  /*39ec0*/  LDL.LU.64 R166, [R1+0xd0] ;  /* 0x0000d00001a67983 */ /* 0x001ea20000300a00 */
[C---:B------:R-:W-:Y:S02]  /*39ed0*/  LOP3.LUT P6, RZ, R2.reuse, 0x40000, RZ, 0xc0, !PT ;  /* 0x0004000002ff7812 */ /* 0x040fe400078cc0ff */
[----:B------:R-:W-:-:S02]  /*39ee0*/  LOP3.LUT P3, RZ, R2, 0x20000, RZ, 0xc0, !PT ;  /* 0x0002000002ff7812 */ /* 0x000fc4000786c0ff */
[----:B------:R-:W-:Y:S01]  /*39ef0*/  PRMT R0, R9, 0x7770, RZ ;  /* 0x0000777009007816 */ /* 0x000fe200000000ff */
[----:B---3--:R0:W-:Y:S01]  /*39f00*/  @P5 STG.E.U8 desc[UR20][R164.64], R3 ;  /* 0x00000003a4005986 */ /* 0x0081e2000c101114 */
[----:B------:R-:W-:Y:S01]  /*39f10*/  ISETP.LT.AND P5, PT, R5, UR4, !P4 ;  /* 0x0000000405007c0c */ /* 0x000fe2000e7a1270 */
[----:B------:R-:W-:Y:S02]  /*39f20*/  ULDC UR4, c[0x0][0x228] ;  /* 0x00008a0000047ab9 */ /* 0x000fe40000000800 */
[----:B0-----:R-:W3:Y:S10]  /*39f30*/  LDL.LU.64 R164, [R1+0xc8] ;  /* 0x0000c80001a47983 */ /* 0x001ef40000300a00 */
[----:B----4-:R0:W-:Y:S01]  /*39f40*/  @P5 STG.E.U8 desc[UR20][R170.64], R4 ;  /* 0x00000004aa005986 */ /* 0x0101e2000c101114 */
[----:B------:R-:W-:Y:S01]  /*39f50*/  ISETP.LT.AND P5, PT, R6, UR4, !P4 ;  /* 0x0000000406007c0c */ /* 0x000fe2000e7a1270 */
[----:B------:R-:W-:Y:S01]  /*39f60*/  ULDC UR4, c[0x0][0x228] ;  /* 0x00008a0000047ab9 */ /* 0x000fe20000000800 */
[----:B------:R-:W-:-:S02]  /*39f70*/  LOP3.LUT P4, RZ, R2, 0x10000, RZ, 0xc0, !PT ;  /* 0x0001000002ff7812 */ /* 0x000fc4000788c0ff */
[----:B------:R-:W-:Y:S01]  /*39f80*/  PRMT R2, R9, 0x7771, RZ ;  /* 0x0000777109027816 */ /* 0x000fe200000000ff */
[----:B0-----:R-:W4:Y:S08]  /*39f90*/  LDL.LU.64 R170, [R1+0xc0] ;  /* 0x0000c00001aa7983 */ /* 0x001f300000300a00 */
[----:B------:R0:W-:Y:S01]  /*39fa0*/  @P5 STG.E.U8 desc[UR20][R168.64], R8 ;  /* 0x00000008a8005986 */ /* 0x0001e2000c101114 */
[----:B------:R-:W-:Y:S01]  /*39fb0*/  ISETP.LT.AND P5, PT, R5, UR4, !P0 ;  /* 0x0000000405007c0c */ /* 0x000fe2000c7a1270 */
[----:B------:R-:W-:-:S02]  /*39fc0*/  ULDC UR4, c[0x0][0x228] ;  /* 0x00008a0000047ab9 */ /* 0x000fc40000000800 */
[C---:B------:R-:W-:Y:S01]  /*39fd0*/  ISETP.LT.AND P0, PT, R6.reuse, UR4, !P0 ;  /* 0x0000000406007c0c */ /* 0x040fe2000c701270 */
[----:B------:R-:W-:Y:S01]  /*39fe0*/  ULDC UR4, c[0x0][0x228] ;  /* 0x00008a0000047ab9 */ /* 0x000fe20000000800 */
[----:B0-----:R-:W4:Y:S08]  /*39ff0*/  LDL.LU.64 R168, [R1+0xb8] ;  /* 0x0000b80001a87983 */ /* 0x001f300000300a00 */
[----:B------:R0:W-:Y:S04]  /*3a000*/  @P5 STG.E.U8 desc[UR20][R52.64], R0 ;  /* 0x0000000034005986 */ /* 0x0001e8000c101114 */
[----:B0-----:R-:W4:Y:S04]  /*3a010*/  LDL.LU.64 R52, [R1+0xb0] ;  /* 0x0000b00001347983 */ /* 0x001f280000300a00 */
[----:B--2---:R0:W-:Y:S04]  /*3a020*/  @P0 STG.E.U8 desc[UR20][R54.64], R2 ;  /* 0x0000000236000986 */ /* 0x0041e8000c101114 */
[----:B0-----:R-:W2:Y:S01]  /*3a030*/  LDL.LU.64 R54, [R1+0xa8] ;  /* 0x0000a80001367983 */ /* 0x001ea20000300a00 */
[C---:B------:R-:W-:Y:S01]  /*3a040*/  ISETP.LT.AND P5, PT, R5.reuse, UR4, !P1 ;  /* 0x0000000405007c0c */ /* 0x040fe2000cfa1270 */
[----:B------:R-:W-:Y:S01]  /*3a050*/  ULDC UR4, c[0x0][0x228] ;  /* 0x00008a0000047ab9 */ /* 0x000fe20000000800 */
[----:B------:R-:W-:Y:S01]  /*3a060*/  ISETP.LT.AND P1, PT, R6, UR5, !P1 ;  /* 0x0000000506007c0c */ /* 0x000fe2000cf21270 */
[----:B------:R-:W-:Y:S01]  /*3a070*/  ULDC UR5, c[0x0][0x228] ;  /* 0x00008a0000057ab9 */ /* 0x000fe20000000800 */
[----:B------:R-:W-:Y:S01]  /*3a080*/  ISETP.LT.AND P0, PT, R5, UR4, !P2 ;  /* 0x0000000405007c0c */ /* 0x000fe2000d701270 */
[----:B------:R-:W-:Y:S01]  /*3a090*/  ULDC UR4, c[0x0][0x228] ;  /* 0x00008a0000047ab9 */ /* 0x000fe20000000800 */
[----:B------:R-:W-:-:S02]  /*3a0a0*/  PRMT R3, R9, 0x7772, RZ ;  /* 0x0000777209037816 */ /* 0x000fc400000000ff */
[----:B------:R-:W-:Y:S02]  /*3a0b0*/  PRMT R9, R9, 0x7773, RZ ;  /* 0x0000777309097816 */ /* 0x000fe400000000ff */
[----:B------:R-:W-:-:S03]  /*3a0c0*/  PRMT R0, R10, 0x7770, RZ ;  /* 0x000077700a007816 */ /* 0x000fc600000000ff */
[----:B------:R-:W-:Y:S01]  /*3a0d0*/  @P5 STG.E.U8 desc[UR20][R156.64], R3 ;  /* 0x000000039c005986 */ /* 0x000fe2000c101114 */
[C---:B------:R-:W-:Y:S01]  /*3a0e0*/  ISETP.LT.AND P5, PT, R5.reuse, UR4, !P3 ;  /* 0x0000000405007c0c */ /* 0x040fe2000dfa1270 */
[----:B------:R-:W-:Y:S02]  /*3a0f0*/  ULDC UR4, c[0x0][0x228] ;  /* 0x00008a0000047ab9 */ /* 0x000fe40000000800 */
[C---:B------:R-:W-:Y:S01]  /*3a100*/  ISETP.LT.AND P2, PT, R6.reuse, UR4, !P2 ;  /* 0x0000000406007c0c */ /* 0x040fe2000d741270 */
[----:B------:R-:W-:Y:S01]  /*3a110*/  @P1 STG.E.U8 desc[UR20][R162.64], R9 ;  /* 0x00000009a2001986 */ /* 0x000fe2000c101114 */
[----:B------:R-:W-:Y:S01]  /*3a120*/  ULDC UR4, c[0x0][0x228] ;  /* 0x00008a0000047ab9 */ /* 0x000fe20000000800 */
[----:B------:R-:W-:Y:S01]  /*3a130*/  ISETP.LT.AND P1, PT, R5, UR5, !P4 ;  /* 0x0000000505007c0c */ /* 0x000fe2000e721270 */
[----:B------:R-:W-:Y:S01]  /*3a140*/  ULDC UR5, c[0x0][0x228] ;  /* 0x00008a0000057ab9 */ /* 0x000fe20000000800 */
[----:B------:R0:W-:Y:S01]  /*3a150*/  @P0 STG.E.U8 desc[UR20][R160.64], R0 ;  /* 0x00000000a0000986 */ /* 0x0001e2000c101114 */
[----:B------:R-:W-:-:S02]  /*3a160*/  ISETP.LT.AND P3, PT, R6, UR4, !P3 ;  /* 0x0000000406007c0c */ /* 0x000fc4000df61270 */
[----:B------:R-:W-:Y:S01]  /*3a170*/  ISETP.LT.AND P0, PT, R5, UR6, !P6 ;  /* 0x0000000605007c0c */ /* 0x000fe2000f701270 */
[----:B------:R-:W-:Y:S01]  /*3a180*/  ULDC UR6, c[0x0][0x228] ;  /* 0x00008a0000067ab9 */ /* 0x000fe20000000800 */
[C---:B------:R-:W-:Y:S02]  /*3a190*/  ISETP.LT.AND P4, PT, R6.reuse, UR5, !P4 ;  /* 0x0000000506007c0c */ /* 0x040fe4000e781270 */
[----:B------:R-:W-:Y:S02]  /*3a1a0*/  ISETP.LT.AND P6, PT, R6, UR6, !P6 ;  /* 0x0000000606007c0c */ /* 0x000fe4000f7c1270 */
[C---:B------:R-:W-:Y:S02]  /*3a1b0*/  PRMT R2, R10.reuse, 0x7772, RZ ;  /* 0x000077720a027816 */ /* 0x040fe400000000ff */
[C---:B0-----:R-:W-:Y:S02]  /*3a1c0*/  PRMT R0, R10.reuse, 0x7771, RZ ;  /* 0x000077710a007816 */ /* 0x041fe400000000ff */
[----:B------:R-:W-:-:S02]  /*3a1d0*/  PRMT R10, R10, 0x7773, RZ ;  /* 0x000077730a0a7816 */ /* 0x000fc400000000ff */
[C---:B------:R-:W-:Y:S01]  /*3a1e0*/  PRMT R3, R11.reuse, 0x7770, RZ ;  /* 0x000077700b037816 */ /* 0x040fe200000000ff */
[----:B------:R0:W-:Y:S01]  /*3a1f0*/  @P2 STG.E.U8 desc[UR20][R166.64], R0 ;  /* 0x00000000a6002986 */ /* 0x0001e2000c101114 */
[C---:B------:R-:W-:Y:S02]  /*3a200*/  PRMT R4, R11.reuse, 0x7771, RZ ;  /* 0x000077710b047816 */ /* 0x040fe400000000ff */
[C---:B------:R-:W-:Y:S02]  /*3a210*/  PRMT R5, R11.reuse, 0x7772, RZ ;  /* 0x000077720b057816 */ /* 0x040fe400000000ff */
[----:B------:R-:W-:Y:S01]  /*3a220*/  PRMT R11, R11, 0x7773, RZ ;  /* 0x000077730b0b7816 */ /* 0x000fe200000000ff */
[----:B---3--:R0:W-:Y:S04]  /*3a230*/  @P5 STG.E.U8 desc[UR20][R164.64], R2 ;  /* 0x00000002a4005986 */ /* 0x0081e8000c101114 */
[----:B----4-:R0:W-:Y:S04]  /*3a240*/  @P3 STG.E.U8 desc[UR20][R170.64], R10 ;  /* 0x0000000aaa003986 */ /* 0x0101e8000c101114 */
[----:B------:R0:W-:Y:S04]  /*3a250*/  @P1 STG.E.U8 desc[UR20][R168.64], R3 ;  /* 0x00000003a8001986 */ /* 0x0001e8000c101114 */
[----:B------:R0:W-:Y:S04]  /*3a260*/  @P4 STG.E.U8 desc[UR20][R52.64], R4 ;  /* 0x0000000434004986 */ /* 0x0001e8000c101114 */
[----:B--2---:R0:W-:Y:S01]  /*3a270*/  @P0 STG.E.U8 desc[UR20][R54.64], R5 ;  /* 0x0000000536000986 */ /* 0x0041e2000c101114 */
[----:B------:R-:W-:Y:S05]  /*3a280*/  @!P6 EXIT ;  /* 0x000000000000e94d */ /* 0x000fea0003800000 */
[----:B0-----:R-:W2:Y:S04]  /*3a290*/  LDL.LU.64 R54, [R1+0xa0] ;  /* 0x0000a00001367983 */ /* 0x001ea80000300a00 */
[----:B--2---:R-:W-:Y:S01]  /*3a2a0*/  STG.E.U8 desc[UR20][R54.64], R11 ;  /* 0x0000000b36007986 */ /* 0x004fe2000c101114 */
[----:B------:R-:W-:Y:S05]  /*3a2b0*/  EXIT ;  /* 0x000000000000794d */ /* 0x000fea0003800000 */
.L_x_2:
[----:B------:R-:W-:-:S00]  /*3a2c0*/  BRA `(.L_x_2) ;  /* 0xfffffffc00fc7947 */ /* 0x000fc0000383ffff */
[----:B------:R-:W-:-:S00]  /*3a2d0*/  NOP ;  /* 0x0000000000007918 */ /* 0x000fc00000000000 */
        /* <DEDUP_REMOVED lines=10> */
.L_x_3:


//--------------------- .nv.shared.matmul_kernel  --------------------------
	.section	.nv.shared.matmul_kernel,"aw",@nobits
	.sectionflags	@""
	.align	16
	.zero		1024


//--------------------- .nv.shared.reserved.0     --------------------------
	.section	.nv.shared.reserved.0,"aw",@nobits
	.weak		__nv_reservedSMEM_offset_0_alias
	.size		__nv_reservedSMEM_offset_0_alias, 0, 0
	.other		__nv_reservedSMEM_offset_0_alias,@"STO_CUDA_RESERVED_SHARED STV_DEFAULT"
__nv_reservedSMEM_offset_0_alias:
	.zero		0


//--------------------- .nv.constant0.matmul_kernel --------------------------
	.section	.nv.constant0.matmul_kernel,"a",@progbits
	.sectionflags	@""
	.align	4
.nv.constant0.matmul_kernel:
	.zero		608


//--------------------- SYMBOLS --------------------------

	.type		.nv.reservedSmem.offset0,@object
	.size		.nv.reservedSmem.offset0,0x4
